//
// Generated by NVIDIA NVVM Compiler
//
// Compiler Build ID: CL-36424714
// Cuda compilation tools, release 13.0, V13.0.88
// Based on NVVM 20.0.0
//

.version 9.0
.target sm_100
.address_size 64

	// .globl	_Z31fused_tensor_prods_example_kerniiiiiiiiiiPKfS0_S0_S0_S0_S0_S0_S0_S0_S0_S0_S0_S0_S0_S0_S0_S0_S0_S0_S0_S0_PfS1_S1_
.extern .shared .align 16 .b8 s[];

.visible .entry _Z31fused_tensor_prods_example_kerniiiiiiiiiiPKfS0_S0_S0_S0_S0_S0_S0_S0_S0_S0_S0_S0_S0_S0_S0_S0_S0_S0_S0_S0_PfS1_S1_(
	.param .u32 _Z31fused_tensor_prods_example_kerniiiiiiiiiiPKfS0_S0_S0_S0_S0_S0_S0_S0_S0_S0_S0_S0_S0_S0_S0_S0_S0_S0_S0_S0_PfS1_S1__param_0,
	.param .u32 _Z31fused_tensor_prods_example_kerniiiiiiiiiiPKfS0_S0_S0_S0_S0_S0_S0_S0_S0_S0_S0_S0_S0_S0_S0_S0_S0_S0_S0_S0_PfS1_S1__param_1,
	.param .u32 _Z31fused_tensor_prods_example_kerniiiiiiiiiiPKfS0_S0_S0_S0_S0_S0_S0_S0_S0_S0_S0_S0_S0_S0_S0_S0_S0_S0_S0_S0_PfS1_S1__param_2,
	.param .u32 _Z31fused_tensor_prods_example_kerniiiiiiiiiiPKfS0_S0_S0_S0_S0_S0_S0_S0_S0_S0_S0_S0_S0_S0_S0_S0_S0_S0_S0_S0_PfS1_S1__param_3,
	.param .u32 _Z31fused_tensor_prods_example_kerniiiiiiiiiiPKfS0_S0_S0_S0_S0_S0_S0_S0_S0_S0_S0_S0_S0_S0_S0_S0_S0_S0_S0_S0_PfS1_S1__param_4,
	.param .u32 _Z31fused_tensor_prods_example_kerniiiiiiiiiiPKfS0_S0_S0_S0_S0_S0_S0_S0_S0_S0_S0_S0_S0_S0_S0_S0_S0_S0_S0_S0_PfS1_S1__param_5,
	.param .u32 _Z31fused_tensor_prods_example_kerniiiiiiiiiiPKfS0_S0_S0_S0_S0_S0_S0_S0_S0_S0_S0_S0_S0_S0_S0_S0_S0_S0_S0_S0_PfS1_S1__param_6,
	.param .u32 _Z31fused_tensor_prods_example_kerniiiiiiiiiiPKfS0_S0_S0_S0_S0_S0_S0_S0_S0_S0_S0_S0_S0_S0_S0_S0_S0_S0_S0_S0_PfS1_S1__param_7,
	.param .u32 _Z31fused_tensor_prods_example_kerniiiiiiiiiiPKfS0_S0_S0_S0_S0_S0_S0_S0_S0_S0_S0_S0_S0_S0_S0_S0_S0_S0_S0_S0_PfS1_S1__param_8,
	.param .u32 _Z31fused_tensor_prods_example_kerniiiiiiiiiiPKfS0_S0_S0_S0_S0_S0_S0_S0_S0_S0_S0_S0_S0_S0_S0_S0_S0_S0_S0_S0_PfS1_S1__param_9,
	.param .u64 .ptr .align 1 _Z31fused_tensor_prods_example_kerniiiiiiiiiiPKfS0_S0_S0_S0_S0_S0_S0_S0_S0_S0_S0_S0_S0_S0_S0_S0_S0_S0_S0_S0_PfS1_S1__param_10,
	.param .u64 .ptr .align 1 _Z31fused_tensor_prods_example_kerniiiiiiiiiiPKfS0_S0_S0_S0_S0_S0_S0_S0_S0_S0_S0_S0_S0_S0_S0_S0_S0_S0_S0_S0_PfS1_S1__param_11,
	.param .u64 .ptr .align 1 _Z31fused_tensor_prods_example_kerniiiiiiiiiiPKfS0_S0_S0_S0_S0_S0_S0_S0_S0_S0_S0_S0_S0_S0_S0_S0_S0_S0_S0_S0_PfS1_S1__param_12,
	.param .u64 .ptr .align 1 _Z31fused_tensor_prods_example_kerniiiiiiiiiiPKfS0_S0_S0_S0_S0_S0_S0_S0_S0_S0_S0_S0_S0_S0_S0_S0_S0_S0_S0_S0_PfS1_S1__param_13,
	.param .u64 .ptr .align 1 _Z31fused_tensor_prods_example_kerniiiiiiiiiiPKfS0_S0_S0_S0_S0_S0_S0_S0_S0_S0_S0_S0_S0_S0_S0_S0_S0_S0_S0_S0_PfS1_S1__param_14,
	.param .u64 .ptr .align 1 _Z31fused_tensor_prods_example_kerniiiiiiiiiiPKfS0_S0_S0_S0_S0_S0_S0_S0_S0_S0_S0_S0_S0_S0_S0_S0_S0_S0_S0_S0_PfS1_S1__param_15,
	.param .u64 .ptr .align 1 _Z31fused_tensor_prods_example_kerniiiiiiiiiiPKfS0_S0_S0_S0_S0_S0_S0_S0_S0_S0_S0_S0_S0_S0_S0_S0_S0_S0_S0_S0_PfS1_S1__param_16,
	.param .u64 .ptr .align 1 _Z31fused_tensor_prods_example_kerniiiiiiiiiiPKfS0_S0_S0_S0_S0_S0_S0_S0_S0_S0_S0_S0_S0_S0_S0_S0_S0_S0_S0_S0_PfS1_S1__param_17,
	.param .u64 .ptr .align 1 _Z31fused_tensor_prods_example_kerniiiiiiiiiiPKfS0_S0_S0_S0_S0_S0_S0_S0_S0_S0_S0_S0_S0_S0_S0_S0_S0_S0_S0_S0_PfS1_S1__param_18,
	.param .u64 .ptr .align 1 _Z31fused_tensor_prods_example_kerniiiiiiiiiiPKfS0_S0_S0_S0_S0_S0_S0_S0_S0_S0_S0_S0_S0_S0_S0_S0_S0_S0_S0_S0_PfS1_S1__param_19,
	.param .u64 .ptr .align 1 _Z31fused_tensor_prods_example_kerniiiiiiiiiiPKfS0_S0_S0_S0_S0_S0_S0_S0_S0_S0_S0_S0_S0_S0_S0_S0_S0_S0_S0_S0_PfS1_S1__param_20,
	.param .u64 .ptr .align 1 _Z31fused_tensor_prods_example_kerniiiiiiiiiiPKfS0_S0_S0_S0_S0_S0_S0_S0_S0_S0_S0_S0_S0_S0_S0_S0_S0_S0_S0_S0_PfS1_S1__param_21,
	.param .u64 .ptr .align 1 _Z31fused_tensor_prods_example_kerniiiiiiiiiiPKfS0_S0_S0_S0_S0_S0_S0_S0_S0_S0_S0_S0_S0_S0_S0_S0_S0_S0_S0_S0_PfS1_S1__param_22,
	.param .u64 .ptr .align 1 _Z31fused_tensor_prods_example_kerniiiiiiiiiiPKfS0_S0_S0_S0_S0_S0_S0_S0_S0_S0_S0_S0_S0_S0_S0_S0_S0_S0_S0_S0_PfS1_S1__param_23,
	.param .u64 .ptr .align 1 _Z31fused_tensor_prods_example_kerniiiiiiiiiiPKfS0_S0_S0_S0_S0_S0_S0_S0_S0_S0_S0_S0_S0_S0_S0_S0_S0_S0_S0_S0_PfS1_S1__param_24,
	.param .u64 .ptr .align 1 _Z31fused_tensor_prods_example_kerniiiiiiiiiiPKfS0_S0_S0_S0_S0_S0_S0_S0_S0_S0_S0_S0_S0_S0_S0_S0_S0_S0_S0_S0_PfS1_S1__param_25,
	.param .u64 .ptr .align 1 _Z31fused_tensor_prods_example_kerniiiiiiiiiiPKfS0_S0_S0_S0_S0_S0_S0_S0_S0_S0_S0_S0_S0_S0_S0_S0_S0_S0_S0_S0_PfS1_S1__param_26,
	.param .u64 .ptr .align 1 _Z31fused_tensor_prods_example_kerniiiiiiiiiiPKfS0_S0_S0_S0_S0_S0_S0_S0_S0_S0_S0_S0_S0_S0_S0_S0_S0_S0_S0_S0_PfS1_S1__param_27,
	.param .u64 .ptr .align 1 _Z31fused_tensor_prods_example_kerniiiiiiiiiiPKfS0_S0_S0_S0_S0_S0_S0_S0_S0_S0_S0_S0_S0_S0_S0_S0_S0_S0_S0_S0_PfS1_S1__param_28,
	.param .u64 .ptr .align 1 _Z31fused_tensor_prods_example_kerniiiiiiiiiiPKfS0_S0_S0_S0_S0_S0_S0_S0_S0_S0_S0_S0_S0_S0_S0_S0_S0_S0_S0_S0_PfS1_S1__param_29,
	.param .u64 .ptr .align 1 _Z31fused_tensor_prods_example_kerniiiiiiiiiiPKfS0_S0_S0_S0_S0_S0_S0_S0_S0_S0_S0_S0_S0_S0_S0_S0_S0_S0_S0_S0_PfS1_S1__param_30,
	.param .u64 .ptr .align 1 _Z31fused_tensor_prods_example_kerniiiiiiiiiiPKfS0_S0_S0_S0_S0_S0_S0_S0_S0_S0_S0_S0_S0_S0_S0_S0_S0_S0_S0_S0_PfS1_S1__param_31,
	.param .u64 .ptr .align 1 _Z31fused_tensor_prods_example_kerniiiiiiiiiiPKfS0_S0_S0_S0_S0_S0_S0_S0_S0_S0_S0_S0_S0_S0_S0_S0_S0_S0_S0_S0_PfS1_S1__param_32,
	.param .u64 .ptr .align 1 _Z31fused_tensor_prods_example_kerniiiiiiiiiiPKfS0_S0_S0_S0_S0_S0_S0_S0_S0_S0_S0_S0_S0_S0_S0_S0_S0_S0_S0_S0_PfS1_S1__param_33
)
{
	.reg .pred 	%p<214>;
	.reg .b32 	%r<557>;
	.reg .b32 	%f<781>;
	.reg .b64 	%rd<206>;

	ld.param.u32 	%r108, [_Z31fused_tensor_prods_example_kerniiiiiiiiiiPKfS0_S0_S0_S0_S0_S0_S0_S0_S0_S0_S0_S0_S0_S0_S0_S0_S0_S0_S0_S0_PfS1_S1__param_5];
	ld.param.u32 	%r110, [_Z31fused_tensor_prods_example_kerniiiiiiiiiiPKfS0_S0_S0_S0_S0_S0_S0_S0_S0_S0_S0_S0_S0_S0_S0_S0_S0_S0_S0_S0_PfS1_S1__param_7];
	ld.param.u32 	%r111, [_Z31fused_tensor_prods_example_kerniiiiiiiiiiPKfS0_S0_S0_S0_S0_S0_S0_S0_S0_S0_S0_S0_S0_S0_S0_S0_S0_S0_S0_S0_PfS1_S1__param_8];
	ld.param.u32 	%r112, [_Z31fused_tensor_prods_example_kerniiiiiiiiiiPKfS0_S0_S0_S0_S0_S0_S0_S0_S0_S0_S0_S0_S0_S0_S0_S0_S0_S0_S0_S0_PfS1_S1__param_9];
	ld.param.u64 	%rd34, [_Z31fused_tensor_prods_example_kerniiiiiiiiiiPKfS0_S0_S0_S0_S0_S0_S0_S0_S0_S0_S0_S0_S0_S0_S0_S0_S0_S0_S0_S0_PfS1_S1__param_10];
	ld.param.u64 	%rd35, [_Z31fused_tensor_prods_example_kerniiiiiiiiiiPKfS0_S0_S0_S0_S0_S0_S0_S0_S0_S0_S0_S0_S0_S0_S0_S0_S0_S0_S0_S0_PfS1_S1__param_11];
	ld.param.u64 	%rd36, [_Z31fused_tensor_prods_example_kerniiiiiiiiiiPKfS0_S0_S0_S0_S0_S0_S0_S0_S0_S0_S0_S0_S0_S0_S0_S0_S0_S0_S0_S0_PfS1_S1__param_12];
	cvta.to.global.u64 	%rd1, %rd34;
	cvta.to.global.u64 	%rd2, %rd36;
	cvta.to.global.u64 	%rd3, %rd35;
	mov.u32 	%r533, %ctaid.x;
	setp.ge.s32 	%p1, %r533, %r108;
	@%p1 bra 	$L__BB0_73;
	ld.param.u64 	%rd201, [_Z31fused_tensor_prods_example_kerniiiiiiiiiiPKfS0_S0_S0_S0_S0_S0_S0_S0_S0_S0_S0_S0_S0_S0_S0_S0_S0_S0_S0_S0_PfS1_S1__param_29];
	ld.param.u64 	%rd199, [_Z31fused_tensor_prods_example_kerniiiiiiiiiiPKfS0_S0_S0_S0_S0_S0_S0_S0_S0_S0_S0_S0_S0_S0_S0_S0_S0_S0_S0_S0_PfS1_S1__param_27];
	ld.param.u64 	%rd197, [_Z31fused_tensor_prods_example_kerniiiiiiiiiiPKfS0_S0_S0_S0_S0_S0_S0_S0_S0_S0_S0_S0_S0_S0_S0_S0_S0_S0_S0_S0_PfS1_S1__param_25];
	ld.param.u64 	%rd195, [_Z31fused_tensor_prods_example_kerniiiiiiiiiiPKfS0_S0_S0_S0_S0_S0_S0_S0_S0_S0_S0_S0_S0_S0_S0_S0_S0_S0_S0_S0_PfS1_S1__param_23];
	ld.param.u64 	%rd193, [_Z31fused_tensor_prods_example_kerniiiiiiiiiiPKfS0_S0_S0_S0_S0_S0_S0_S0_S0_S0_S0_S0_S0_S0_S0_S0_S0_S0_S0_S0_PfS1_S1__param_21];
	ld.param.u64 	%rd191, [_Z31fused_tensor_prods_example_kerniiiiiiiiiiPKfS0_S0_S0_S0_S0_S0_S0_S0_S0_S0_S0_S0_S0_S0_S0_S0_S0_S0_S0_S0_PfS1_S1__param_19];
	ld.param.u64 	%rd189, [_Z31fused_tensor_prods_example_kerniiiiiiiiiiPKfS0_S0_S0_S0_S0_S0_S0_S0_S0_S0_S0_S0_S0_S0_S0_S0_S0_S0_S0_S0_PfS1_S1__param_17];
	ld.param.u64 	%rd187, [_Z31fused_tensor_prods_example_kerniiiiiiiiiiPKfS0_S0_S0_S0_S0_S0_S0_S0_S0_S0_S0_S0_S0_S0_S0_S0_S0_S0_S0_S0_PfS1_S1__param_15];
	ld.param.u64 	%rd185, [_Z31fused_tensor_prods_example_kerniiiiiiiiiiPKfS0_S0_S0_S0_S0_S0_S0_S0_S0_S0_S0_S0_S0_S0_S0_S0_S0_S0_S0_S0_PfS1_S1__param_13];
	ld.param.u32 	%r531, [_Z31fused_tensor_prods_example_kerniiiiiiiiiiPKfS0_S0_S0_S0_S0_S0_S0_S0_S0_S0_S0_S0_S0_S0_S0_S0_S0_S0_S0_S0_PfS1_S1__param_6];
	ld.param.u32 	%r530, [_Z31fused_tensor_prods_example_kerniiiiiiiiiiPKfS0_S0_S0_S0_S0_S0_S0_S0_S0_S0_S0_S0_S0_S0_S0_S0_S0_S0_S0_S0_PfS1_S1__param_4];
	ld.param.u32 	%r529, [_Z31fused_tensor_prods_example_kerniiiiiiiiiiPKfS0_S0_S0_S0_S0_S0_S0_S0_S0_S0_S0_S0_S0_S0_S0_S0_S0_S0_S0_S0_PfS1_S1__param_3];
	ld.param.u32 	%r528, [_Z31fused_tensor_prods_example_kerniiiiiiiiiiPKfS0_S0_S0_S0_S0_S0_S0_S0_S0_S0_S0_S0_S0_S0_S0_S0_S0_S0_S0_S0_PfS1_S1__param_2];
	ld.param.u32 	%r527, [_Z31fused_tensor_prods_example_kerniiiiiiiiiiPKfS0_S0_S0_S0_S0_S0_S0_S0_S0_S0_S0_S0_S0_S0_S0_S0_S0_S0_S0_S0_PfS1_S1__param_1];
	ld.param.u32 	%r526, [_Z31fused_tensor_prods_example_kerniiiiiiiiiiPKfS0_S0_S0_S0_S0_S0_S0_S0_S0_S0_S0_S0_S0_S0_S0_S0_S0_S0_S0_S0_PfS1_S1__param_0];
	shl.b32 	%r113, %r527, 2;
	mov.u32 	%r114, s;
	add.s32 	%r2, %r114, %r113;
	shl.b32 	%r115, %r526, 2;
	add.s32 	%r3, %r114, %r115;
	mul.lo.s32 	%r116, %r528, 12;
	add.s32 	%r4, %r2, %r116;
	shl.b32 	%r117, %r529, 2;
	add.s32 	%r5, %r114, %r117;
	shl.b32 	%r118, %r530, 2;
	add.s32 	%r6, %r5, %r118;
	shl.b32 	%r119, %r528, 2;
	add.s32 	%r7, %r4, %r119;
	add.s32 	%r8, %r7, %r116;
	add.s32 	%r9, %r8, %r116;
	mov.u32 	%r10, %tid.y;
	mov.u32 	%r11, %tid.x;
	mul.lo.s32 	%r12, %r110, %r10;
	mov.u32 	%r13, %ntid.x;
	mul.lo.s32 	%r14, %r111, %r10;
	mul.lo.s32 	%r15, %r112, %r10;
	mul.lo.s32 	%r16, %r110, %r531;
	mul.lo.s32 	%r17, %r111, %r531;
	mul.lo.s32 	%r18, %r112, %r531;
	mov.u32 	%r19, %ntid.y;
	shl.b32 	%r20, %r13, 2;
	cvta.to.global.u64 	%rd4, %rd201;
	cvta.to.global.u64 	%rd5, %rd195;
	cvta.to.global.u64 	%rd6, %rd199;
	cvta.to.global.u64 	%rd7, %rd197;
	cvta.to.global.u64 	%rd8, %rd189;
	cvta.to.global.u64 	%rd9, %rd187;
	cvta.to.global.u64 	%rd10, %rd193;
	cvta.to.global.u64 	%rd11, %rd191;
	cvta.to.global.u64 	%rd12, %rd185;
$L__BB0_2:
	ld.param.u32 	%r532, [_Z31fused_tensor_prods_example_kerniiiiiiiiiiPKfS0_S0_S0_S0_S0_S0_S0_S0_S0_S0_S0_S0_S0_S0_S0_S0_S0_S0_S0_S0_PfS1_S1__param_6];
	setp.ge.s32 	%p2, %r11, %r110;
	mad.lo.s32 	%r22, %r533, %r532, %r10;
	@%p2 bra 	$L__BB0_5;
	ld.param.u64 	%rd186, [_Z31fused_tensor_prods_example_kerniiiiiiiiiiPKfS0_S0_S0_S0_S0_S0_S0_S0_S0_S0_S0_S0_S0_S0_S0_S0_S0_S0_S0_S0_PfS1_S1__param_14];
	cvta.to.global.u64 	%rd37, %rd186;
	mul.wide.u32 	%rd38, %r22, 4;
	add.s64 	%rd39, %rd37, %rd38;
	ld.global.f32 	%f1, [%rd39];
	mul.lo.s32 	%r23, %r533, %r110;
	mov.u32 	%r534, %r11;
$L__BB0_4:
	add.s32 	%r120, %r534, %r23;
	mul.wide.s32 	%rd40, %r120, 4;
	add.s64 	%rd41, %rd1, %rd40;
	ld.global.f32 	%f198, [%rd41];
	mul.f32 	%f199, %f1, %f198;
	add.s32 	%r121, %r534, %r12;
	shl.b32 	%r122, %r121, 2;
	mov.u32 	%r123, s;
	add.s32 	%r124, %r123, %r122;
	st.shared.f32 	[%r124], %f199;
	add.s32 	%r534, %r534, %r13;
	setp.lt.s32 	%p3, %r534, %r110;
	@%p3 bra 	$L__BB0_4;
$L__BB0_5:
	setp.ge.s32 	%p4, %r11, %r111;
	@%p4 bra 	$L__BB0_8;
	ld.param.u64 	%rd188, [_Z31fused_tensor_prods_example_kerniiiiiiiiiiPKfS0_S0_S0_S0_S0_S0_S0_S0_S0_S0_S0_S0_S0_S0_S0_S0_S0_S0_S0_S0_PfS1_S1__param_16];
	cvta.to.global.u64 	%rd42, %rd188;
	mul.wide.u32 	%rd43, %r22, 4;
	add.s64 	%rd44, %rd42, %rd43;
	ld.global.f32 	%f2, [%rd44];
	mul.lo.s32 	%r26, %r533, %r111;
	mov.u32 	%r535, %r11;
$L__BB0_7:
	add.s32 	%r125, %r535, %r26;
	mul.lo.s32 	%r126, %r125, 3;
	mul.wide.s32 	%rd45, %r126, 4;
	add.s64 	%rd46, %rd3, %rd45;
	ld.global.f32 	%f200, [%rd46];
	mul.f32 	%f201, %f2, %f200;
	add.s32 	%r127, %r535, %r14;
	mad.lo.s32 	%r128, %r127, 12, %r2;
	st.shared.f32 	[%r128], %f201;
	ld.global.f32 	%f202, [%rd46+4];
	mul.f32 	%f203, %f2, %f202;
	st.shared.f32 	[%r128+4], %f203;
	ld.global.f32 	%f204, [%rd46+8];
	mul.f32 	%f205, %f2, %f204;
	st.shared.f32 	[%r128+8], %f205;
	add.s32 	%r535, %r535, %r13;
	setp.lt.s32 	%p5, %r535, %r111;
	@%p5 bra 	$L__BB0_7;
$L__BB0_8:
	setp.ge.s32 	%p6, %r11, %r110;
	mul.lo.s32 	%r29, %r22, 3;
	add.s32 	%r30, %r29, 1;
	add.s32 	%r31, %r29, 2;
	@%p6 bra 	$L__BB0_11;
	ld.param.u64 	%rd190, [_Z31fused_tensor_prods_example_kerniiiiiiiiiiPKfS0_S0_S0_S0_S0_S0_S0_S0_S0_S0_S0_S0_S0_S0_S0_S0_S0_S0_S0_S0_PfS1_S1__param_18];
	cvta.to.global.u64 	%rd47, %rd190;
	mul.wide.u32 	%rd48, %r29, 4;
	add.s64 	%rd49, %rd47, %rd48;
	ld.global.f32 	%f3, [%rd49];
	mul.wide.u32 	%rd50, %r30, 4;
	add.s64 	%rd51, %rd47, %rd50;
	ld.global.f32 	%f4, [%rd51];
	mul.wide.u32 	%rd52, %r31, 4;
	add.s64 	%rd53, %rd47, %rd52;
	ld.global.f32 	%f5, [%rd53];
	mul.lo.s32 	%r32, %r533, %r110;
	mov.u32 	%r536, %r11;
$L__BB0_10:
	add.s32 	%r129, %r536, %r32;
	mul.wide.s32 	%rd54, %r129, 4;
	add.s64 	%rd55, %rd1, %rd54;
	ld.global.f32 	%f206, [%rd55];
	mul.f32 	%f207, %f3, %f206;
	add.s32 	%r130, %r536, %r12;
	mad.lo.s32 	%r131, %r130, 12, %r3;
	st.shared.f32 	[%r131], %f207;
	mul.f32 	%f208, %f4, %f206;
	st.shared.f32 	[%r131+4], %f208;
	mul.f32 	%f209, %f5, %f206;
	st.shared.f32 	[%r131+8], %f209;
	add.s32 	%r536, %r536, %r13;
	setp.lt.s32 	%p7, %r536, %r110;
	@%p7 bra 	$L__BB0_10;
$L__BB0_11:
	@%p4 bra 	$L__BB0_14;
	ld.param.u64 	%rd192, [_Z31fused_tensor_prods_example_kerniiiiiiiiiiPKfS0_S0_S0_S0_S0_S0_S0_S0_S0_S0_S0_S0_S0_S0_S0_S0_S0_S0_S0_S0_PfS1_S1__param_20];
	cvta.to.global.u64 	%rd56, %rd192;
	mul.wide.u32 	%rd57, %r29, 4;
	add.s64 	%rd58, %rd56, %rd57;
	ld.global.f32 	%f6, [%rd58];
	mul.wide.u32 	%rd59, %r30, 4;
	add.s64 	%rd60, %rd56, %rd59;
	ld.global.f32 	%f7, [%rd60];
	mul.wide.u32 	%rd61, %r31, 4;
	add.s64 	%rd62, %rd56, %rd61;
	ld.global.f32 	%f8, [%rd62];
	mul.lo.s32 	%r35, %r533, %r111;
	mov.u32 	%r537, %r11;
$L__BB0_13:
	add.s32 	%r132, %r537, %r35;
	mul.lo.s32 	%r133, %r132, 3;
	mul.wide.s32 	%rd63, %r133, 4;
	add.s64 	%rd64, %rd3, %rd63;
	ld.global.f32 	%f210, [%rd64];
	ld.global.f32 	%f211, [%rd64+4];
	mul.f32 	%f212, %f7, %f211;
	fma.rn.f32 	%f213, %f6, %f210, %f212;
	ld.global.f32 	%f214, [%rd64+8];
	fma.rn.f32 	%f215, %f8, %f214, %f213;
	add.s32 	%r134, %r537, %r14;
	shl.b32 	%r135, %r134, 2;
	add.s32 	%r136, %r4, %r135;
	st.shared.f32 	[%r136], %f215;
	add.s32 	%r537, %r537, %r13;
	setp.lt.s32 	%p9, %r537, %r111;
	@%p9 bra 	$L__BB0_13;
$L__BB0_14:
	setp.ge.s32 	%p10, %r11, %r112;
	mul.lo.s32 	%r38, %r22, 9;
	mul.lo.s32 	%r137, %r22, 6;
	add.s32 	%r39, %r30, %r137;
	add.s32 	%r40, %r31, %r137;
	add.s32 	%r41, %r40, 1;
	add.s32 	%r42, %r40, 2;
	add.s32 	%r43, %r40, 3;
	add.s32 	%r44, %r40, 4;
	add.s32 	%r45, %r40, 5;
	add.s32 	%r46, %r40, 6;
	@%p10 bra 	$L__BB0_17;
	ld.param.u64 	%rd194, [_Z31fused_tensor_prods_example_kerniiiiiiiiiiPKfS0_S0_S0_S0_S0_S0_S0_S0_S0_S0_S0_S0_S0_S0_S0_S0_S0_S0_S0_S0_PfS1_S1__param_22];
	cvta.to.global.u64 	%rd65, %rd194;
	mul.wide.u32 	%rd66, %r38, 4;
	add.s64 	%rd67, %rd65, %rd66;
	ld.global.f32 	%f9, [%rd67];
	mul.wide.u32 	%rd68, %r39, 4;
	add.s64 	%rd69, %rd65, %rd68;
	ld.global.f32 	%f10, [%rd69];
	mul.wide.u32 	%rd70, %r40, 4;
	add.s64 	%rd71, %rd65, %rd70;
	ld.global.f32 	%f11, [%rd71];
	mul.wide.u32 	%rd72, %r41, 4;
	add.s64 	%rd73, %rd65, %rd72;
	ld.global.f32 	%f12, [%rd73];
	mul.wide.u32 	%rd74, %r42, 4;
	add.s64 	%rd75, %rd65, %rd74;
	ld.global.f32 	%f13, [%rd75];
	mul.wide.u32 	%rd76, %r43, 4;
	add.s64 	%rd77, %rd65, %rd76;
	ld.global.f32 	%f14, [%rd77];
	mul.wide.u32 	%rd78, %r44, 4;
	add.s64 	%rd79, %rd65, %rd78;
	ld.global.f32 	%f15, [%rd79];
	mul.wide.u32 	%rd80, %r45, 4;
	add.s64 	%rd81, %rd65, %rd80;
	ld.global.f32 	%f16, [%rd81];
	mul.wide.u32 	%rd82, %r46, 4;
	add.s64 	%rd83, %rd65, %rd82;
	ld.global.f32 	%f17, [%rd83];
	mul.lo.s32 	%r47, %r533, %r112;
	mov.u32 	%r538, %r11;
$L__BB0_16:
	add.s32 	%r138, %r538, %r47;
	mul.lo.s32 	%r139, %r138, 9;
	mul.wide.s32 	%rd84, %r139, 4;
	add.s64 	%rd85, %rd2, %rd84;
	ld.global.f32 	%f216, [%rd85];
	ld.global.f32 	%f217, [%rd85+4];
	mul.f32 	%f218, %f10, %f217;
	fma.rn.f32 	%f219, %f9, %f216, %f218;
	ld.global.f32 	%f220, [%rd85+8];
	fma.rn.f32 	%f221, %f11, %f220, %f219;
	ld.global.f32 	%f222, [%rd85+12];
	fma.rn.f32 	%f223, %f12, %f222, %f221;
	ld.global.f32 	%f224, [%rd85+16];
	fma.rn.f32 	%f225, %f13, %f224, %f223;
	ld.global.f32 	%f226, [%rd85+20];
	fma.rn.f32 	%f227, %f14, %f226, %f225;
	ld.global.f32 	%f228, [%rd85+24];
	fma.rn.f32 	%f229, %f15, %f228, %f227;
	ld.global.f32 	%f230, [%rd85+28];
	fma.rn.f32 	%f231, %f16, %f230, %f229;
	ld.global.f32 	%f232, [%rd85+32];
	fma.rn.f32 	%f233, %f17, %f232, %f231;
	add.s32 	%r140, %r538, %r15;
	shl.b32 	%r141, %r140, 2;
	add.s32 	%r142, %r5, %r141;
	st.shared.f32 	[%r142], %f233;
	add.s32 	%r538, %r538, %r13;
	setp.lt.s32 	%p11, %r538, %r112;
	@%p11 bra 	$L__BB0_16;
$L__BB0_17:
	@%p10 bra 	$L__BB0_20;
	ld.param.u64 	%rd196, [_Z31fused_tensor_prods_example_kerniiiiiiiiiiPKfS0_S0_S0_S0_S0_S0_S0_S0_S0_S0_S0_S0_S0_S0_S0_S0_S0_S0_S0_S0_PfS1_S1__param_24];
	cvta.to.global.u64 	%rd86, %rd196;
	mul.wide.u32 	%rd87, %r38, 4;
	add.s64 	%rd88, %rd86, %rd87;
	ld.global.f32 	%f18, [%rd88];
	mul.wide.u32 	%rd89, %r39, 4;
	add.s64 	%rd90, %rd86, %rd89;
	ld.global.f32 	%f19, [%rd90];
	mul.wide.u32 	%rd91, %r40, 4;
	add.s64 	%rd92, %rd86, %rd91;
	ld.global.f32 	%f20, [%rd92];
	mul.wide.u32 	%rd93, %r41, 4;
	add.s64 	%rd94, %rd86, %rd93;
	ld.global.f32 	%f21, [%rd94];
	mul.wide.u32 	%rd95, %r42, 4;
	add.s64 	%rd96, %rd86, %rd95;
	ld.global.f32 	%f22, [%rd96];
	add.s32 	%r143, %r40, 3;
	mul.wide.u32 	%rd97, %r143, 4;
	add.s64 	%rd98, %rd86, %rd97;
	ld.global.f32 	%f23, [%rd98];
	mul.wide.u32 	%rd99, %r44, 4;
	add.s64 	%rd100, %rd86, %rd99;
	ld.global.f32 	%f24, [%rd100];
	add.s32 	%r144, %r40, 5;
	mul.wide.u32 	%rd101, %r144, 4;
	add.s64 	%rd102, %rd86, %rd101;
	ld.global.f32 	%f25, [%rd102];
	add.s32 	%r145, %r40, 6;
	mul.wide.u32 	%rd103, %r145, 4;
	add.s64 	%rd104, %rd86, %rd103;
	ld.global.f32 	%f26, [%rd104];
	mul.lo.s32 	%r50, %r533, %r112;
	mov.u32 	%r539, %r11;
$L__BB0_19:
	add.s32 	%r146, %r539, %r50;
	mul.lo.s32 	%r147, %r146, 9;
	mul.wide.s32 	%rd105, %r147, 4;
	add.s64 	%rd106, %rd2, %rd105;
	ld.global.f32 	%f234, [%rd106];
	ld.global.f32 	%f235, [%rd106+4];
	mul.f32 	%f236, %f19, %f235;
	fma.rn.f32 	%f237, %f18, %f234, %f236;
	ld.global.f32 	%f238, [%rd106+8];
	fma.rn.f32 	%f239, %f20, %f238, %f237;
	add.s32 	%r148, %r539, %r15;
	mad.lo.s32 	%r149, %r148, 36, %r6;
	st.shared.f32 	[%r149], %f239;
	ld.global.f32 	%f240, [%rd106+12];
	ld.global.f32 	%f241, [%rd106+16];
	mul.f32 	%f242, %f19, %f241;
	fma.rn.f32 	%f243, %f18, %f240, %f242;
	ld.global.f32 	%f244, [%rd106+20];
	fma.rn.f32 	%f245, %f20, %f244, %f243;
	st.shared.f32 	[%r149+4], %f245;
	ld.global.f32 	%f246, [%rd106+24];
	ld.global.f32 	%f247, [%rd106+28];
	mul.f32 	%f248, %f19, %f247;
	fma.rn.f32 	%f249, %f18, %f246, %f248;
	ld.global.f32 	%f250, [%rd106+32];
	fma.rn.f32 	%f251, %f20, %f250, %f249;
	st.shared.f32 	[%r149+8], %f251;
	mul.f32 	%f252, %f22, %f235;
	fma.rn.f32 	%f253, %f21, %f234, %f252;
	fma.rn.f32 	%f254, %f23, %f238, %f253;
	st.shared.f32 	[%r149+12], %f254;
	mul.f32 	%f255, %f22, %f241;
	fma.rn.f32 	%f256, %f21, %f240, %f255;
	fma.rn.f32 	%f257, %f23, %f244, %f256;
	st.shared.f32 	[%r149+16], %f257;
	mul.f32 	%f258, %f22, %f247;
	fma.rn.f32 	%f259, %f21, %f246, %f258;
	fma.rn.f32 	%f260, %f23, %f250, %f259;
	st.shared.f32 	[%r149+20], %f260;
	mul.f32 	%f261, %f25, %f235;
	fma.rn.f32 	%f262, %f24, %f234, %f261;
	fma.rn.f32 	%f263, %f26, %f238, %f262;
	st.shared.f32 	[%r149+24], %f263;
	mul.f32 	%f264, %f25, %f241;
	fma.rn.f32 	%f265, %f24, %f240, %f264;
	fma.rn.f32 	%f266, %f26, %f244, %f265;
	st.shared.f32 	[%r149+28], %f266;
	mul.f32 	%f267, %f25, %f247;
	fma.rn.f32 	%f268, %f24, %f246, %f267;
	fma.rn.f32 	%f269, %f26, %f250, %f268;
	st.shared.f32 	[%r149+32], %f269;
	add.s32 	%r539, %r539, %r13;
	setp.lt.s32 	%p13, %r539, %r112;
	@%p13 bra 	$L__BB0_19;
$L__BB0_20:
	@%p4 bra 	$L__BB0_23;
	ld.param.u64 	%rd198, [_Z31fused_tensor_prods_example_kerniiiiiiiiiiPKfS0_S0_S0_S0_S0_S0_S0_S0_S0_S0_S0_S0_S0_S0_S0_S0_S0_S0_S0_S0_PfS1_S1__param_26];
	cvta.to.global.u64 	%rd107, %rd198;
	mul.wide.u32 	%rd108, %r38, 4;
	add.s64 	%rd109, %rd107, %rd108;
	ld.global.f32 	%f27, [%rd109];
	mul.wide.u32 	%rd110, %r39, 4;
	add.s64 	%rd111, %rd107, %rd110;
	ld.global.f32 	%f28, [%rd111];
	mul.wide.u32 	%rd112, %r40, 4;
	add.s64 	%rd113, %rd107, %rd112;
	ld.global.f32 	%f29, [%rd113];
	mul.wide.u32 	%rd114, %r41, 4;
	add.s64 	%rd115, %rd107, %rd114;
	ld.global.f32 	%f30, [%rd115];
	mul.wide.u32 	%rd116, %r42, 4;
	add.s64 	%rd117, %rd107, %rd116;
	ld.global.f32 	%f31, [%rd117];
	add.s32 	%r150, %r40, 3;
	mul.wide.u32 	%rd118, %r150, 4;
	add.s64 	%rd119, %rd107, %rd118;
	ld.global.f32 	%f32, [%rd119];
	mul.wide.u32 	%rd120, %r44, 4;
	add.s64 	%rd121, %rd107, %rd120;
	ld.global.f32 	%f33, [%rd121];
	add.s32 	%r151, %r40, 5;
	mul.wide.u32 	%rd122, %r151, 4;
	add.s64 	%rd123, %rd107, %rd122;
	ld.global.f32 	%f34, [%rd123];
	add.s32 	%r152, %r40, 6;
	mul.wide.u32 	%rd124, %r152, 4;
	add.s64 	%rd125, %rd107, %rd124;
	ld.global.f32 	%f35, [%rd125];
	mul.lo.s32 	%r53, %r533, %r111;
	mov.u32 	%r540, %r11;
$L__BB0_22:
	add.s32 	%r153, %r540, %r53;
	mul.lo.s32 	%r154, %r153, 3;
	mul.wide.s32 	%rd126, %r154, 4;
	add.s64 	%rd127, %rd3, %rd126;
	ld.global.f32 	%f270, [%rd127];
	ld.global.f32 	%f271, [%rd127+4];
	mul.f32 	%f272, %f28, %f271;
	fma.rn.f32 	%f273, %f27, %f270, %f272;
	ld.global.f32 	%f274, [%rd127+8];
	fma.rn.f32 	%f275, %f29, %f274, %f273;
	add.s32 	%r155, %r540, %r14;
	mad.lo.s32 	%r156, %r155, 12, %r7;
	st.shared.f32 	[%r156], %f275;
	mul.f32 	%f276, %f31, %f271;
	fma.rn.f32 	%f277, %f30, %f270, %f276;
	fma.rn.f32 	%f278, %f32, %f274, %f277;
	st.shared.f32 	[%r156+4], %f278;
	mul.f32 	%f279, %f34, %f271;
	fma.rn.f32 	%f280, %f33, %f270, %f279;
	fma.rn.f32 	%f281, %f35, %f274, %f280;
	st.shared.f32 	[%r156+8], %f281;
	add.s32 	%r540, %r540, %r13;
	setp.lt.s32 	%p15, %r540, %r111;
	@%p15 bra 	$L__BB0_22;
$L__BB0_23:
	@%p4 bra 	$L__BB0_26;
	ld.param.u64 	%rd200, [_Z31fused_tensor_prods_example_kerniiiiiiiiiiPKfS0_S0_S0_S0_S0_S0_S0_S0_S0_S0_S0_S0_S0_S0_S0_S0_S0_S0_S0_S0_PfS1_S1__param_28];
	cvta.to.global.u64 	%rd128, %rd200;
	mul.wide.u32 	%rd129, %r29, 4;
	add.s64 	%rd130, %rd128, %rd129;
	ld.global.f32 	%f36, [%rd130];
	add.s32 	%r157, %r29, 1;
	mul.wide.u32 	%rd131, %r157, 4;
	add.s64 	%rd132, %rd128, %rd131;
	ld.global.f32 	%f37, [%rd132];
	add.s32 	%r158, %r29, 2;
	mul.wide.u32 	%rd133, %r158, 4;
	add.s64 	%rd134, %rd128, %rd133;
	ld.global.f32 	%f38, [%rd134];
	mul.lo.s32 	%r56, %r533, %r111;
	mov.u32 	%r541, %r11;
$L__BB0_25:
	add.s32 	%r159, %r541, %r56;
	mul.lo.s32 	%r160, %r159, 3;
	mul.wide.s32 	%rd135, %r160, 4;
	add.s64 	%rd136, %rd3, %rd135;
	ld.global.f32 	%f282, [%rd136+8];
	mul.f32 	%f283, %f37, %f282;
	ld.global.f32 	%f284, [%rd136+4];
	mul.f32 	%f285, %f38, %f284;
	sub.f32 	%f286, %f283, %f285;
	add.s32 	%r161, %r541, %r14;
	mad.lo.s32 	%r162, %r161, 12, %r8;
	st.shared.f32 	[%r162], %f286;
	ld.global.f32 	%f287, [%rd136];
	mul.f32 	%f288, %f38, %f287;
	mul.f32 	%f289, %f36, %f282;
	sub.f32 	%f290, %f288, %f289;
	st.shared.f32 	[%r162+4], %f290;
	mul.f32 	%f291, %f36, %f284;
	mul.f32 	%f292, %f37, %f287;
	sub.f32 	%f293, %f291, %f292;
	st.shared.f32 	[%r162+8], %f293;
	add.s32 	%r541, %r541, %r13;
	setp.lt.s32 	%p17, %r541, %r111;
	@%p17 bra 	$L__BB0_25;
$L__BB0_26:
	@%p4 bra 	$L__BB0_29;
	ld.param.u64 	%rd202, [_Z31fused_tensor_prods_example_kerniiiiiiiiiiPKfS0_S0_S0_S0_S0_S0_S0_S0_S0_S0_S0_S0_S0_S0_S0_S0_S0_S0_S0_S0_PfS1_S1__param_30];
	cvta.to.global.u64 	%rd137, %rd202;
	mul.wide.u32 	%rd138, %r38, 4;
	add.s64 	%rd139, %rd137, %rd138;
	ld.global.f32 	%f39, [%rd139];
	mul.wide.u32 	%rd140, %r39, 4;
	add.s64 	%rd141, %rd137, %rd140;
	ld.global.f32 	%f40, [%rd141];
	mul.wide.u32 	%rd142, %r40, 4;
	add.s64 	%rd143, %rd137, %rd142;
	ld.global.f32 	%f41, [%rd143];
	mul.wide.u32 	%rd144, %r41, 4;
	add.s64 	%rd145, %rd137, %rd144;
	ld.global.f32 	%f42, [%rd145];
	mul.wide.u32 	%rd146, %r42, 4;
	add.s64 	%rd147, %rd137, %rd146;
	ld.global.f32 	%f43, [%rd147];
	add.s32 	%r163, %r40, 3;
	mul.wide.u32 	%rd148, %r163, 4;
	add.s64 	%rd149, %rd137, %rd148;
	ld.global.f32 	%f44, [%rd149];
	mul.wide.u32 	%rd150, %r44, 4;
	add.s64 	%rd151, %rd137, %rd150;
	ld.global.f32 	%f45, [%rd151];
	add.s32 	%r164, %r40, 5;
	mul.wide.u32 	%rd152, %r164, 4;
	add.s64 	%rd153, %rd137, %rd152;
	ld.global.f32 	%f46, [%rd153];
	add.s32 	%r165, %r40, 6;
	mul.wide.u32 	%rd154, %r165, 4;
	add.s64 	%rd155, %rd137, %rd154;
	ld.global.f32 	%f47, [%rd155];
	mul.lo.s32 	%r59, %r533, %r111;
	mov.u32 	%r542, %r11;
$L__BB0_28:
	add.s32 	%r166, %r542, %r59;
	mul.lo.s32 	%r167, %r166, 3;
	mul.wide.s32 	%rd156, %r167, 4;
	add.s64 	%rd157, %rd3, %rd156;
	ld.global.f32 	%f294, [%rd157+8];
	mul.f32 	%f295, %f40, %f294;
	ld.global.f32 	%f296, [%rd157+4];
	mul.f32 	%f297, %f41, %f296;
	sub.f32 	%f298, %f295, %f297;
	add.s32 	%r168, %r542, %r14;
	mad.lo.s32 	%r169, %r168, 36, %r9;
	st.shared.f32 	[%r169], %f298;
	ld.global.f32 	%f299, [%rd157];
	mul.f32 	%f300, %f41, %f299;
	mul.f32 	%f301, %f39, %f294;
	sub.f32 	%f302, %f300, %f301;
	st.shared.f32 	[%r169+4], %f302;
	mul.f32 	%f303, %f39, %f296;
	mul.f32 	%f304, %f40, %f299;
	sub.f32 	%f305, %f303, %f304;
	st.shared.f32 	[%r169+8], %f305;
	mul.f32 	%f306, %f43, %f294;
	mul.f32 	%f307, %f44, %f296;
	sub.f32 	%f308, %f306, %f307;
	st.shared.f32 	[%r169+12], %f308;
	mul.f32 	%f309, %f44, %f299;
	mul.f32 	%f310, %f42, %f294;
	sub.f32 	%f311, %f309, %f310;
	st.shared.f32 	[%r169+16], %f311;
	mul.f32 	%f312, %f42, %f296;
	mul.f32 	%f313, %f43, %f299;
	sub.f32 	%f314, %f312, %f313;
	st.shared.f32 	[%r169+20], %f314;
	mul.f32 	%f315, %f46, %f294;
	mul.f32 	%f316, %f47, %f296;
	sub.f32 	%f317, %f315, %f316;
	st.shared.f32 	[%r169+24], %f317;
	mul.f32 	%f318, %f47, %f299;
	mul.f32 	%f319, %f45, %f294;
	sub.f32 	%f320, %f318, %f319;
	st.shared.f32 	[%r169+28], %f320;
	mul.f32 	%f321, %f45, %f296;
	mul.f32 	%f322, %f46, %f299;
	sub.f32 	%f323, %f321, %f322;
	st.shared.f32 	[%r169+32], %f323;
	add.s32 	%r542, %r542, %r13;
	setp.lt.s32 	%p19, %r542, %r111;
	@%p19 bra 	$L__BB0_28;
$L__BB0_29:
	setp.ge.s32 	%p20, %r10, %r110;
	bar.sync 	0;
	@%p20 bra 	$L__BB0_43;
	mul.lo.s32 	%r62, %r533, %r110;
	mov.u32 	%r543, %r10;
$L__BB0_31:
	setp.ge.s32 	%p21, %r11, %r16;
	mov.f32 	%f707, 0f00000000;
	@%p21 bra 	$L__BB0_34;
	shl.b32 	%r170, %r11, 2;
	mov.u32 	%r171, s;
	add.s32 	%r545, %r171, %r170;
	mad.lo.s32 	%r544, %r16, %r543, %r11;
	mov.f32 	%f707, 0f00000000;
	mov.u32 	%r546, %r11;
$L__BB0_33:
	mul.wide.s32 	%rd158, %r544, 4;
	add.s64 	%rd159, %rd12, %rd158;
	ld.global.f32 	%f326, [%rd159];
	ld.shared.f32 	%f327, [%r545];
	fma.rn.f32 	%f707, %f326, %f327, %f707;
	add.s32 	%r546, %r546, %r13;
	add.s32 	%r545, %r545, %r20;
	add.s32 	%r544, %r544, %r13;
	setp.lt.s32 	%p22, %r546, %r16;
	@%p22 bra 	$L__BB0_33;
$L__BB0_34:
	setp.ge.s32 	%p23, %r11, %r17;
	mov.b32 	%r172, %f707;
	shfl.sync.down.b32	%r173|%p24, %r172, 16, 31, -1;
	mov.b32 	%f329, %r173;
	add.f32 	%f330, %f707, %f329;
	mov.b32 	%r174, %f330;
	shfl.sync.down.b32	%r175|%p25, %r174, 8, 31, -1;
	mov.b32 	%f331, %r175;
	add.f32 	%f332, %f330, %f331;
	mov.b32 	%r176, %f332;
	shfl.sync.down.b32	%r177|%p26, %r176, 4, 31, -1;
	mov.b32 	%f333, %r177;
	add.f32 	%f334, %f332, %f333;
	mov.b32 	%r178, %f334;
	shfl.sync.down.b32	%r179|%p27, %r178, 2, 31, -1;
	mov.b32 	%f335, %r179;
	add.f32 	%f336, %f334, %f335;
	mov.b32 	%r180, %f336;
	shfl.sync.down.b32	%r181|%p28, %r180, 1, 31, -1;
	mov.b32 	%f337, %r181;
	add.f32 	%f51, %f336, %f337;
	mov.f32 	%f709, 0f00000000;
	@%p23 bra 	$L__BB0_37;
	mul.lo.s32 	%r73, %r17, %r543;
	mov.f32 	%f709, 0f00000000;
	mov.u32 	%r547, %r11;
$L__BB0_36:
	add.s32 	%r182, %r547, %r73;
	mul.wide.s32 	%rd160, %r182, 4;
	add.s64 	%rd161, %rd11, %rd160;
	ld.global.f32 	%f339, [%rd161];
	shl.b32 	%r183, %r547, 2;
	add.s32 	%r184, %r4, %r183;
	ld.shared.f32 	%f340, [%r184];
	fma.rn.f32 	%f709, %f339, %f340, %f709;
	add.s32 	%r547, %r547, %r13;
	setp.lt.s32 	%p29, %r547, %r17;
	@%p29 bra 	$L__BB0_36;
$L__BB0_37:
	setp.ge.s32 	%p30, %r11, %r18;
	mov.b32 	%r185, %f709;
	shfl.sync.down.b32	%r186|%p31, %r185, 16, 31, -1;
	mov.b32 	%f342, %r186;
	add.f32 	%f343, %f709, %f342;
	mov.b32 	%r187, %f343;
	shfl.sync.down.b32	%r188|%p32, %r187, 8, 31, -1;
	mov.b32 	%f344, %r188;
	add.f32 	%f345, %f343, %f344;
	mov.b32 	%r189, %f345;
	shfl.sync.down.b32	%r190|%p33, %r189, 4, 31, -1;
	mov.b32 	%f346, %r190;
	add.f32 	%f347, %f345, %f346;
	mov.b32 	%r191, %f347;
	shfl.sync.down.b32	%r192|%p34, %r191, 2, 31, -1;
	mov.b32 	%f348, %r192;
	add.f32 	%f349, %f347, %f348;
	mov.b32 	%r193, %f349;
	shfl.sync.down.b32	%r194|%p35, %r193, 1, 31, -1;
	mov.b32 	%f350, %r194;
	add.f32 	%f351, %f349, %f350;
	add.f32 	%f352, %f51, 0f00000000;
	add.f32 	%f55, %f352, %f351;
	mov.f32 	%f711, 0f00000000;
	@%p30 bra 	$L__BB0_40;
	mul.lo.s32 	%r76, %r18, %r543;
	mov.f32 	%f711, 0f00000000;
	mov.u32 	%r548, %r11;
$L__BB0_39:
	add.s32 	%r195, %r548, %r76;
	mul.wide.s32 	%rd162, %r195, 4;
	add.s64 	%rd163, %rd10, %rd162;
	ld.global.f32 	%f354, [%rd163];
	shl.b32 	%r196, %r548, 2;
	add.s32 	%r197, %r5, %r196;
	ld.shared.f32 	%f355, [%r197];
	fma.rn.f32 	%f711, %f354, %f355, %f711;
	add.s32 	%r548, %r548, %r13;
	setp.lt.s32 	%p36, %r548, %r18;
	@%p36 bra 	$L__BB0_39;
$L__BB0_40:
	setp.ne.s32 	%p37, %r11, 0;
	mov.b32 	%r198, %f711;
	shfl.sync.down.b32	%r199|%p38, %r198, 16, 31, -1;
	mov.b32 	%f356, %r199;
	add.f32 	%f357, %f711, %f356;
	mov.b32 	%r200, %f357;
	shfl.sync.down.b32	%r201|%p39, %r200, 8, 31, -1;
	mov.b32 	%f358, %r201;
	add.f32 	%f359, %f357, %f358;
	mov.b32 	%r202, %f359;
	shfl.sync.down.b32	%r203|%p40, %r202, 4, 31, -1;
	mov.b32 	%f360, %r203;
	add.f32 	%f361, %f359, %f360;
	mov.b32 	%r204, %f361;
	shfl.sync.down.b32	%r205|%p41, %r204, 2, 31, -1;
	mov.b32 	%f362, %r205;
	add.f32 	%f363, %f361, %f362;
	mov.b32 	%r206, %f363;
	shfl.sync.down.b32	%r207|%p42, %r206, 1, 31, -1;
	mov.b32 	%f364, %r207;
	add.f32 	%f365, %f363, %f364;
	add.f32 	%f59, %f55, %f365;
	@%p37 bra 	$L__BB0_42;
	ld.param.u64 	%rd203, [_Z31fused_tensor_prods_example_kerniiiiiiiiiiPKfS0_S0_S0_S0_S0_S0_S0_S0_S0_S0_S0_S0_S0_S0_S0_S0_S0_S0_S0_S0_PfS1_S1__param_31];
	add.s32 	%r208, %r543, %r62;
	cvta.to.global.u64 	%rd164, %rd203;
	mul.wide.s32 	%rd165, %r208, 4;
	add.s64 	%rd166, %rd164, %rd165;
	st.global.f32 	[%rd166], %f59;
$L__BB0_42:
	add.s32 	%r543, %r543, %r19;
	setp.lt.s32 	%p43, %r543, %r110;
	@%p43 bra 	$L__BB0_31;
$L__BB0_43:
	setp.ge.s32 	%p44, %r10, %r111;
	@%p44 bra 	$L__BB0_60;
	mul.lo.s32 	%r63, %r533, %r111;
	mov.u32 	%r549, %r10;
$L__BB0_45:
	setp.ge.s32 	%p45, %r11, %r17;
	mov.f32 	%f715, 0f00000000;
	mov.f32 	%f716, %f715;
	mov.f32 	%f717, %f715;
	@%p45 bra 	$L__BB0_48;
	mul.lo.s32 	%r81, %r17, %r549;
	mov.f32 	%f717, 0f00000000;
	mov.u32 	%r550, %r11;
	mov.f32 	%f716, %f717;
	mov.f32 	%f715, %f717;
$L__BB0_47:
	add.s32 	%r209, %r550, %r81;
	mul.wide.s32 	%rd167, %r209, 4;
	add.s64 	%rd168, %rd9, %rd167;
	ld.global.f32 	%f368, [%rd168];
	mad.lo.s32 	%r210, %r550, 12, %r2;
	ld.shared.f32 	%f369, [%r210];
	fma.rn.f32 	%f715, %f368, %f369, %f715;
	ld.shared.f32 	%f370, [%r210+4];
	fma.rn.f32 	%f716, %f368, %f370, %f716;
	ld.shared.f32 	%f371, [%r210+8];
	fma.rn.f32 	%f717, %f368, %f371, %f717;
	add.s32 	%r550, %r550, %r13;
	setp.lt.s32 	%p46, %r550, %r17;
	@%p46 bra 	$L__BB0_47;
$L__BB0_48:
	setp.ge.s32 	%p47, %r11, %r16;
	mov.b32 	%r211, %f715;
	shfl.sync.down.b32	%r212|%p48, %r211, 16, 31, -1;
	mov.b32 	%f373, %r212;
	add.f32 	%f374, %f715, %f373;
	mov.b32 	%r213, %f716;
	shfl.sync.down.b32	%r214|%p49, %r213, 16, 31, -1;
	mov.b32 	%f375, %r214;
	add.f32 	%f376, %f716, %f375;
	mov.b32 	%r215, %f717;
	shfl.sync.down.b32	%r216|%p50, %r215, 16, 31, -1;
	mov.b32 	%f377, %r216;
	add.f32 	%f378, %f717, %f377;
	mov.b32 	%r217, %f374;
	shfl.sync.down.b32	%r218|%p51, %r217, 8, 31, -1;
	mov.b32 	%f379, %r218;
	add.f32 	%f380, %f374, %f379;
	mov.b32 	%r219, %f376;
	shfl.sync.down.b32	%r220|%p52, %r219, 8, 31, -1;
	mov.b32 	%f381, %r220;
	add.f32 	%f382, %f376, %f381;
	mov.b32 	%r221, %f378;
	shfl.sync.down.b32	%r222|%p53, %r221, 8, 31, -1;
	mov.b32 	%f383, %r222;
	add.f32 	%f384, %f378, %f383;
	mov.b32 	%r223, %f380;
	shfl.sync.down.b32	%r224|%p54, %r223, 4, 31, -1;
	mov.b32 	%f385, %r224;
	add.f32 	%f386, %f380, %f385;
	mov.b32 	%r225, %f382;
	shfl.sync.down.b32	%r226|%p55, %r225, 4, 31, -1;
	mov.b32 	%f387, %r226;
	add.f32 	%f388, %f382, %f387;
	mov.b32 	%r227, %f384;
	shfl.sync.down.b32	%r228|%p56, %r227, 4, 31, -1;
	mov.b32 	%f389, %r228;
	add.f32 	%f390, %f384, %f389;
	mov.b32 	%r229, %f386;
	shfl.sync.down.b32	%r230|%p57, %r229, 2, 31, -1;
	mov.b32 	%f391, %r230;
	add.f32 	%f392, %f386, %f391;
	mov.b32 	%r231, %f388;
	shfl.sync.down.b32	%r232|%p58, %r231, 2, 31, -1;
	mov.b32 	%f393, %r232;
	add.f32 	%f394, %f388, %f393;
	mov.b32 	%r233, %f390;
	shfl.sync.down.b32	%r234|%p59, %r233, 2, 31, -1;
	mov.b32 	%f395, %r234;
	add.f32 	%f396, %f390, %f395;
	mov.b32 	%r235, %f392;
	shfl.sync.down.b32	%r236|%p60, %r235, 1, 31, -1;
	mov.b32 	%f397, %r236;
	add.f32 	%f69, %f392, %f397;
	mov.b32 	%r237, %f394;
	shfl.sync.down.b32	%r238|%p61, %r237, 1, 31, -1;
	mov.b32 	%f398, %r238;
	add.f32 	%f70, %f394, %f398;
	mov.b32 	%r239, %f396;
	shfl.sync.down.b32	%r240|%p62, %r239, 1, 31, -1;
	mov.b32 	%f399, %r240;
	add.f32 	%f71, %f396, %f399;
	mov.f32 	%f721, 0f00000000;
	mov.f32 	%f722, %f721;
	mov.f32 	%f723, %f721;
	@%p47 bra 	$L__BB0_51;
	mul.lo.s32 	%r84, %r16, %r549;
	mov.f32 	%f723, 0f00000000;
	mov.u32 	%r551, %r11;
	mov.f32 	%f722, %f723;
	mov.f32 	%f721, %f723;
$L__BB0_50:
	add.s32 	%r241, %r551, %r84;
	mul.wide.s32 	%rd169, %r241, 4;
	add.s64 	%rd170, %rd8, %rd169;
	ld.global.f32 	%f401, [%rd170];
	mad.lo.s32 	%r242, %r551, 12, %r3;
	ld.shared.f32 	%f402, [%r242];
	fma.rn.f32 	%f721, %f401, %f402, %f721;
	ld.shared.f32 	%f403, [%r242+4];
	fma.rn.f32 	%f722, %f401, %f403, %f722;
	ld.shared.f32 	%f404, [%r242+8];
	fma.rn.f32 	%f723, %f401, %f404, %f723;
	add.s32 	%r551, %r551, %r13;
	setp.lt.s32 	%p63, %r551, %r16;
	@%p63 bra 	$L__BB0_50;
$L__BB0_51:
	setp.ge.s32 	%p64, %r11, %r17;
	mov.b32 	%r243, %f721;
	shfl.sync.down.b32	%r244|%p65, %r243, 16, 31, -1;
	mov.b32 	%f406, %r244;
	add.f32 	%f407, %f721, %f406;
	mov.b32 	%r245, %f722;
	shfl.sync.down.b32	%r246|%p66, %r245, 16, 31, -1;
	mov.b32 	%f408, %r246;
	add.f32 	%f409, %f722, %f408;
	mov.b32 	%r247, %f723;
	shfl.sync.down.b32	%r248|%p67, %r247, 16, 31, -1;
	mov.b32 	%f410, %r248;
	add.f32 	%f411, %f723, %f410;
	mov.b32 	%r249, %f407;
	shfl.sync.down.b32	%r250|%p68, %r249, 8, 31, -1;
	mov.b32 	%f412, %r250;
	add.f32 	%f413, %f407, %f412;
	mov.b32 	%r251, %f409;
	shfl.sync.down.b32	%r252|%p69, %r251, 8, 31, -1;
	mov.b32 	%f414, %r252;
	add.f32 	%f415, %f409, %f414;
	mov.b32 	%r253, %f411;
	shfl.sync.down.b32	%r254|%p70, %r253, 8, 31, -1;
	mov.b32 	%f416, %r254;
	add.f32 	%f417, %f411, %f416;
	mov.b32 	%r255, %f413;
	shfl.sync.down.b32	%r256|%p71, %r255, 4, 31, -1;
	mov.b32 	%f418, %r256;
	add.f32 	%f419, %f413, %f418;
	mov.b32 	%r257, %f415;
	shfl.sync.down.b32	%r258|%p72, %r257, 4, 31, -1;
	mov.b32 	%f420, %r258;
	add.f32 	%f421, %f415, %f420;
	mov.b32 	%r259, %f417;
	shfl.sync.down.b32	%r260|%p73, %r259, 4, 31, -1;
	mov.b32 	%f422, %r260;
	add.f32 	%f423, %f417, %f422;
	mov.b32 	%r261, %f419;
	shfl.sync.down.b32	%r262|%p74, %r261, 2, 31, -1;
	mov.b32 	%f424, %r262;
	add.f32 	%f425, %f419, %f424;
	mov.b32 	%r263, %f421;
	shfl.sync.down.b32	%r264|%p75, %r263, 2, 31, -1;
	mov.b32 	%f426, %r264;
	add.f32 	%f427, %f421, %f426;
	mov.b32 	%r265, %f423;
	shfl.sync.down.b32	%r266|%p76, %r265, 2, 31, -1;
	mov.b32 	%f428, %r266;
	add.f32 	%f429, %f423, %f428;
	mov.b32 	%r267, %f425;
	shfl.sync.down.b32	%r268|%p77, %r267, 1, 31, -1;
	mov.b32 	%f430, %r268;
	add.f32 	%f431, %f425, %f430;
	mov.b32 	%r269, %f427;
	shfl.sync.down.b32	%r270|%p78, %r269, 1, 31, -1;
	mov.b32 	%f432, %r270;
	add.f32 	%f433, %f427, %f432;
	mov.b32 	%r271, %f429;
	shfl.sync.down.b32	%r272|%p79, %r271, 1, 31, -1;
	mov.b32 	%f434, %r272;
	add.f32 	%f435, %f429, %f434;
	add.f32 	%f436, %f69, 0f00000000;
	add.f32 	%f81, %f436, %f431;
	add.f32 	%f437, %f70, 0f00000000;
	add.f32 	%f82, %f437, %f433;
	add.f32 	%f438, %f71, 0f00000000;
	add.f32 	%f83, %f438, %f435;
	mov.f32 	%f727, 0f00000000;
	mov.f32 	%f728, %f727;
	mov.f32 	%f729, %f727;
	@%p64 bra 	$L__BB0_54;
	mul.lo.s32 	%r87, %r17, %r549;
	mov.f32 	%f729, 0f00000000;
	mov.u32 	%r552, %r11;
	mov.f32 	%f728, %f729;
	mov.f32 	%f727, %f729;
$L__BB0_53:
	add.s32 	%r273, %r552, %r87;
	mul.wide.s32 	%rd171, %r273, 4;
	add.s64 	%rd172, %rd7, %rd171;
	ld.global.f32 	%f440, [%rd172];
	mad.lo.s32 	%r274, %r552, 12, %r7;
	ld.shared.f32 	%f441, [%r274];
	fma.rn.f32 	%f727, %f440, %f441, %f727;
	ld.shared.f32 	%f442, [%r274+4];
	fma.rn.f32 	%f728, %f440, %f442, %f728;
	ld.shared.f32 	%f443, [%r274+8];
	fma.rn.f32 	%f729, %f440, %f443, %f729;
	add.s32 	%r552, %r552, %r13;
	setp.lt.s32 	%p80, %r552, %r17;
	@%p80 bra 	$L__BB0_53;
$L__BB0_54:
	setp.ge.s32 	%p81, %r11, %r17;
	mov.b32 	%r275, %f727;
	shfl.sync.down.b32	%r276|%p82, %r275, 16, 31, -1;
	mov.b32 	%f445, %r276;
	add.f32 	%f446, %f727, %f445;
	mov.b32 	%r277, %f728;
	shfl.sync.down.b32	%r278|%p83, %r277, 16, 31, -1;
	mov.b32 	%f447, %r278;
	add.f32 	%f448, %f728, %f447;
	mov.b32 	%r279, %f729;
	shfl.sync.down.b32	%r280|%p84, %r279, 16, 31, -1;
	mov.b32 	%f449, %r280;
	add.f32 	%f450, %f729, %f449;
	mov.b32 	%r281, %f446;
	shfl.sync.down.b32	%r282|%p85, %r281, 8, 31, -1;
	mov.b32 	%f451, %r282;
	add.f32 	%f452, %f446, %f451;
	mov.b32 	%r283, %f448;
	shfl.sync.down.b32	%r284|%p86, %r283, 8, 31, -1;
	mov.b32 	%f453, %r284;
	add.f32 	%f454, %f448, %f453;
	mov.b32 	%r285, %f450;
	shfl.sync.down.b32	%r286|%p87, %r285, 8, 31, -1;
	mov.b32 	%f455, %r286;
	add.f32 	%f456, %f450, %f455;
	mov.b32 	%r287, %f452;
	shfl.sync.down.b32	%r288|%p88, %r287, 4, 31, -1;
	mov.b32 	%f457, %r288;
	add.f32 	%f458, %f452, %f457;
	mov.b32 	%r289, %f454;
	shfl.sync.down.b32	%r290|%p89, %r289, 4, 31, -1;
	mov.b32 	%f459, %r290;
	add.f32 	%f460, %f454, %f459;
	mov.b32 	%r291, %f456;
	shfl.sync.down.b32	%r292|%p90, %r291, 4, 31, -1;
	mov.b32 	%f461, %r292;
	add.f32 	%f462, %f456, %f461;
	mov.b32 	%r293, %f458;
	shfl.sync.down.b32	%r294|%p91, %r293, 2, 31, -1;
	mov.b32 	%f463, %r294;
	add.f32 	%f464, %f458, %f463;
	mov.b32 	%r295, %f460;
	shfl.sync.down.b32	%r296|%p92, %r295, 2, 31, -1;
	mov.b32 	%f465, %r296;
	add.f32 	%f466, %f460, %f465;
	mov.b32 	%r297, %f462;
	shfl.sync.down.b32	%r298|%p93, %r297, 2, 31, -1;
	mov.b32 	%f467, %r298;
	add.f32 	%f468, %f462, %f467;
	mov.b32 	%r299, %f464;
	shfl.sync.down.b32	%r300|%p94, %r299, 1, 31, -1;
	mov.b32 	%f469, %r300;
	add.f32 	%f470, %f464, %f469;
	mov.b32 	%r301, %f466;
	shfl.sync.down.b32	%r302|%p95, %r301, 1, 31, -1;
	mov.b32 	%f471, %r302;
	add.f32 	%f472, %f466, %f471;
	mov.b32 	%r303, %f468;
	shfl.sync.down.b32	%r304|%p96, %r303, 1, 31, -1;
	mov.b32 	%f473, %r304;
	add.f32 	%f474, %f468, %f473;
	add.f32 	%f93, %f81, %f470;
	add.f32 	%f94, %f82, %f472;
	add.f32 	%f95, %f83, %f474;
	mov.f32 	%f733, 0f00000000;
	mov.f32 	%f734, %f733;
	mov.f32 	%f735, %f733;
	@%p81 bra 	$L__BB0_57;
	mul.lo.s32 	%r90, %r17, %r549;
	mov.f32 	%f735, 0f00000000;
	mov.u32 	%r553, %r11;
	mov.f32 	%f734, %f735;
	mov.f32 	%f733, %f735;
$L__BB0_56:
	add.s32 	%r305, %r553, %r90;
	mul.wide.s32 	%rd173, %r305, 4;
	add.s64 	%rd174, %rd6, %rd173;
	ld.global.f32 	%f476, [%rd174];
	mad.lo.s32 	%r306, %r553, 12, %r8;
	ld.shared.f32 	%f477, [%r306];
	fma.rn.f32 	%f733, %f476, %f477, %f733;
	ld.shared.f32 	%f478, [%r306+4];
	fma.rn.f32 	%f734, %f476, %f478, %f734;
	ld.shared.f32 	%f479, [%r306+8];
	fma.rn.f32 	%f735, %f476, %f479, %f735;
	add.s32 	%r553, %r553, %r13;
	setp.lt.s32 	%p97, %r553, %r17;
	@%p97 bra 	$L__BB0_56;
$L__BB0_57:
	setp.ne.s32 	%p98, %r11, 0;
	mov.b32 	%r307, %f733;
	shfl.sync.down.b32	%r308|%p99, %r307, 16, 31, -1;
	mov.b32 	%f480, %r308;
	add.f32 	%f481, %f733, %f480;
	mov.b32 	%r309, %f734;
	shfl.sync.down.b32	%r310|%p100, %r309, 16, 31, -1;
	mov.b32 	%f482, %r310;
	add.f32 	%f483, %f734, %f482;
	mov.b32 	%r311, %f735;
	shfl.sync.down.b32	%r312|%p101, %r311, 16, 31, -1;
	mov.b32 	%f484, %r312;
	add.f32 	%f485, %f735, %f484;
	mov.b32 	%r313, %f481;
	shfl.sync.down.b32	%r314|%p102, %r313, 8, 31, -1;
	mov.b32 	%f486, %r314;
	add.f32 	%f487, %f481, %f486;
	mov.b32 	%r315, %f483;
	shfl.sync.down.b32	%r316|%p103, %r315, 8, 31, -1;
	mov.b32 	%f488, %r316;
	add.f32 	%f489, %f483, %f488;
	mov.b32 	%r317, %f485;
	shfl.sync.down.b32	%r318|%p104, %r317, 8, 31, -1;
	mov.b32 	%f490, %r318;
	add.f32 	%f491, %f485, %f490;
	mov.b32 	%r319, %f487;
	shfl.sync.down.b32	%r320|%p105, %r319, 4, 31, -1;
	mov.b32 	%f492, %r320;
	add.f32 	%f493, %f487, %f492;
	mov.b32 	%r321, %f489;
	shfl.sync.down.b32	%r322|%p106, %r321, 4, 31, -1;
	mov.b32 	%f494, %r322;
	add.f32 	%f495, %f489, %f494;
	mov.b32 	%r323, %f491;
	shfl.sync.down.b32	%r324|%p107, %r323, 4, 31, -1;
	mov.b32 	%f496, %r324;
	add.f32 	%f497, %f491, %f496;
	mov.b32 	%r325, %f493;
	shfl.sync.down.b32	%r326|%p108, %r325, 2, 31, -1;
	mov.b32 	%f498, %r326;
	add.f32 	%f499, %f493, %f498;
	mov.b32 	%r327, %f495;
	shfl.sync.down.b32	%r328|%p109, %r327, 2, 31, -1;
	mov.b32 	%f500, %r328;
	add.f32 	%f501, %f495, %f500;
	mov.b32 	%r329, %f497;
	shfl.sync.down.b32	%r330|%p110, %r329, 2, 31, -1;
	mov.b32 	%f502, %r330;
	add.f32 	%f503, %f497, %f502;
	mov.b32 	%r331, %f499;
	shfl.sync.down.b32	%r332|%p111, %r331, 1, 31, -1;
	mov.b32 	%f504, %r332;
	add.f32 	%f505, %f499, %f504;
	mov.b32 	%r333, %f501;
	shfl.sync.down.b32	%r334|%p112, %r333, 1, 31, -1;
	mov.b32 	%f506, %r334;
	add.f32 	%f507, %f501, %f506;
	mov.b32 	%r335, %f503;
	shfl.sync.down.b32	%r336|%p113, %r335, 1, 31, -1;
	mov.b32 	%f508, %r336;
	add.f32 	%f509, %f503, %f508;
	add.f32 	%f105, %f93, %f505;
	add.f32 	%f106, %f94, %f507;
	add.f32 	%f107, %f95, %f509;
	@%p98 bra 	$L__BB0_59;
	ld.param.u64 	%rd204, [_Z31fused_tensor_prods_example_kerniiiiiiiiiiPKfS0_S0_S0_S0_S0_S0_S0_S0_S0_S0_S0_S0_S0_S0_S0_S0_S0_S0_S0_S0_PfS1_S1__param_32];
	add.s32 	%r337, %r549, %r63;
	mul.lo.s32 	%r338, %r337, 3;
	cvta.to.global.u64 	%rd175, %rd204;
	mul.wide.s32 	%rd176, %r338, 4;
	add.s64 	%rd177, %rd175, %rd176;
	st.global.f32 	[%rd177], %f105;
	st.global.f32 	[%rd177+4], %f106;
	st.global.f32 	[%rd177+8], %f107;
$L__BB0_59:
	add.s32 	%r549, %r549, %r19;
	setp.lt.s32 	%p114, %r549, %r111;
	@%p114 bra 	$L__BB0_45;
$L__BB0_60:
	setp.ge.s32 	%p115, %r10, %r112;
	mov.u32 	%r554, %r10;
	@%p115 bra 	$L__BB0_72;
$L__BB0_61:
	setp.ge.s32 	%p116, %r11, %r18;
	mov.f32 	%f745, 0f00000000;
	mov.f32 	%f746, %f745;
	mov.f32 	%f747, %f745;
	mov.f32 	%f748, %f745;
	mov.f32 	%f749, %f745;
	mov.f32 	%f750, %f745;
	mov.f32 	%f751, %f745;
	mov.f32 	%f752, %f745;
	mov.f32 	%f753, %f745;
	@%p116 bra 	$L__BB0_64;
	mul.lo.s32 	%r95, %r18, %r554;
	mov.f32 	%f753, 0f00000000;
	mov.u32 	%r555, %r11;
	mov.f32 	%f752, %f753;
	mov.f32 	%f751, %f753;
	mov.f32 	%f750, %f753;
	mov.f32 	%f749, %f753;
	mov.f32 	%f748, %f753;
	mov.f32 	%f747, %f753;
	mov.f32 	%f746, %f753;
	mov.f32 	%f745, %f753;
$L__BB0_63:
	add.s32 	%r339, %r555, %r95;
	mul.wide.s32 	%rd178, %r339, 4;
	add.s64 	%rd179, %rd5, %rd178;
	ld.global.f32 	%f512, [%rd179];
	mad.lo.s32 	%r340, %r555, 36, %r6;
	ld.shared.f32 	%f513, [%r340];
	fma.rn.f32 	%f745, %f512, %f513, %f745;
	ld.shared.f32 	%f514, [%r340+4];
	fma.rn.f32 	%f746, %f512, %f514, %f746;
	ld.shared.f32 	%f515, [%r340+8];
	fma.rn.f32 	%f747, %f512, %f515, %f747;
	ld.shared.f32 	%f516, [%r340+12];
	fma.rn.f32 	%f748, %f512, %f516, %f748;
	ld.shared.f32 	%f517, [%r340+16];
	fma.rn.f32 	%f749, %f512, %f517, %f749;
	ld.shared.f32 	%f518, [%r340+20];
	fma.rn.f32 	%f750, %f512, %f518, %f750;
	ld.shared.f32 	%f519, [%r340+24];
	fma.rn.f32 	%f751, %f512, %f519, %f751;
	ld.shared.f32 	%f520, [%r340+28];
	fma.rn.f32 	%f752, %f512, %f520, %f752;
	ld.shared.f32 	%f521, [%r340+32];
	fma.rn.f32 	%f753, %f512, %f521, %f753;
	add.s32 	%r555, %r555, %r13;
	setp.lt.s32 	%p117, %r555, %r18;
	@%p117 bra 	$L__BB0_63;
$L__BB0_64:
	setp.ne.s32 	%p118, %r11, 0;
	mov.b32 	%r341, %f745;
	shfl.sync.down.b32	%r342|%p119, %r341, 16, 31, -1;
	mov.b32 	%f523, %r342;
	add.f32 	%f524, %f745, %f523;
	mov.b32 	%r343, %f746;
	shfl.sync.down.b32	%r344|%p120, %r343, 16, 31, -1;
	mov.b32 	%f525, %r344;
	add.f32 	%f526, %f746, %f525;
	mov.b32 	%r345, %f747;
	shfl.sync.down.b32	%r346|%p121, %r345, 16, 31, -1;
	mov.b32 	%f527, %r346;
	add.f32 	%f528, %f747, %f527;
	mov.b32 	%r347, %f748;
	shfl.sync.down.b32	%r348|%p122, %r347, 16, 31, -1;
	mov.b32 	%f529, %r348;
	add.f32 	%f530, %f748, %f529;
	mov.b32 	%r349, %f749;
	shfl.sync.down.b32	%r350|%p123, %r349, 16, 31, -1;
	mov.b32 	%f531, %r350;
	add.f32 	%f532, %f749, %f531;
	mov.b32 	%r351, %f750;
	shfl.sync.down.b32	%r352|%p124, %r351, 16, 31, -1;
	mov.b32 	%f533, %r352;
	add.f32 	%f534, %f750, %f533;
	mov.b32 	%r353, %f751;
	shfl.sync.down.b32	%r354|%p125, %r353, 16, 31, -1;
	mov.b32 	%f535, %r354;
	add.f32 	%f536, %f751, %f535;
	mov.b32 	%r355, %f752;
	shfl.sync.down.b32	%r356|%p126, %r355, 16, 31, -1;
	mov.b32 	%f537, %r356;
	add.f32 	%f538, %f752, %f537;
	mov.b32 	%r357, %f753;
	shfl.sync.down.b32	%r358|%p127, %r357, 16, 31, -1;
	mov.b32 	%f539, %r358;
	add.f32 	%f540, %f753, %f539;
	mov.b32 	%r359, %f524;
	shfl.sync.down.b32	%r360|%p128, %r359, 8, 31, -1;
	mov.b32 	%f541, %r360;
	add.f32 	%f542, %f524, %f541;
	mov.b32 	%r361, %f526;
	shfl.sync.down.b32	%r362|%p129, %r361, 8, 31, -1;
	mov.b32 	%f543, %r362;
	add.f32 	%f544, %f526, %f543;
	mov.b32 	%r363, %f528;
	shfl.sync.down.b32	%r364|%p130, %r363, 8, 31, -1;
	mov.b32 	%f545, %r364;
	add.f32 	%f546, %f528, %f545;
	mov.b32 	%r365, %f530;
	shfl.sync.down.b32	%r366|%p131, %r365, 8, 31, -1;
	mov.b32 	%f547, %r366;
	add.f32 	%f548, %f530, %f547;
	mov.b32 	%r367, %f532;
	shfl.sync.down.b32	%r368|%p132, %r367, 8, 31, -1;
	mov.b32 	%f549, %r368;
	add.f32 	%f550, %f532, %f549;
	mov.b32 	%r369, %f534;
	shfl.sync.down.b32	%r370|%p133, %r369, 8, 31, -1;
	mov.b32 	%f551, %r370;
	add.f32 	%f552, %f534, %f551;
	mov.b32 	%r371, %f536;
	shfl.sync.down.b32	%r372|%p134, %r371, 8, 31, -1;
	mov.b32 	%f553, %r372;
	add.f32 	%f554, %f536, %f553;
	mov.b32 	%r373, %f538;
	shfl.sync.down.b32	%r374|%p135, %r373, 8, 31, -1;
	mov.b32 	%f555, %r374;
	add.f32 	%f556, %f538, %f555;
	mov.b32 	%r375, %f540;
	shfl.sync.down.b32	%r376|%p136, %r375, 8, 31, -1;
	mov.b32 	%f557, %r376;
	add.f32 	%f558, %f540, %f557;
	mov.b32 	%r377, %f542;
	shfl.sync.down.b32	%r378|%p137, %r377, 4, 31, -1;
	mov.b32 	%f559, %r378;
	add.f32 	%f560, %f542, %f559;
	mov.b32 	%r379, %f544;
	shfl.sync.down.b32	%r380|%p138, %r379, 4, 31, -1;
	mov.b32 	%f561, %r380;
	add.f32 	%f562, %f544, %f561;
	mov.b32 	%r381, %f546;
	shfl.sync.down.b32	%r382|%p139, %r381, 4, 31, -1;
	mov.b32 	%f563, %r382;
	add.f32 	%f564, %f546, %f563;
	mov.b32 	%r383, %f548;
	shfl.sync.down.b32	%r384|%p140, %r383, 4, 31, -1;
	mov.b32 	%f565, %r384;
	add.f32 	%f566, %f548, %f565;
	mov.b32 	%r385, %f550;
	shfl.sync.down.b32	%r386|%p141, %r385, 4, 31, -1;
	mov.b32 	%f567, %r386;
	add.f32 	%f568, %f550, %f567;
	mov.b32 	%r387, %f552;
	shfl.sync.down.b32	%r388|%p142, %r387, 4, 31, -1;
	mov.b32 	%f569, %r388;
	add.f32 	%f570, %f552, %f569;
	mov.b32 	%r389, %f554;
	shfl.sync.down.b32	%r390|%p143, %r389, 4, 31, -1;
	mov.b32 	%f571, %r390;
	add.f32 	%f572, %f554, %f571;
	mov.b32 	%r391, %f556;
	shfl.sync.down.b32	%r392|%p144, %r391, 4, 31, -1;
	mov.b32 	%f573, %r392;
	add.f32 	%f574, %f556, %f573;
	mov.b32 	%r393, %f558;
	shfl.sync.down.b32	%r394|%p145, %r393, 4, 31, -1;
	mov.b32 	%f575, %r394;
	add.f32 	%f576, %f558, %f575;
	mov.b32 	%r395, %f560;
	shfl.sync.down.b32	%r396|%p146, %r395, 2, 31, -1;
	mov.b32 	%f577, %r396;
	add.f32 	%f578, %f560, %f577;
	mov.b32 	%r397, %f562;
	shfl.sync.down.b32	%r398|%p147, %r397, 2, 31, -1;
	mov.b32 	%f579, %r398;
	add.f32 	%f580, %f562, %f579;
	mov.b32 	%r399, %f564;
	shfl.sync.down.b32	%r400|%p148, %r399, 2, 31, -1;
	mov.b32 	%f581, %r400;
	add.f32 	%f582, %f564, %f581;
	mov.b32 	%r401, %f566;
	shfl.sync.down.b32	%r402|%p149, %r401, 2, 31, -1;
	mov.b32 	%f583, %r402;
	add.f32 	%f584, %f566, %f583;
	mov.b32 	%r403, %f568;
	shfl.sync.down.b32	%r404|%p150, %r403, 2, 31, -1;
	mov.b32 	%f585, %r404;
	add.f32 	%f586, %f568, %f585;
	mov.b32 	%r405, %f570;
	shfl.sync.down.b32	%r406|%p151, %r405, 2, 31, -1;
	mov.b32 	%f587, %r406;
	add.f32 	%f588, %f570, %f587;
	mov.b32 	%r407, %f572;
	shfl.sync.down.b32	%r408|%p152, %r407, 2, 31, -1;
	mov.b32 	%f589, %r408;
	add.f32 	%f590, %f572, %f589;
	mov.b32 	%r409, %f574;
	shfl.sync.down.b32	%r410|%p153, %r409, 2, 31, -1;
	mov.b32 	%f591, %r410;
	add.f32 	%f592, %f574, %f591;
	mov.b32 	%r411, %f576;
	shfl.sync.down.b32	%r412|%p154, %r411, 2, 31, -1;
	mov.b32 	%f593, %r412;
	add.f32 	%f594, %f576, %f593;
	mov.b32 	%r413, %f578;
	shfl.sync.down.b32	%r414|%p155, %r413, 1, 31, -1;
	mov.b32 	%f595, %r414;
	add.f32 	%f135, %f578, %f595;
	mov.b32 	%r415, %f580;
	shfl.sync.down.b32	%r416|%p156, %r415, 1, 31, -1;
	mov.b32 	%f596, %r416;
	add.f32 	%f136, %f580, %f596;
	mov.b32 	%r417, %f582;
	shfl.sync.down.b32	%r418|%p157, %r417, 1, 31, -1;
	mov.b32 	%f597, %r418;
	add.f32 	%f137, %f582, %f597;
	mov.b32 	%r419, %f584;
	shfl.sync.down.b32	%r420|%p158, %r419, 1, 31, -1;
	mov.b32 	%f598, %r420;
	add.f32 	%f138, %f584, %f598;
	mov.b32 	%r421, %f586;
	shfl.sync.down.b32	%r422|%p159, %r421, 1, 31, -1;
	mov.b32 	%f599, %r422;
	add.f32 	%f139, %f586, %f599;
	mov.b32 	%r423, %f588;
	shfl.sync.down.b32	%r424|%p160, %r423, 1, 31, -1;
	mov.b32 	%f600, %r424;
	add.f32 	%f140, %f588, %f600;
	mov.b32 	%r425, %f590;
	shfl.sync.down.b32	%r426|%p161, %r425, 1, 31, -1;
	mov.b32 	%f601, %r426;
	add.f32 	%f141, %f590, %f601;
	mov.b32 	%r427, %f592;
	shfl.sync.down.b32	%r428|%p162, %r427, 1, 31, -1;
	mov.b32 	%f602, %r428;
	add.f32 	%f142, %f592, %f602;
	mov.b32 	%r429, %f594;
	shfl.sync.down.b32	%r430|%p163, %r429, 1, 31, -1;
	mov.b32 	%f603, %r430;
	add.f32 	%f143, %f594, %f603;
	mov.f32 	%f754, 0f00000000;
	mov.f32 	%f755, %f754;
	mov.f32 	%f756, %f754;
	mov.f32 	%f757, %f754;
	mov.f32 	%f758, %f754;
	mov.f32 	%f759, %f754;
	mov.f32 	%f760, %f754;
	mov.f32 	%f761, %f754;
	mov.f32 	%f762, %f754;
	@%p118 bra 	$L__BB0_66;
	add.f32 	%f754, %f135, 0f00000000;
	add.f32 	%f755, %f136, 0f00000000;
	add.f32 	%f756, %f137, 0f00000000;
	add.f32 	%f757, %f138, 0f00000000;
	add.f32 	%f758, %f139, 0f00000000;
	add.f32 	%f759, %f140, 0f00000000;
	add.f32 	%f760, %f141, 0f00000000;
	add.f32 	%f761, %f142, 0f00000000;
	add.f32 	%f762, %f143, 0f00000000;
$L__BB0_66:
	setp.ge.s32 	%p164, %r11, %r17;
	mov.f32 	%f772, 0f00000000;
	mov.f32 	%f773, %f772;
	mov.f32 	%f774, %f772;
	mov.f32 	%f775, %f772;
	mov.f32 	%f776, %f772;
	mov.f32 	%f777, %f772;
	mov.f32 	%f778, %f772;
	mov.f32 	%f779, %f772;
	mov.f32 	%f780, %f772;
	@%p164 bra 	$L__BB0_69;
	mul.lo.s32 	%r98, %r17, %r554;
	mov.f32 	%f780, 0f00000000;
	mov.u32 	%r556, %r11;
	mov.f32 	%f779, %f780;
	mov.f32 	%f778, %f780;
	mov.f32 	%f777, %f780;
	mov.f32 	%f776, %f780;
	mov.f32 	%f775, %f780;
	mov.f32 	%f774, %f780;
	mov.f32 	%f773, %f780;
	mov.f32 	%f772, %f780;
$L__BB0_68:
	add.s32 	%r431, %r556, %r98;
	mul.wide.s32 	%rd180, %r431, 4;
	add.s64 	%rd181, %rd4, %rd180;
	ld.global.f32 	%f606, [%rd181];
	mad.lo.s32 	%r432, %r556, 36, %r9;
	ld.shared.f32 	%f607, [%r432];
	fma.rn.f32 	%f772, %f606, %f607, %f772;
	ld.shared.f32 	%f608, [%r432+4];
	fma.rn.f32 	%f773, %f606, %f608, %f773;
	ld.shared.f32 	%f609, [%r432+8];
	fma.rn.f32 	%f774, %f606, %f609, %f774;
	ld.shared.f32 	%f610, [%r432+12];
	fma.rn.f32 	%f775, %f606, %f610, %f775;
	ld.shared.f32 	%f611, [%r432+16];
	fma.rn.f32 	%f776, %f606, %f611, %f776;
	ld.shared.f32 	%f612, [%r432+20];
	fma.rn.f32 	%f777, %f606, %f612, %f777;
	ld.shared.f32 	%f613, [%r432+24];
	fma.rn.f32 	%f778, %f606, %f613, %f778;
	ld.shared.f32 	%f614, [%r432+28];
	fma.rn.f32 	%f779, %f606, %f614, %f779;
	ld.shared.f32 	%f615, [%r432+32];
	fma.rn.f32 	%f780, %f606, %f615, %f780;
	add.s32 	%r556, %r556, %r13;
	setp.lt.s32 	%p165, %r556, %r17;
	@%p165 bra 	$L__BB0_68;
$L__BB0_69:
	setp.ne.s32 	%p166, %r11, 0;
	mov.b32 	%r433, %f772;
	shfl.sync.down.b32	%r434|%p167, %r433, 16, 31, -1;
	mov.b32 	%f616, %r434;
	add.f32 	%f617, %f772, %f616;
	mov.b32 	%r435, %f773;
	shfl.sync.down.b32	%r436|%p168, %r435, 16, 31, -1;
	mov.b32 	%f618, %r436;
	add.f32 	%f619, %f773, %f618;
	mov.b32 	%r437, %f774;
	shfl.sync.down.b32	%r438|%p169, %r437, 16, 31, -1;
	mov.b32 	%f620, %r438;
	add.f32 	%f621, %f774, %f620;
	mov.b32 	%r439, %f775;
	shfl.sync.down.b32	%r440|%p170, %r439, 16, 31, -1;
	mov.b32 	%f622, %r440;
	add.f32 	%f623, %f775, %f622;
	mov.b32 	%r441, %f776;
	shfl.sync.down.b32	%r442|%p171, %r441, 16, 31, -1;
	mov.b32 	%f624, %r442;
	add.f32 	%f625, %f776, %f624;
	mov.b32 	%r443, %f777;
	shfl.sync.down.b32	%r444|%p172, %r443, 16, 31, -1;
	mov.b32 	%f626, %r444;
	add.f32 	%f627, %f777, %f626;
	mov.b32 	%r445, %f778;
	shfl.sync.down.b32	%r446|%p173, %r445, 16, 31, -1;
	mov.b32 	%f628, %r446;
	add.f32 	%f629, %f778, %f628;
	mov.b32 	%r447, %f779;
	shfl.sync.down.b32	%r448|%p174, %r447, 16, 31, -1;
	mov.b32 	%f630, %r448;
	add.f32 	%f631, %f779, %f630;
	mov.b32 	%r449, %f780;
	shfl.sync.down.b32	%r450|%p175, %r449, 16, 31, -1;
	mov.b32 	%f632, %r450;
	add.f32 	%f633, %f780, %f632;
	mov.b32 	%r451, %f617;
	shfl.sync.down.b32	%r452|%p176, %r451, 8, 31, -1;
	mov.b32 	%f634, %r452;
	add.f32 	%f635, %f617, %f634;
	mov.b32 	%r453, %f619;
	shfl.sync.down.b32	%r454|%p177, %r453, 8, 31, -1;
	mov.b32 	%f636, %r454;
	add.f32 	%f637, %f619, %f636;
	mov.b32 	%r455, %f621;
	shfl.sync.down.b32	%r456|%p178, %r455, 8, 31, -1;
	mov.b32 	%f638, %r456;
	add.f32 	%f639, %f621, %f638;
	mov.b32 	%r457, %f623;
	shfl.sync.down.b32	%r458|%p179, %r457, 8, 31, -1;
	mov.b32 	%f640, %r458;
	add.f32 	%f641, %f623, %f640;
	mov.b32 	%r459, %f625;
	shfl.sync.down.b32	%r460|%p180, %r459, 8, 31, -1;
	mov.b32 	%f642, %r460;
	add.f32 	%f643, %f625, %f642;
	mov.b32 	%r461, %f627;
	shfl.sync.down.b32	%r462|%p181, %r461, 8, 31, -1;
	mov.b32 	%f644, %r462;
	add.f32 	%f645, %f627, %f644;
	mov.b32 	%r463, %f629;
	shfl.sync.down.b32	%r464|%p182, %r463, 8, 31, -1;
	mov.b32 	%f646, %r464;
	add.f32 	%f647, %f629, %f646;
	mov.b32 	%r465, %f631;
	shfl.sync.down.b32	%r466|%p183, %r465, 8, 31, -1;
	mov.b32 	%f648, %r466;
	add.f32 	%f649, %f631, %f648;
	mov.b32 	%r467, %f633;
	shfl.sync.down.b32	%r468|%p184, %r467, 8, 31, -1;
	mov.b32 	%f650, %r468;
	add.f32 	%f651, %f633, %f650;
	mov.b32 	%r469, %f635;
	shfl.sync.down.b32	%r470|%p185, %r469, 4, 31, -1;
	mov.b32 	%f652, %r470;
	add.f32 	%f653, %f635, %f652;
	mov.b32 	%r471, %f637;
	shfl.sync.down.b32	%r472|%p186, %r471, 4, 31, -1;
	mov.b32 	%f654, %r472;
	add.f32 	%f655, %f637, %f654;
	mov.b32 	%r473, %f639;
	shfl.sync.down.b32	%r474|%p187, %r473, 4, 31, -1;
	mov.b32 	%f656, %r474;
	add.f32 	%f657, %f639, %f656;
	mov.b32 	%r475, %f641;
	shfl.sync.down.b32	%r476|%p188, %r475, 4, 31, -1;
	mov.b32 	%f658, %r476;
	add.f32 	%f659, %f641, %f658;
	mov.b32 	%r477, %f643;
	shfl.sync.down.b32	%r478|%p189, %r477, 4, 31, -1;
	mov.b32 	%f660, %r478;
	add.f32 	%f661, %f643, %f660;
	mov.b32 	%r479, %f645;
	shfl.sync.down.b32	%r480|%p190, %r479, 4, 31, -1;
	mov.b32 	%f662, %r480;
	add.f32 	%f663, %f645, %f662;
	mov.b32 	%r481, %f647;
	shfl.sync.down.b32	%r482|%p191, %r481, 4, 31, -1;
	mov.b32 	%f664, %r482;
	add.f32 	%f665, %f647, %f664;
	mov.b32 	%r483, %f649;
	shfl.sync.down.b32	%r484|%p192, %r483, 4, 31, -1;
	mov.b32 	%f666, %r484;
	add.f32 	%f667, %f649, %f666;
	mov.b32 	%r485, %f651;
	shfl.sync.down.b32	%r486|%p193, %r485, 4, 31, -1;
	mov.b32 	%f668, %r486;
	add.f32 	%f669, %f651, %f668;
	mov.b32 	%r487, %f653;
	shfl.sync.down.b32	%r488|%p194, %r487, 2, 31, -1;
	mov.b32 	%f670, %r488;
	add.f32 	%f671, %f653, %f670;
	mov.b32 	%r489, %f655;
	shfl.sync.down.b32	%r490|%p195, %r489, 2, 31, -1;
	mov.b32 	%f672, %r490;
	add.f32 	%f673, %f655, %f672;
	mov.b32 	%r491, %f657;
	shfl.sync.down.b32	%r492|%p196, %r491, 2, 31, -1;
	mov.b32 	%f674, %r492;
	add.f32 	%f675, %f657, %f674;
	mov.b32 	%r493, %f659;
	shfl.sync.down.b32	%r494|%p197, %r493, 2, 31, -1;
	mov.b32 	%f676, %r494;
	add.f32 	%f677, %f659, %f676;
	mov.b32 	%r495, %f661;
	shfl.sync.down.b32	%r496|%p198, %r495, 2, 31, -1;
	mov.b32 	%f678, %r496;
	add.f32 	%f679, %f661, %f678;
	mov.b32 	%r497, %f663;
	shfl.sync.down.b32	%r498|%p199, %r497, 2, 31, -1;
	mov.b32 	%f680, %r498;
	add.f32 	%f681, %f663, %f680;
	mov.b32 	%r499, %f665;
	shfl.sync.down.b32	%r500|%p200, %r499, 2, 31, -1;
	mov.b32 	%f682, %r500;
	add.f32 	%f683, %f665, %f682;
	mov.b32 	%r501, %f667;
	shfl.sync.down.b32	%r502|%p201, %r501, 2, 31, -1;
	mov.b32 	%f684, %r502;
	add.f32 	%f685, %f667, %f684;
	mov.b32 	%r503, %f669;
	shfl.sync.down.b32	%r504|%p202, %r503, 2, 31, -1;
	mov.b32 	%f686, %r504;
	add.f32 	%f687, %f669, %f686;
	mov.b32 	%r505, %f671;
	shfl.sync.down.b32	%r506|%p203, %r505, 1, 31, -1;
	mov.b32 	%f688, %r506;
	add.f32 	%f189, %f671, %f688;
	mov.b32 	%r507, %f673;
	shfl.sync.down.b32	%r508|%p204, %r507, 1, 31, -1;
	mov.b32 	%f689, %r508;
	add.f32 	%f190, %f673, %f689;
	mov.b32 	%r509, %f675;
	shfl.sync.down.b32	%r510|%p205, %r509, 1, 31, -1;
	mov.b32 	%f690, %r510;
	add.f32 	%f191, %f675, %f690;
	mov.b32 	%r511, %f677;
	shfl.sync.down.b32	%r512|%p206, %r511, 1, 31, -1;
	mov.b32 	%f691, %r512;
	add.f32 	%f192, %f677, %f691;
	mov.b32 	%r513, %f679;
	shfl.sync.down.b32	%r514|%p207, %r513, 1, 31, -1;
	mov.b32 	%f692, %r514;
	add.f32 	%f193, %f679, %f692;
	mov.b32 	%r515, %f681;
	shfl.sync.down.b32	%r516|%p208, %r515, 1, 31, -1;
	mov.b32 	%f693, %r516;
	add.f32 	%f194, %f681, %f693;
	mov.b32 	%r517, %f683;
	shfl.sync.down.b32	%r518|%p209, %r517, 1, 31, -1;
	mov.b32 	%f694, %r518;
	add.f32 	%f195, %f683, %f694;
	mov.b32 	%r519, %f685;
	shfl.sync.down.b32	%r520|%p210, %r519, 1, 31, -1;
	mov.b32 	%f695, %r520;
	add.f32 	%f196, %f685, %f695;
	mov.b32 	%r521, %f687;
	shfl.sync.down.b32	%r522|%p211, %r521, 1, 31, -1;
	mov.b32 	%f696, %r522;
	add.f32 	%f197, %f687, %f696;
	@%p166 bra 	$L__BB0_71;
	ld.param.u64 	%rd205, [_Z31fused_tensor_prods_example_kerniiiiiiiiiiPKfS0_S0_S0_S0_S0_S0_S0_S0_S0_S0_S0_S0_S0_S0_S0_S0_S0_S0_S0_S0_PfS1_S1__param_33];
	add.f32 	%f697, %f754, %f189;
	add.f32 	%f698, %f755, %f190;
	add.f32 	%f699, %f756, %f191;
	add.f32 	%f700, %f757, %f192;
	add.f32 	%f701, %f758, %f193;
	add.f32 	%f702, %f759, %f194;
	add.f32 	%f703, %f760, %f195;
	add.f32 	%f704, %f761, %f196;
	add.f32 	%f705, %f762, %f197;
	mad.lo.s32 	%r523, %r533, %r112, %r554;
	mul.lo.s32 	%r524, %r523, 9;
	cvta.to.global.u64 	%rd182, %rd205;
	mul.wide.s32 	%rd183, %r524, 4;
	add.s64 	%rd184, %rd182, %rd183;
	st.global.f32 	[%rd184], %f697;
	st.global.f32 	[%rd184+4], %f698;
	st.global.f32 	[%rd184+8], %f699;
	st.global.f32 	[%rd184+12], %f700;
	st.global.f32 	[%rd184+16], %f701;
	st.global.f32 	[%rd184+20], %f702;
	st.global.f32 	[%rd184+24], %f703;
	st.global.f32 	[%rd184+28], %f704;
	st.global.f32 	[%rd184+32], %f705;
$L__BB0_71:
	add.s32 	%r554, %r554, %r19;
	setp.lt.s32 	%p212, %r554, %r112;
	@%p212 bra 	$L__BB0_61;
$L__BB0_72:
	mov.u32 	%r525, %nctaid.x;
	add.s32 	%r533, %r533, %r525;
	setp.lt.s32 	%p213, %r533, %r108;
	@%p213 bra 	$L__BB0_2;
$L__BB0_73:
	ret;

}
	// .globl	_Z40fused_tensor_prods_example_backward_kerniiiiiiiiiiPKfS0_S0_S0_S0_S0_S0_S0_S0_S0_S0_S0_S0_S0_S0_S0_S0_S0_S0_S0_S0_PfS1_S1_
.visible .entry _Z40fused_tensor_prods_example_backward_kerniiiiiiiiiiPKfS0_S0_S0_S0_S0_S0_S0_S0_S0_S0_S0_S0_S0_S0_S0_S0_S0_S0_S0_S0_PfS1_S1_(
	.param .u32 _Z40fused_tensor_prods_example_backward_kerniiiiiiiiiiPKfS0_S0_S0_S0_S0_S0_S0_S0_S0_S0_S0_S0_S0_S0_S0_S0_S0_S0_S0_S0_PfS1_S1__param_0,
	.param .u32 _Z40fused_tensor_prods_example_backward_kerniiiiiiiiiiPKfS0_S0_S0_S0_S0_S0_S0_S0_S0_S0_S0_S0_S0_S0_S0_S0_S0_S0_S0_S0_PfS1_S1__param_1,
	.param .u32 _Z40fused_tensor_prods_example_backward_kerniiiiiiiiiiPKfS0_S0_S0_S0_S0_S0_S0_S0_S0_S0_S0_S0_S0_S0_S0_S0_S0_S0_S0_S0_PfS1_S1__param_2,
	.param .u32 _Z40fused_tensor_prods_example_backward_kerniiiiiiiiiiPKfS0_S0_S0_S0_S0_S0_S0_S0_S0_S0_S0_S0_S0_S0_S0_S0_S0_S0_S0_S0_PfS1_S1__param_3,
	.param .u32 _Z40fused_tensor_prods_example_backward_kerniiiiiiiiiiPKfS0_S0_S0_S0_S0_S0_S0_S0_S0_S0_S0_S0_S0_S0_S0_S0_S0_S0_S0_S0_PfS1_S1__param_4,
	.param .u32 _Z40fused_tensor_prods_example_backward_kerniiiiiiiiiiPKfS0_S0_S0_S0_S0_S0_S0_S0_S0_S0_S0_S0_S0_S0_S0_S0_S0_S0_S0_S0_PfS1_S1__param_5,
	.param .u32 _Z40fused_tensor_prods_example_backward_kerniiiiiiiiiiPKfS0_S0_S0_S0_S0_S0_S0_S0_S0_S0_S0_S0_S0_S0_S0_S0_S0_S0_S0_S0_PfS1_S1__param_6,
	.param .u32 _Z40fused_tensor_prods_example_backward_kerniiiiiiiiiiPKfS0_S0_S0_S0_S0_S0_S0_S0_S0_S0_S0_S0_S0_S0_S0_S0_S0_S0_S0_S0_PfS1_S1__param_7,
	.param .u32 _Z40fused_tensor_prods_example_backward_kerniiiiiiiiiiPKfS0_S0_S0_S0_S0_S0_S0_S0_S0_S0_S0_S0_S0_S0_S0_S0_S0_S0_S0_S0_PfS1_S1__param_8,
	.param .u32 _Z40fused_tensor_prods_example_backward_kerniiiiiiiiiiPKfS0_S0_S0_S0_S0_S0_S0_S0_S0_S0_S0_S0_S0_S0_S0_S0_S0_S0_S0_S0_PfS1_S1__param_9,
	.param .u64 .ptr .align 1 _Z40fused_tensor_prods_example_backward_kerniiiiiiiiiiPKfS0_S0_S0_S0_S0_S0_S0_S0_S0_S0_S0_S0_S0_S0_S0_S0_S0_S0_S0_S0_PfS1_S1__param_10,
	.param .u64 .ptr .align 1 _Z40fused_tensor_prods_example_backward_kerniiiiiiiiiiPKfS0_S0_S0_S0_S0_S0_S0_S0_S0_S0_S0_S0_S0_S0_S0_S0_S0_S0_S0_S0_PfS1_S1__param_11,
	.param .u64 .ptr .align 1 _Z40fused_tensor_prods_example_backward_kerniiiiiiiiiiPKfS0_S0_S0_S0_S0_S0_S0_S0_S0_S0_S0_S0_S0_S0_S0_S0_S0_S0_S0_S0_PfS1_S1__param_12,
	.param .u64 .ptr .align 1 _Z40fused_tensor_prods_example_backward_kerniiiiiiiiiiPKfS0_S0_S0_S0_S0_S0_S0_S0_S0_S0_S0_S0_S0_S0_S0_S0_S0_S0_S0_S0_PfS1_S1__param_13,
	.param .u64 .ptr .align 1 _Z40fused_tensor_prods_example_backward_kerniiiiiiiiiiPKfS0_S0_S0_S0_S0_S0_S0_S0_S0_S0_S0_S0_S0_S0_S0_S0_S0_S0_S0_S0_PfS1_S1__param_14,
	.param .u64 .ptr .align 1 _Z40fused_tensor_prods_example_backward_kerniiiiiiiiiiPKfS0_S0_S0_S0_S0_S0_S0_S0_S0_S0_S0_S0_S0_S0_S0_S0_S0_S0_S0_S0_PfS1_S1__param_15,
	.param .u64 .ptr .align 1 _Z40fused_tensor_prods_example_backward_kerniiiiiiiiiiPKfS0_S0_S0_S0_S0_S0_S0_S0_S0_S0_S0_S0_S0_S0_S0_S0_S0_S0_S0_S0_PfS1_S1__param_16,
	.param .u64 .ptr .align 1 _Z40fused_tensor_prods_example_backward_kerniiiiiiiiiiPKfS0_S0_S0_S0_S0_S0_S0_S0_S0_S0_S0_S0_S0_S0_S0_S0_S0_S0_S0_S0_PfS1_S1__param_17,
	.param .u64 .ptr .align 1 _Z40fused_tensor_prods_example_backward_kerniiiiiiiiiiPKfS0_S0_S0_S0_S0_S0_S0_S0_S0_S0_S0_S0_S0_S0_S0_S0_S0_S0_S0_S0_PfS1_S1__param_18,
	.param .u64 .ptr .align 1 _Z40fused_tensor_prods_example_backward_kerniiiiiiiiiiPKfS0_S0_S0_S0_S0_S0_S0_S0_S0_S0_S0_S0_S0_S0_S0_S0_S0_S0_S0_S0_PfS1_S1__param_19,
	.param .u64 .ptr .align 1 _Z40fused_tensor_prods_example_backward_kerniiiiiiiiiiPKfS0_S0_S0_S0_S0_S0_S0_S0_S0_S0_S0_S0_S0_S0_S0_S0_S0_S0_S0_S0_PfS1_S1__param_20,
	.param .u64 .ptr .align 1 _Z40fused_tensor_prods_example_backward_kerniiiiiiiiiiPKfS0_S0_S0_S0_S0_S0_S0_S0_S0_S0_S0_S0_S0_S0_S0_S0_S0_S0_S0_S0_PfS1_S1__param_21,
	.param .u64 .ptr .align 1 _Z40fused_tensor_prods_example_backward_kerniiiiiiiiiiPKfS0_S0_S0_S0_S0_S0_S0_S0_S0_S0_S0_S0_S0_S0_S0_S0_S0_S0_S0_S0_PfS1_S1__param_22,
	.param .u64 .ptr .align 1 _Z40fused_tensor_prods_example_backward_kerniiiiiiiiiiPKfS0_S0_S0_S0_S0_S0_S0_S0_S0_S0_S0_S0_S0_S0_S0_S0_S0_S0_S0_S0_PfS1_S1__param_23,
	.param .u64 .ptr .align 1 _Z40fused_tensor_prods_example_backward_kerniiiiiiiiiiPKfS0_S0_S0_S0_S0_S0_S0_S0_S0_S0_S0_S0_S0_S0_S0_S0_S0_S0_S0_S0_PfS1_S1__param_24,
	.param .u64 .ptr .align 1 _Z40fused_tensor_prods_example_backward_kerniiiiiiiiiiPKfS0_S0_S0_S0_S0_S0_S0_S0_S0_S0_S0_S0_S0_S0_S0_S0_S0_S0_S0_S0_PfS1_S1__param_25,
	.param .u64 .ptr .align 1 _Z40fused_tensor_prods_example_backward_kerniiiiiiiiiiPKfS0_S0_S0_S0_S0_S0_S0_S0_S0_S0_S0_S0_S0_S0_S0_S0_S0_S0_S0_S0_PfS1_S1__param_26,
	.param .u64 .ptr .align 1 _Z40fused_tensor_prods_example_backward_kerniiiiiiiiiiPKfS0_S0_S0_S0_S0_S0_S0_S0_S0_S0_S0_S0_S0_S0_S0_S0_S0_S0_S0_S0_PfS1_S1__param_27,
	.param .u64 .ptr .align 1 _Z40fused_tensor_prods_example_backward_kerniiiiiiiiiiPKfS0_S0_S0_S0_S0_S0_S0_S0_S0_S0_S0_S0_S0_S0_S0_S0_S0_S0_S0_S0_PfS1_S1__param_28,
	.param .u64 .ptr .align 1 _Z40fused_tensor_prods_example_backward_kerniiiiiiiiiiPKfS0_S0_S0_S0_S0_S0_S0_S0_S0_S0_S0_S0_S0_S0_S0_S0_S0_S0_S0_S0_PfS1_S1__param_29,
	.param .u64 .ptr .align 1 _Z40fused_tensor_prods_example_backward_kerniiiiiiiiiiPKfS0_S0_S0_S0_S0_S0_S0_S0_S0_S0_S0_S0_S0_S0_S0_S0_S0_S0_S0_S0_PfS1_S1__param_30,
	.param .u64 .ptr .align 1 _Z40fused_tensor_prods_example_backward_kerniiiiiiiiiiPKfS0_S0_S0_S0_S0_S0_S0_S0_S0_S0_S0_S0_S0_S0_S0_S0_S0_S0_S0_S0_PfS1_S1__param_31,
	.param .u64 .ptr .align 1 _Z40fused_tensor_prods_example_backward_kerniiiiiiiiiiPKfS0_S0_S0_S0_S0_S0_S0_S0_S0_S0_S0_S0_S0_S0_S0_S0_S0_S0_S0_S0_PfS1_S1__param_32,
	.param .u64 .ptr .align 1 _Z40fused_tensor_prods_example_backward_kerniiiiiiiiiiPKfS0_S0_S0_S0_S0_S0_S0_S0_S0_S0_S0_S0_S0_S0_S0_S0_S0_S0_S0_S0_PfS1_S1__param_33
)
{
	.reg .pred 	%p<242>;
	.reg .b32 	%r<616>;
	.reg .b32 	%f<953>;
	.reg .b64 	%rd<204>;

	ld.param.u32 	%r125, [_Z40fused_tensor_prods_example_backward_kerniiiiiiiiiiPKfS0_S0_S0_S0_S0_S0_S0_S0_S0_S0_S0_S0_S0_S0_S0_S0_S0_S0_S0_S0_PfS1_S1__param_0];
	ld.param.u32 	%r133, [_Z40fused_tensor_prods_example_backward_kerniiiiiiiiiiPKfS0_S0_S0_S0_S0_S0_S0_S0_S0_S0_S0_S0_S0_S0_S0_S0_S0_S0_S0_S0_PfS1_S1__param_2];
	ld.param.u32 	%r127, [_Z40fused_tensor_prods_example_backward_kerniiiiiiiiiiPKfS0_S0_S0_S0_S0_S0_S0_S0_S0_S0_S0_S0_S0_S0_S0_S0_S0_S0_S0_S0_PfS1_S1__param_3];
	ld.param.u32 	%r134, [_Z40fused_tensor_prods_example_backward_kerniiiiiiiiiiPKfS0_S0_S0_S0_S0_S0_S0_S0_S0_S0_S0_S0_S0_S0_S0_S0_S0_S0_S0_S0_PfS1_S1__param_4];
	ld.param.u32 	%r128, [_Z40fused_tensor_prods_example_backward_kerniiiiiiiiiiPKfS0_S0_S0_S0_S0_S0_S0_S0_S0_S0_S0_S0_S0_S0_S0_S0_S0_S0_S0_S0_PfS1_S1__param_5];
	ld.param.u32 	%r129, [_Z40fused_tensor_prods_example_backward_kerniiiiiiiiiiPKfS0_S0_S0_S0_S0_S0_S0_S0_S0_S0_S0_S0_S0_S0_S0_S0_S0_S0_S0_S0_PfS1_S1__param_6];
	ld.param.u32 	%r130, [_Z40fused_tensor_prods_example_backward_kerniiiiiiiiiiPKfS0_S0_S0_S0_S0_S0_S0_S0_S0_S0_S0_S0_S0_S0_S0_S0_S0_S0_S0_S0_PfS1_S1__param_7];
	ld.param.u32 	%r131, [_Z40fused_tensor_prods_example_backward_kerniiiiiiiiiiPKfS0_S0_S0_S0_S0_S0_S0_S0_S0_S0_S0_S0_S0_S0_S0_S0_S0_S0_S0_S0_PfS1_S1__param_8];
	ld.param.u32 	%r132, [_Z40fused_tensor_prods_example_backward_kerniiiiiiiiiiPKfS0_S0_S0_S0_S0_S0_S0_S0_S0_S0_S0_S0_S0_S0_S0_S0_S0_S0_S0_S0_PfS1_S1__param_9];
	ld.param.u64 	%rd34, [_Z40fused_tensor_prods_example_backward_kerniiiiiiiiiiPKfS0_S0_S0_S0_S0_S0_S0_S0_S0_S0_S0_S0_S0_S0_S0_S0_S0_S0_S0_S0_PfS1_S1__param_10];
	ld.param.u64 	%rd35, [_Z40fused_tensor_prods_example_backward_kerniiiiiiiiiiPKfS0_S0_S0_S0_S0_S0_S0_S0_S0_S0_S0_S0_S0_S0_S0_S0_S0_S0_S0_S0_PfS1_S1__param_11];
	ld.param.u64 	%rd36, [_Z40fused_tensor_prods_example_backward_kerniiiiiiiiiiPKfS0_S0_S0_S0_S0_S0_S0_S0_S0_S0_S0_S0_S0_S0_S0_S0_S0_S0_S0_S0_PfS1_S1__param_12];
	ld.param.u64 	%rd21, [_Z40fused_tensor_prods_example_backward_kerniiiiiiiiiiPKfS0_S0_S0_S0_S0_S0_S0_S0_S0_S0_S0_S0_S0_S0_S0_S0_S0_S0_S0_S0_PfS1_S1__param_21];
	ld.param.u64 	%rd23, [_Z40fused_tensor_prods_example_backward_kerniiiiiiiiiiPKfS0_S0_S0_S0_S0_S0_S0_S0_S0_S0_S0_S0_S0_S0_S0_S0_S0_S0_S0_S0_PfS1_S1__param_23];
	cvta.to.global.u64 	%rd1, %rd34;
	cvta.to.global.u64 	%rd2, %rd35;
	cvta.to.global.u64 	%rd3, %rd36;
	mul.lo.s32 	%r1, %r133, 3;
	mul.lo.s32 	%r2, %r125, 12;
	shl.b32 	%r3, %r133, 2;
	mul.lo.s32 	%r4, %r134, 9;
	mov.u32 	%r583, %ctaid.x;
	setp.ge.s32 	%p1, %r583, %r128;
	@%p1 bra 	$L__BB1_101;
	ld.param.u64 	%rd199, [_Z40fused_tensor_prods_example_backward_kerniiiiiiiiiiPKfS0_S0_S0_S0_S0_S0_S0_S0_S0_S0_S0_S0_S0_S0_S0_S0_S0_S0_S0_S0_PfS1_S1__param_29];
	ld.param.u64 	%rd197, [_Z40fused_tensor_prods_example_backward_kerniiiiiiiiiiPKfS0_S0_S0_S0_S0_S0_S0_S0_S0_S0_S0_S0_S0_S0_S0_S0_S0_S0_S0_S0_PfS1_S1__param_27];
	ld.param.u64 	%rd195, [_Z40fused_tensor_prods_example_backward_kerniiiiiiiiiiPKfS0_S0_S0_S0_S0_S0_S0_S0_S0_S0_S0_S0_S0_S0_S0_S0_S0_S0_S0_S0_PfS1_S1__param_25];
	ld.param.u64 	%rd191, [_Z40fused_tensor_prods_example_backward_kerniiiiiiiiiiPKfS0_S0_S0_S0_S0_S0_S0_S0_S0_S0_S0_S0_S0_S0_S0_S0_S0_S0_S0_S0_PfS1_S1__param_19];
	ld.param.u64 	%rd189, [_Z40fused_tensor_prods_example_backward_kerniiiiiiiiiiPKfS0_S0_S0_S0_S0_S0_S0_S0_S0_S0_S0_S0_S0_S0_S0_S0_S0_S0_S0_S0_PfS1_S1__param_17];
	ld.param.u64 	%rd187, [_Z40fused_tensor_prods_example_backward_kerniiiiiiiiiiPKfS0_S0_S0_S0_S0_S0_S0_S0_S0_S0_S0_S0_S0_S0_S0_S0_S0_S0_S0_S0_PfS1_S1__param_15];
	ld.param.u64 	%rd185, [_Z40fused_tensor_prods_example_backward_kerniiiiiiiiiiPKfS0_S0_S0_S0_S0_S0_S0_S0_S0_S0_S0_S0_S0_S0_S0_S0_S0_S0_S0_S0_PfS1_S1__param_13];
	ld.param.u32 	%r582, [_Z40fused_tensor_prods_example_backward_kerniiiiiiiiiiPKfS0_S0_S0_S0_S0_S0_S0_S0_S0_S0_S0_S0_S0_S0_S0_S0_S0_S0_S0_S0_PfS1_S1__param_1];
	ld.param.u32 	%r581, [_Z40fused_tensor_prods_example_backward_kerniiiiiiiiiiPKfS0_S0_S0_S0_S0_S0_S0_S0_S0_S0_S0_S0_S0_S0_S0_S0_S0_S0_S0_S0_PfS1_S1__param_0];
	shl.b32 	%r135, %r582, 2;
	mov.u32 	%r136, s;
	add.s32 	%r6, %r136, %r135;
	shl.b32 	%r137, %r1, 2;
	add.s32 	%r7, %r6, %r137;
	shl.b32 	%r138, %r581, 2;
	add.s32 	%r8, %r136, %r138;
	add.s32 	%r9, %r8, %r2;
	shl.b32 	%r139, %r127, 2;
	add.s32 	%r10, %r136, %r139;
	add.s32 	%r11, %r7, %r3;
	add.s32 	%r12, %r11, %r137;
	shl.b32 	%r140, %r4, 2;
	add.s32 	%r13, %r10, %r140;
	mov.u32 	%r14, %tid.y;
	mov.u32 	%r15, %tid.x;
	mul.lo.s32 	%r16, %r130, %r14;
	mov.u32 	%r17, %ntid.x;
	mul.lo.s32 	%r18, %r131, %r14;
	mul.lo.s32 	%r19, %r132, %r14;
	mov.u32 	%r20, %ntid.y;
	shl.b32 	%r21, %r17, 2;
	mul.lo.s32 	%r22, %r15, %r129;
	mul.lo.s32 	%r141, %r17, %r130;
	mul.lo.s32 	%r23, %r141, %r129;
	cvta.to.global.u64 	%rd4, %rd23;
	cvta.to.global.u64 	%rd5, %rd21;
	cvta.to.global.u64 	%rd6, %rd199;
	cvta.to.global.u64 	%rd7, %rd197;
	cvta.to.global.u64 	%rd8, %rd195;
	cvta.to.global.u64 	%rd9, %rd191;
	cvta.to.global.u64 	%rd10, %rd187;
	cvta.to.global.u64 	%rd11, %rd189;
	cvta.to.global.u64 	%rd12, %rd185;
$L__BB1_2:
	setp.ge.s32 	%p2, %r15, %r130;
	mad.lo.s32 	%r25, %r583, %r129, %r14;
	@%p2 bra 	$L__BB1_5;
	ld.param.u64 	%rd186, [_Z40fused_tensor_prods_example_backward_kerniiiiiiiiiiPKfS0_S0_S0_S0_S0_S0_S0_S0_S0_S0_S0_S0_S0_S0_S0_S0_S0_S0_S0_S0_PfS1_S1__param_14];
	cvta.to.global.u64 	%rd37, %rd186;
	mul.wide.u32 	%rd38, %r25, 4;
	add.s64 	%rd39, %rd37, %rd38;
	ld.global.f32 	%f1, [%rd39];
	mul.lo.s32 	%r26, %r583, %r130;
	mov.u32 	%r584, %r15;
$L__BB1_4:
	add.s32 	%r142, %r584, %r26;
	mul.wide.s32 	%rd40, %r142, 4;
	add.s64 	%rd41, %rd1, %rd40;
	ld.global.f32 	%f276, [%rd41];
	mul.f32 	%f277, %f1, %f276;
	add.s32 	%r143, %r584, %r16;
	shl.b32 	%r144, %r143, 2;
	mov.u32 	%r145, s;
	add.s32 	%r146, %r145, %r144;
	st.shared.f32 	[%r146], %f277;
	add.s32 	%r584, %r584, %r17;
	setp.lt.s32 	%p3, %r584, %r130;
	@%p3 bra 	$L__BB1_4;
$L__BB1_5:
	setp.ge.s32 	%p4, %r15, %r131;
	@%p4 bra 	$L__BB1_8;
	ld.param.u64 	%rd188, [_Z40fused_tensor_prods_example_backward_kerniiiiiiiiiiPKfS0_S0_S0_S0_S0_S0_S0_S0_S0_S0_S0_S0_S0_S0_S0_S0_S0_S0_S0_S0_PfS1_S1__param_16];
	cvta.to.global.u64 	%rd42, %rd188;
	mul.wide.u32 	%rd43, %r25, 4;
	add.s64 	%rd44, %rd42, %rd43;
	ld.global.f32 	%f2, [%rd44];
	mul.lo.s32 	%r29, %r583, %r131;
	mov.u32 	%r585, %r15;
$L__BB1_7:
	add.s32 	%r147, %r585, %r29;
	mul.lo.s32 	%r148, %r147, 3;
	mul.wide.s32 	%rd45, %r148, 4;
	add.s64 	%rd46, %rd2, %rd45;
	ld.global.f32 	%f278, [%rd46];
	mul.f32 	%f279, %f2, %f278;
	add.s32 	%r149, %r585, %r18;
	mad.lo.s32 	%r150, %r149, 12, %r6;
	st.shared.f32 	[%r150], %f279;
	ld.global.f32 	%f280, [%rd46+4];
	mul.f32 	%f281, %f2, %f280;
	st.shared.f32 	[%r150+4], %f281;
	ld.global.f32 	%f282, [%rd46+8];
	mul.f32 	%f283, %f2, %f282;
	st.shared.f32 	[%r150+8], %f283;
	add.s32 	%r585, %r585, %r17;
	setp.lt.s32 	%p5, %r585, %r131;
	@%p5 bra 	$L__BB1_7;
$L__BB1_8:
	mul.lo.s32 	%r32, %r25, 3;
	add.s32 	%r33, %r32, 1;
	add.s32 	%r34, %r32, 2;
	@%p4 bra 	$L__BB1_11;
	ld.param.u64 	%rd190, [_Z40fused_tensor_prods_example_backward_kerniiiiiiiiiiPKfS0_S0_S0_S0_S0_S0_S0_S0_S0_S0_S0_S0_S0_S0_S0_S0_S0_S0_S0_S0_PfS1_S1__param_18];
	cvta.to.global.u64 	%rd47, %rd190;
	mul.wide.u32 	%rd48, %r32, 4;
	add.s64 	%rd49, %rd47, %rd48;
	ld.global.f32 	%f3, [%rd49];
	mul.wide.u32 	%rd50, %r33, 4;
	add.s64 	%rd51, %rd47, %rd50;
	ld.global.f32 	%f4, [%rd51];
	mul.wide.u32 	%rd52, %r34, 4;
	add.s64 	%rd53, %rd47, %rd52;
	ld.global.f32 	%f5, [%rd53];
	mul.lo.s32 	%r35, %r583, %r131;
	mov.u32 	%r586, %r15;
$L__BB1_10:
	add.s32 	%r151, %r586, %r35;
	mul.lo.s32 	%r152, %r151, 3;
	mul.wide.s32 	%rd54, %r152, 4;
	add.s64 	%rd55, %rd2, %rd54;
	ld.global.f32 	%f284, [%rd55];
	ld.global.f32 	%f285, [%rd55+4];
	mul.f32 	%f286, %f4, %f285;
	fma.rn.f32 	%f287, %f3, %f284, %f286;
	ld.global.f32 	%f288, [%rd55+8];
	fma.rn.f32 	%f289, %f5, %f288, %f287;
	add.s32 	%r153, %r586, %r18;
	shl.b32 	%r154, %r153, 2;
	add.s32 	%r155, %r7, %r154;
	st.shared.f32 	[%r155], %f289;
	add.s32 	%r586, %r586, %r17;
	setp.lt.s32 	%p7, %r586, %r131;
	@%p7 bra 	$L__BB1_10;
$L__BB1_11:
	setp.ge.s32 	%p8, %r15, %r130;
	@%p8 bra 	$L__BB1_14;
	ld.param.u64 	%rd192, [_Z40fused_tensor_prods_example_backward_kerniiiiiiiiiiPKfS0_S0_S0_S0_S0_S0_S0_S0_S0_S0_S0_S0_S0_S0_S0_S0_S0_S0_S0_S0_PfS1_S1__param_20];
	cvta.to.global.u64 	%rd56, %rd192;
	mul.wide.u32 	%rd57, %r32, 4;
	add.s64 	%rd58, %rd56, %rd57;
	ld.global.f32 	%f6, [%rd58];
	mul.wide.u32 	%rd59, %r33, 4;
	add.s64 	%rd60, %rd56, %rd59;
	ld.global.f32 	%f7, [%rd60];
	mul.wide.u32 	%rd61, %r34, 4;
	add.s64 	%rd62, %rd56, %rd61;
	ld.global.f32 	%f8, [%rd62];
	mul.lo.s32 	%r38, %r583, %r130;
	mov.u32 	%r587, %r15;
$L__BB1_13:
	add.s32 	%r156, %r587, %r38;
	mul.wide.s32 	%rd63, %r156, 4;
	add.s64 	%rd64, %rd1, %rd63;
	ld.global.f32 	%f290, [%rd64];
	mul.f32 	%f291, %f6, %f290;
	add.s32 	%r157, %r587, %r16;
	mad.lo.s32 	%r158, %r157, 12, %r8;
	st.shared.f32 	[%r158], %f291;
	mul.f32 	%f292, %f7, %f290;
	st.shared.f32 	[%r158+4], %f292;
	mul.f32 	%f293, %f8, %f290;
	st.shared.f32 	[%r158+8], %f293;
	add.s32 	%r587, %r587, %r17;
	setp.lt.s32 	%p9, %r587, %r130;
	@%p9 bra 	$L__BB1_13;
$L__BB1_14:
	mul.lo.s32 	%r41, %r25, 9;
	mul.lo.s32 	%r159, %r25, 6;
	add.s32 	%r42, %r33, %r159;
	add.s32 	%r43, %r34, %r159;
	add.s32 	%r44, %r43, 1;
	add.s32 	%r45, %r43, 2;
	add.s32 	%r46, %r43, 3;
	add.s32 	%r47, %r43, 4;
	add.s32 	%r48, %r43, 5;
	add.s32 	%r49, %r43, 6;
	@%p8 bra 	$L__BB1_17;
	ld.param.u64 	%rd193, [_Z40fused_tensor_prods_example_backward_kerniiiiiiiiiiPKfS0_S0_S0_S0_S0_S0_S0_S0_S0_S0_S0_S0_S0_S0_S0_S0_S0_S0_S0_S0_PfS1_S1__param_22];
	cvta.to.global.u64 	%rd65, %rd193;
	mul.wide.u32 	%rd66, %r41, 4;
	add.s64 	%rd67, %rd65, %rd66;
	ld.global.f32 	%f9, [%rd67];
	mul.wide.u32 	%rd68, %r42, 4;
	add.s64 	%rd69, %rd65, %rd68;
	ld.global.f32 	%f10, [%rd69];
	mul.wide.u32 	%rd70, %r43, 4;
	add.s64 	%rd71, %rd65, %rd70;
	ld.global.f32 	%f11, [%rd71];
	mul.wide.u32 	%rd72, %r44, 4;
	add.s64 	%rd73, %rd65, %rd72;
	ld.global.f32 	%f12, [%rd73];
	mul.wide.u32 	%rd74, %r45, 4;
	add.s64 	%rd75, %rd65, %rd74;
	ld.global.f32 	%f13, [%rd75];
	mul.wide.u32 	%rd76, %r46, 4;
	add.s64 	%rd77, %rd65, %rd76;
	ld.global.f32 	%f14, [%rd77];
	mul.wide.u32 	%rd78, %r47, 4;
	add.s64 	%rd79, %rd65, %rd78;
	ld.global.f32 	%f15, [%rd79];
	mul.wide.u32 	%rd80, %r48, 4;
	add.s64 	%rd81, %rd65, %rd80;
	ld.global.f32 	%f16, [%rd81];
	mul.wide.u32 	%rd82, %r49, 4;
	add.s64 	%rd83, %rd65, %rd82;
	ld.global.f32 	%f17, [%rd83];
	mul.lo.s32 	%r50, %r583, %r130;
	mov.u32 	%r588, %r15;
$L__BB1_16:
	add.s32 	%r160, %r588, %r50;
	mul.wide.s32 	%rd84, %r160, 4;
	add.s64 	%rd85, %rd1, %rd84;
	ld.global.f32 	%f294, [%rd85];
	mul.f32 	%f295, %f9, %f294;
	add.s32 	%r161, %r588, %r16;
	mad.lo.s32 	%r162, %r161, 36, %r9;
	st.shared.f32 	[%r162], %f295;
	mul.f32 	%f296, %f10, %f294;
	st.shared.f32 	[%r162+4], %f296;
	mul.f32 	%f297, %f11, %f294;
	st.shared.f32 	[%r162+8], %f297;
	mul.f32 	%f298, %f12, %f294;
	st.shared.f32 	[%r162+12], %f298;
	mul.f32 	%f299, %f13, %f294;
	st.shared.f32 	[%r162+16], %f299;
	mul.f32 	%f300, %f14, %f294;
	st.shared.f32 	[%r162+20], %f300;
	mul.f32 	%f301, %f15, %f294;
	st.shared.f32 	[%r162+24], %f301;
	mul.f32 	%f302, %f16, %f294;
	st.shared.f32 	[%r162+28], %f302;
	mul.f32 	%f303, %f17, %f294;
	st.shared.f32 	[%r162+32], %f303;
	add.s32 	%r588, %r588, %r17;
	setp.lt.s32 	%p11, %r588, %r130;
	@%p11 bra 	$L__BB1_16;
$L__BB1_17:
	setp.ge.s32 	%p12, %r15, %r132;
	@%p12 bra 	$L__BB1_20;
	ld.param.u64 	%rd194, [_Z40fused_tensor_prods_example_backward_kerniiiiiiiiiiPKfS0_S0_S0_S0_S0_S0_S0_S0_S0_S0_S0_S0_S0_S0_S0_S0_S0_S0_S0_S0_PfS1_S1__param_24];
	cvta.to.global.u64 	%rd86, %rd194;
	mul.wide.u32 	%rd87, %r41, 4;
	add.s64 	%rd88, %rd86, %rd87;
	ld.global.f32 	%f18, [%rd88];
	mul.wide.u32 	%rd89, %r42, 4;
	add.s64 	%rd90, %rd86, %rd89;
	ld.global.f32 	%f19, [%rd90];
	mul.wide.u32 	%rd91, %r43, 4;
	add.s64 	%rd92, %rd86, %rd91;
	ld.global.f32 	%f20, [%rd92];
	mul.wide.u32 	%rd93, %r44, 4;
	add.s64 	%rd94, %rd86, %rd93;
	ld.global.f32 	%f21, [%rd94];
	mul.wide.u32 	%rd95, %r45, 4;
	add.s64 	%rd96, %rd86, %rd95;
	ld.global.f32 	%f22, [%rd96];
	mul.wide.u32 	%rd97, %r46, 4;
	add.s64 	%rd98, %rd86, %rd97;
	ld.global.f32 	%f23, [%rd98];
	mul.wide.u32 	%rd99, %r47, 4;
	add.s64 	%rd100, %rd86, %rd99;
	ld.global.f32 	%f24, [%rd100];
	mul.wide.u32 	%rd101, %r48, 4;
	add.s64 	%rd102, %rd86, %rd101;
	ld.global.f32 	%f25, [%rd102];
	mul.wide.u32 	%rd103, %r49, 4;
	add.s64 	%rd104, %rd86, %rd103;
	ld.global.f32 	%f26, [%rd104];
	mul.lo.s32 	%r53, %r583, %r132;
	mov.u32 	%r589, %r15;
$L__BB1_19:
	add.s32 	%r163, %r589, %r53;
	mul.lo.s32 	%r164, %r163, 9;
	mul.wide.s32 	%rd105, %r164, 4;
	add.s64 	%rd106, %rd3, %rd105;
	ld.global.f32 	%f304, [%rd106];
	ld.global.f32 	%f305, [%rd106+12];
	mul.f32 	%f306, %f21, %f305;
	fma.rn.f32 	%f307, %f18, %f304, %f306;
	ld.global.f32 	%f308, [%rd106+24];
	fma.rn.f32 	%f309, %f24, %f308, %f307;
	add.s32 	%r165, %r589, %r19;
	mad.lo.s32 	%r166, %r165, 36, %r10;
	st.shared.f32 	[%r166], %f309;
	mul.f32 	%f310, %f22, %f305;
	fma.rn.f32 	%f311, %f19, %f304, %f310;
	fma.rn.f32 	%f312, %f25, %f308, %f311;
	st.shared.f32 	[%r166+4], %f312;
	mul.f32 	%f313, %f23, %f305;
	fma.rn.f32 	%f314, %f20, %f304, %f313;
	fma.rn.f32 	%f315, %f26, %f308, %f314;
	st.shared.f32 	[%r166+8], %f315;
	ld.global.f32 	%f316, [%rd106+4];
	ld.global.f32 	%f317, [%rd106+16];
	mul.f32 	%f318, %f21, %f317;
	fma.rn.f32 	%f319, %f18, %f316, %f318;
	ld.global.f32 	%f320, [%rd106+28];
	fma.rn.f32 	%f321, %f24, %f320, %f319;
	st.shared.f32 	[%r166+12], %f321;
	mul.f32 	%f322, %f22, %f317;
	fma.rn.f32 	%f323, %f19, %f316, %f322;
	fma.rn.f32 	%f324, %f25, %f320, %f323;
	st.shared.f32 	[%r166+16], %f324;
	mul.f32 	%f325, %f23, %f317;
	fma.rn.f32 	%f326, %f20, %f316, %f325;
	fma.rn.f32 	%f327, %f26, %f320, %f326;
	st.shared.f32 	[%r166+20], %f327;
	ld.global.f32 	%f328, [%rd106+8];
	ld.global.f32 	%f329, [%rd106+20];
	mul.f32 	%f330, %f21, %f329;
	fma.rn.f32 	%f331, %f18, %f328, %f330;
	ld.global.f32 	%f332, [%rd106+32];
	fma.rn.f32 	%f333, %f24, %f332, %f331;
	st.shared.f32 	[%r166+24], %f333;
	mul.f32 	%f334, %f22, %f329;
	fma.rn.f32 	%f335, %f19, %f328, %f334;
	fma.rn.f32 	%f336, %f25, %f332, %f335;
	st.shared.f32 	[%r166+28], %f336;
	mul.f32 	%f337, %f23, %f329;
	fma.rn.f32 	%f338, %f20, %f328, %f337;
	fma.rn.f32 	%f339, %f26, %f332, %f338;
	st.shared.f32 	[%r166+32], %f339;
	add.s32 	%r589, %r589, %r17;
	setp.lt.s32 	%p13, %r589, %r132;
	@%p13 bra 	$L__BB1_19;
$L__BB1_20:
	@%p4 bra 	$L__BB1_23;
	ld.param.u64 	%rd196, [_Z40fused_tensor_prods_example_backward_kerniiiiiiiiiiPKfS0_S0_S0_S0_S0_S0_S0_S0_S0_S0_S0_S0_S0_S0_S0_S0_S0_S0_S0_S0_PfS1_S1__param_26];
	cvta.to.global.u64 	%rd107, %rd196;
	mul.wide.u32 	%rd108, %r41, 4;
	add.s64 	%rd109, %rd107, %rd108;
	ld.global.f32 	%f27, [%rd109];
	mul.wide.u32 	%rd110, %r42, 4;
	add.s64 	%rd111, %rd107, %rd110;
	ld.global.f32 	%f28, [%rd111];
	mul.wide.u32 	%rd112, %r43, 4;
	add.s64 	%rd113, %rd107, %rd112;
	ld.global.f32 	%f29, [%rd113];
	mul.wide.u32 	%rd114, %r44, 4;
	add.s64 	%rd115, %rd107, %rd114;
	ld.global.f32 	%f30, [%rd115];
	mul.wide.u32 	%rd116, %r45, 4;
	add.s64 	%rd117, %rd107, %rd116;
	ld.global.f32 	%f31, [%rd117];
	mul.wide.u32 	%rd118, %r46, 4;
	add.s64 	%rd119, %rd107, %rd118;
	ld.global.f32 	%f32, [%rd119];
	mul.wide.u32 	%rd120, %r47, 4;
	add.s64 	%rd121, %rd107, %rd120;
	ld.global.f32 	%f33, [%rd121];
	mul.wide.u32 	%rd122, %r48, 4;
	add.s64 	%rd123, %rd107, %rd122;
	ld.global.f32 	%f34, [%rd123];
	mul.wide.u32 	%rd124, %r49, 4;
	add.s64 	%rd125, %rd107, %rd124;
	ld.global.f32 	%f35, [%rd125];
	mul.lo.s32 	%r56, %r583, %r131;
	mov.u32 	%r590, %r15;
$L__BB1_22:
	add.s32 	%r167, %r590, %r56;
	mul.lo.s32 	%r168, %r167, 3;
	mul.wide.s32 	%rd126, %r168, 4;
	add.s64 	%rd127, %rd2, %rd126;
	ld.global.f32 	%f340, [%rd127];
	ld.global.f32 	%f341, [%rd127+4];
	mul.f32 	%f342, %f30, %f341;
	fma.rn.f32 	%f343, %f27, %f340, %f342;
	ld.global.f32 	%f344, [%rd127+8];
	fma.rn.f32 	%f345, %f33, %f344, %f343;
	add.s32 	%r169, %r590, %r18;
	mad.lo.s32 	%r170, %r169, 12, %r11;
	st.shared.f32 	[%r170], %f345;
	mul.f32 	%f346, %f31, %f341;
	fma.rn.f32 	%f347, %f28, %f340, %f346;
	fma.rn.f32 	%f348, %f34, %f344, %f347;
	st.shared.f32 	[%r170+4], %f348;
	mul.f32 	%f349, %f32, %f341;
	fma.rn.f32 	%f350, %f29, %f340, %f349;
	fma.rn.f32 	%f351, %f35, %f344, %f350;
	st.shared.f32 	[%r170+8], %f351;
	add.s32 	%r590, %r590, %r17;
	setp.lt.s32 	%p15, %r590, %r131;
	@%p15 bra 	$L__BB1_22;
$L__BB1_23:
	@%p4 bra 	$L__BB1_26;
	ld.param.u64 	%rd198, [_Z40fused_tensor_prods_example_backward_kerniiiiiiiiiiPKfS0_S0_S0_S0_S0_S0_S0_S0_S0_S0_S0_S0_S0_S0_S0_S0_S0_S0_S0_S0_PfS1_S1__param_28];
	cvta.to.global.u64 	%rd128, %rd198;
	mul.wide.u32 	%rd129, %r32, 4;
	add.s64 	%rd130, %rd128, %rd129;
	ld.global.f32 	%f36, [%rd130];
	mul.wide.u32 	%rd131, %r33, 4;
	add.s64 	%rd132, %rd128, %rd131;
	ld.global.f32 	%f37, [%rd132];
	mul.wide.u32 	%rd133, %r34, 4;
	add.s64 	%rd134, %rd128, %rd133;
	ld.global.f32 	%f38, [%rd134];
	mul.lo.s32 	%r59, %r583, %r131;
	mov.u32 	%r591, %r15;
$L__BB1_25:
	add.s32 	%r171, %r591, %r59;
	mul.lo.s32 	%r172, %r171, 3;
	mul.wide.s32 	%rd135, %r172, 4;
	add.s64 	%rd136, %rd2, %rd135;
	ld.global.f32 	%f352, [%rd136+4];
	mul.f32 	%f353, %f38, %f352;
	ld.global.f32 	%f354, [%rd136+8];
	mul.f32 	%f355, %f37, %f354;
	sub.f32 	%f356, %f353, %f355;
	add.s32 	%r173, %r591, %r18;
	mad.lo.s32 	%r174, %r173, 12, %r12;
	st.shared.f32 	[%r174], %f356;
	ld.global.f32 	%f357, [%rd136];
	mul.f32 	%f358, %f36, %f354;
	mul.f32 	%f359, %f38, %f357;
	sub.f32 	%f360, %f358, %f359;
	st.shared.f32 	[%r174+4], %f360;
	mul.f32 	%f361, %f37, %f357;
	mul.f32 	%f362, %f36, %f352;
	sub.f32 	%f363, %f361, %f362;
	st.shared.f32 	[%r174+8], %f363;
	add.s32 	%r591, %r591, %r17;
	setp.lt.s32 	%p17, %r591, %r131;
	@%p17 bra 	$L__BB1_25;
$L__BB1_26:
	@%p12 bra 	$L__BB1_29;
	ld.param.u64 	%rd200, [_Z40fused_tensor_prods_example_backward_kerniiiiiiiiiiPKfS0_S0_S0_S0_S0_S0_S0_S0_S0_S0_S0_S0_S0_S0_S0_S0_S0_S0_S0_S0_PfS1_S1__param_30];
	cvta.to.global.u64 	%rd137, %rd200;
	mul.wide.u32 	%rd138, %r41, 4;
	add.s64 	%rd139, %rd137, %rd138;
	ld.global.f32 	%f39, [%rd139];
	mul.wide.u32 	%rd140, %r42, 4;
	add.s64 	%rd141, %rd137, %rd140;
	ld.global.f32 	%f40, [%rd141];
	mul.wide.u32 	%rd142, %r43, 4;
	add.s64 	%rd143, %rd137, %rd142;
	ld.global.f32 	%f41, [%rd143];
	mul.wide.u32 	%rd144, %r44, 4;
	add.s64 	%rd145, %rd137, %rd144;
	ld.global.f32 	%f42, [%rd145];
	mul.wide.u32 	%rd146, %r45, 4;
	add.s64 	%rd147, %rd137, %rd146;
	ld.global.f32 	%f43, [%rd147];
	mul.wide.u32 	%rd148, %r46, 4;
	add.s64 	%rd149, %rd137, %rd148;
	ld.global.f32 	%f44, [%rd149];
	mul.wide.u32 	%rd150, %r47, 4;
	add.s64 	%rd151, %rd137, %rd150;
	ld.global.f32 	%f45, [%rd151];
	mul.wide.u32 	%rd152, %r48, 4;
	add.s64 	%rd153, %rd137, %rd152;
	ld.global.f32 	%f46, [%rd153];
	mul.wide.u32 	%rd154, %r49, 4;
	add.s64 	%rd155, %rd137, %rd154;
	ld.global.f32 	%f47, [%rd155];
	mul.lo.s32 	%r62, %r583, %r132;
	mov.u32 	%r592, %r15;
$L__BB1_28:
	add.s32 	%r175, %r592, %r62;
	mul.lo.s32 	%r176, %r175, 9;
	mul.wide.s32 	%rd156, %r176, 4;
	add.s64 	%rd157, %rd3, %rd156;
	ld.global.f32 	%f364, [%rd157+4];
	mul.f32 	%f365, %f41, %f364;
	ld.global.f32 	%f366, [%rd157+8];
	mul.f32 	%f367, %f40, %f366;
	sub.f32 	%f368, %f365, %f367;
	ld.global.f32 	%f369, [%rd157+16];
	fma.rn.f32 	%f370, %f44, %f369, %f368;
	ld.global.f32 	%f371, [%rd157+20];
	mul.f32 	%f372, %f43, %f371;
	sub.f32 	%f373, %f370, %f372;
	ld.global.f32 	%f374, [%rd157+28];
	fma.rn.f32 	%f375, %f47, %f374, %f373;
	ld.global.f32 	%f376, [%rd157+32];
	mul.f32 	%f377, %f46, %f376;
	sub.f32 	%f378, %f375, %f377;
	add.s32 	%r177, %r592, %r19;
	mad.lo.s32 	%r178, %r177, 12, %r13;
	st.shared.f32 	[%r178], %f378;
	ld.global.f32 	%f379, [%rd157];
	mul.f32 	%f380, %f39, %f366;
	mul.f32 	%f381, %f41, %f379;
	sub.f32 	%f382, %f380, %f381;
	ld.global.f32 	%f383, [%rd157+12];
	mul.f32 	%f384, %f44, %f383;
	sub.f32 	%f385, %f382, %f384;
	fma.rn.f32 	%f386, %f42, %f371, %f385;
	ld.global.f32 	%f387, [%rd157+24];
	mul.f32 	%f388, %f47, %f387;
	sub.f32 	%f389, %f386, %f388;
	fma.rn.f32 	%f390, %f45, %f376, %f389;
	st.shared.f32 	[%r178+4], %f390;
	mul.f32 	%f391, %f40, %f379;
	mul.f32 	%f392, %f39, %f364;
	sub.f32 	%f393, %f391, %f392;
	fma.rn.f32 	%f394, %f43, %f383, %f393;
	mul.f32 	%f395, %f42, %f369;
	sub.f32 	%f396, %f394, %f395;
	fma.rn.f32 	%f397, %f46, %f387, %f396;
	mul.f32 	%f398, %f45, %f374;
	sub.f32 	%f399, %f397, %f398;
	st.shared.f32 	[%r178+8], %f399;
	add.s32 	%r592, %r592, %r17;
	setp.lt.s32 	%p19, %r592, %r132;
	@%p19 bra 	$L__BB1_28;
$L__BB1_29:
	setp.ge.s32 	%p20, %r14, %r130;
	bar.sync 	0;
	@%p20 bra 	$L__BB1_46;
	mul.lo.s32 	%r65, %r583, %r130;
	mov.u32 	%r593, %r14;
$L__BB1_31:
	setp.lt.s32 	%p21, %r129, 1;
	mov.f32 	%f806, 0f00000000;
	@%p21 bra 	$L__BB1_37;
	mov.f32 	%f806, 0f00000000;
	mov.b32 	%r594, 0;
$L__BB1_33:
	setp.ge.s32 	%p22, %r15, %r130;
	@%p22 bra 	$L__BB1_36;
	mad.lo.s32 	%r180, %r594, %r130, %r15;
	shl.b32 	%r181, %r180, 2;
	mov.u32 	%r182, s;
	add.s32 	%r596, %r182, %r181;
	add.s32 	%r183, %r22, %r594;
	mad.lo.s32 	%r595, %r130, %r183, %r593;
	mov.u32 	%r597, %r15;
$L__BB1_35:
	mul.wide.s32 	%rd158, %r595, 4;
	add.s64 	%rd159, %rd12, %rd158;
	ld.global.f32 	%f402, [%rd159];
	ld.shared.f32 	%f403, [%r596];
	fma.rn.f32 	%f806, %f402, %f403, %f806;
	add.s32 	%r597, %r597, %r17;
	add.s32 	%r596, %r596, %r21;
	add.s32 	%r595, %r595, %r23;
	setp.lt.s32 	%p23, %r597, %r130;
	@%p23 bra 	$L__BB1_35;
$L__BB1_36:
	add.s32 	%r594, %r594, 1;
	setp.ne.s32 	%p24, %r594, %r129;
	@%p24 bra 	$L__BB1_33;
$L__BB1_37:
	mov.b32 	%r184, %f806;
	shfl.sync.down.b32	%r185|%p26, %r184, 16, 31, -1;
	mov.b32 	%f405, %r185;
	add.f32 	%f406, %f806, %f405;
	mov.b32 	%r186, %f406;
	shfl.sync.down.b32	%r187|%p27, %r186, 8, 31, -1;
	mov.b32 	%f407, %r187;
	add.f32 	%f408, %f406, %f407;
	mov.b32 	%r188, %f408;
	shfl.sync.down.b32	%r189|%p28, %r188, 4, 31, -1;
	mov.b32 	%f409, %r189;
	add.f32 	%f410, %f408, %f409;
	mov.b32 	%r190, %f410;
	shfl.sync.down.b32	%r191|%p29, %r190, 2, 31, -1;
	mov.b32 	%f411, %r191;
	add.f32 	%f412, %f410, %f411;
	mov.b32 	%r192, %f412;
	shfl.sync.down.b32	%r193|%p30, %r192, 1, 31, -1;
	mov.b32 	%f413, %r193;
	add.f32 	%f53, %f412, %f413;
	mov.f32 	%f810, 0f00000000;
	@%p21 bra 	$L__BB1_43;
	mov.f32 	%f810, 0f00000000;
	mov.b32 	%r598, 0;
$L__BB1_39:
	setp.ge.s32 	%p31, %r15, %r131;
	@%p31 bra 	$L__BB1_42;
	mul.lo.s32 	%r79, %r598, %r131;
	mov.u32 	%r599, %r15;
$L__BB1_41:
	mad.lo.s32 	%r195, %r599, %r129, %r598;
	mad.lo.s32 	%r196, %r195, %r130, %r593;
	mul.wide.s32 	%rd160, %r196, 4;
	add.s64 	%rd161, %rd11, %rd160;
	ld.global.f32 	%f415, [%rd161];
	add.s32 	%r197, %r599, %r79;
	shl.b32 	%r198, %r197, 2;
	add.s32 	%r199, %r7, %r198;
	ld.shared.f32 	%f416, [%r199];
	fma.rn.f32 	%f810, %f415, %f416, %f810;
	add.s32 	%r599, %r599, %r17;
	setp.lt.s32 	%p32, %r599, %r131;
	@%p32 bra 	$L__BB1_41;
$L__BB1_42:
	add.s32 	%r598, %r598, 1;
	setp.ne.s32 	%p33, %r598, %r129;
	@%p33 bra 	$L__BB1_39;
$L__BB1_43:
	setp.ne.s32 	%p34, %r15, 0;
	mov.b32 	%r200, %f810;
	shfl.sync.down.b32	%r201|%p35, %r200, 16, 31, -1;
	mov.b32 	%f417, %r201;
	add.f32 	%f418, %f810, %f417;
	mov.b32 	%r202, %f418;
	shfl.sync.down.b32	%r203|%p36, %r202, 8, 31, -1;
	mov.b32 	%f419, %r203;
	add.f32 	%f420, %f418, %f419;
	mov.b32 	%r204, %f420;
	shfl.sync.down.b32	%r205|%p37, %r204, 4, 31, -1;
	mov.b32 	%f421, %r205;
	add.f32 	%f422, %f420, %f421;
	mov.b32 	%r206, %f422;
	shfl.sync.down.b32	%r207|%p38, %r206, 2, 31, -1;
	mov.b32 	%f423, %r207;
	add.f32 	%f424, %f422, %f423;
	mov.b32 	%r208, %f424;
	shfl.sync.down.b32	%r209|%p39, %r208, 1, 31, -1;
	mov.b32 	%f425, %r209;
	add.f32 	%f426, %f424, %f425;
	add.f32 	%f427, %f53, 0f00000000;
	add.f32 	%f59, %f427, %f426;
	@%p34 bra 	$L__BB1_45;
	ld.param.u64 	%rd201, [_Z40fused_tensor_prods_example_backward_kerniiiiiiiiiiPKfS0_S0_S0_S0_S0_S0_S0_S0_S0_S0_S0_S0_S0_S0_S0_S0_S0_S0_S0_S0_PfS1_S1__param_31];
	add.s32 	%r210, %r593, %r65;
	cvta.to.global.u64 	%rd162, %rd201;
	mul.wide.s32 	%rd163, %r210, 4;
	add.s64 	%rd164, %rd162, %rd163;
	st.global.f32 	[%rd164], %f59;
$L__BB1_45:
	add.s32 	%r593, %r593, %r20;
	setp.lt.s32 	%p40, %r593, %r130;
	@%p40 bra 	$L__BB1_31;
$L__BB1_46:
	setp.ge.s32 	%p41, %r14, %r131;
	@%p41 bra 	$L__BB1_81;
	mul.lo.s32 	%r66, %r583, %r131;
	mov.u32 	%r600, %r14;
$L__BB1_48:
	setp.lt.s32 	%p42, %r129, 1;
	mov.f32 	%f818, 0f00000000;
	mov.f32 	%f819, %f818;
	mov.f32 	%f820, %f818;
	@%p42 bra 	$L__BB1_54;
	mov.f32 	%f820, 0f00000000;
	mov.b32 	%r601, 0;
	mov.f32 	%f819, %f820;
	mov.f32 	%f818, %f820;
$L__BB1_50:
	setp.ge.s32 	%p43, %r15, %r131;
	@%p43 bra 	$L__BB1_53;
	mul.lo.s32 	%r87, %r601, %r131;
	mov.u32 	%r602, %r15;
$L__BB1_52:
	mad.lo.s32 	%r212, %r602, %r129, %r601;
	mad.lo.s32 	%r213, %r212, %r131, %r600;
	mul.wide.s32 	%rd165, %r213, 4;
	add.s64 	%rd166, %rd10, %rd165;
	ld.global.f32 	%f430, [%rd166];
	add.s32 	%r214, %r602, %r87;
	mad.lo.s32 	%r215, %r214, 12, %r6;
	ld.shared.f32 	%f431, [%r215];
	fma.rn.f32 	%f818, %f430, %f431, %f818;
	ld.shared.f32 	%f432, [%r215+4];
	fma.rn.f32 	%f819, %f430, %f432, %f819;
	ld.shared.f32 	%f433, [%r215+8];
	fma.rn.f32 	%f820, %f430, %f433, %f820;
	add.s32 	%r602, %r602, %r17;
	setp.lt.s32 	%p44, %r602, %r131;
	@%p44 bra 	$L__BB1_52;
$L__BB1_53:
	add.s32 	%r601, %r601, 1;
	setp.ne.s32 	%p45, %r601, %r129;
	@%p45 bra 	$L__BB1_50;
$L__BB1_54:
	setp.lt.s32 	%p46, %r129, 1;
	mov.b32 	%r216, %f818;
	shfl.sync.down.b32	%r217|%p47, %r216, 16, 31, -1;
	mov.b32 	%f435, %r217;
	add.f32 	%f436, %f818, %f435;
	mov.b32 	%r218, %f819;
	shfl.sync.down.b32	%r219|%p48, %r218, 16, 31, -1;
	mov.b32 	%f437, %r219;
	add.f32 	%f438, %f819, %f437;
	mov.b32 	%r220, %f820;
	shfl.sync.down.b32	%r221|%p49, %r220, 16, 31, -1;
	mov.b32 	%f439, %r221;
	add.f32 	%f440, %f820, %f439;
	mov.b32 	%r222, %f436;
	shfl.sync.down.b32	%r223|%p50, %r222, 8, 31, -1;
	mov.b32 	%f441, %r223;
	add.f32 	%f442, %f436, %f441;
	mov.b32 	%r224, %f438;
	shfl.sync.down.b32	%r225|%p51, %r224, 8, 31, -1;
	mov.b32 	%f443, %r225;
	add.f32 	%f444, %f438, %f443;
	mov.b32 	%r226, %f440;
	shfl.sync.down.b32	%r227|%p52, %r226, 8, 31, -1;
	mov.b32 	%f445, %r227;
	add.f32 	%f446, %f440, %f445;
	mov.b32 	%r228, %f442;
	shfl.sync.down.b32	%r229|%p53, %r228, 4, 31, -1;
	mov.b32 	%f447, %r229;
	add.f32 	%f448, %f442, %f447;
	mov.b32 	%r230, %f444;
	shfl.sync.down.b32	%r231|%p54, %r230, 4, 31, -1;
	mov.b32 	%f449, %r231;
	add.f32 	%f450, %f444, %f449;
	mov.b32 	%r232, %f446;
	shfl.sync.down.b32	%r233|%p55, %r232, 4, 31, -1;
	mov.b32 	%f451, %r233;
	add.f32 	%f452, %f446, %f451;
	mov.b32 	%r234, %f448;
	shfl.sync.down.b32	%r235|%p56, %r234, 2, 31, -1;
	mov.b32 	%f453, %r235;
	add.f32 	%f454, %f448, %f453;
	mov.b32 	%r236, %f450;
	shfl.sync.down.b32	%r237|%p57, %r236, 2, 31, -1;
	mov.b32 	%f455, %r237;
	add.f32 	%f456, %f450, %f455;
	mov.b32 	%r238, %f452;
	shfl.sync.down.b32	%r239|%p58, %r238, 2, 31, -1;
	mov.b32 	%f457, %r239;
	add.f32 	%f458, %f452, %f457;
	mov.b32 	%r240, %f454;
	shfl.sync.down.b32	%r241|%p59, %r240, 1, 31, -1;
	mov.b32 	%f459, %r241;
	add.f32 	%f75, %f454, %f459;
	mov.b32 	%r242, %f456;
	shfl.sync.down.b32	%r243|%p60, %r242, 1, 31, -1;
	mov.b32 	%f460, %r243;
	add.f32 	%f76, %f456, %f460;
	mov.b32 	%r244, %f458;
	shfl.sync.down.b32	%r245|%p61, %r244, 1, 31, -1;
	mov.b32 	%f461, %r245;
	add.f32 	%f77, %f458, %f461;
	mov.f32 	%f830, 0f00000000;
	mov.f32 	%f831, %f830;
	mov.f32 	%f832, %f830;
	@%p46 bra 	$L__BB1_60;
	mov.f32 	%f832, 0f00000000;
	mov.b32 	%r603, 0;
	mov.f32 	%f831, %f832;
	mov.f32 	%f830, %f832;
$L__BB1_56:
	setp.ge.s32 	%p62, %r15, %r130;
	@%p62 bra 	$L__BB1_59;
	mul.lo.s32 	%r92, %r603, %r130;
	mov.u32 	%r604, %r15;
$L__BB1_58:
	mad.lo.s32 	%r247, %r604, %r129, %r603;
	mad.lo.s32 	%r248, %r247, %r131, %r600;
	mul.wide.s32 	%rd167, %r248, 4;
	add.s64 	%rd168, %rd9, %rd167;
	ld.global.f32 	%f463, [%rd168];
	add.s32 	%r249, %r604, %r92;
	mad.lo.s32 	%r250, %r249, 12, %r8;
	ld.shared.f32 	%f464, [%r250];
	fma.rn.f32 	%f830, %f463, %f464, %f830;
	ld.shared.f32 	%f465, [%r250+4];
	fma.rn.f32 	%f831, %f463, %f465, %f831;
	ld.shared.f32 	%f466, [%r250+8];
	fma.rn.f32 	%f832, %f463, %f466, %f832;
	add.s32 	%r604, %r604, %r17;
	setp.lt.s32 	%p63, %r604, %r130;
	@%p63 bra 	$L__BB1_58;
$L__BB1_59:
	add.s32 	%r603, %r603, 1;
	setp.ne.s32 	%p64, %r603, %r129;
	@%p64 bra 	$L__BB1_56;
$L__BB1_60:
	setp.lt.s32 	%p65, %r129, 1;
	mov.b32 	%r251, %f830;
	shfl.sync.down.b32	%r252|%p66, %r251, 16, 31, -1;
	mov.b32 	%f468, %r252;
	add.f32 	%f469, %f830, %f468;
	mov.b32 	%r253, %f831;
	shfl.sync.down.b32	%r254|%p67, %r253, 16, 31, -1;
	mov.b32 	%f470, %r254;
	add.f32 	%f471, %f831, %f470;
	mov.b32 	%r255, %f832;
	shfl.sync.down.b32	%r256|%p68, %r255, 16, 31, -1;
	mov.b32 	%f472, %r256;
	add.f32 	%f473, %f832, %f472;
	mov.b32 	%r257, %f469;
	shfl.sync.down.b32	%r258|%p69, %r257, 8, 31, -1;
	mov.b32 	%f474, %r258;
	add.f32 	%f475, %f469, %f474;
	mov.b32 	%r259, %f471;
	shfl.sync.down.b32	%r260|%p70, %r259, 8, 31, -1;
	mov.b32 	%f476, %r260;
	add.f32 	%f477, %f471, %f476;
	mov.b32 	%r261, %f473;
	shfl.sync.down.b32	%r262|%p71, %r261, 8, 31, -1;
	mov.b32 	%f478, %r262;
	add.f32 	%f479, %f473, %f478;
	mov.b32 	%r263, %f475;
	shfl.sync.down.b32	%r264|%p72, %r263, 4, 31, -1;
	mov.b32 	%f480, %r264;
	add.f32 	%f481, %f475, %f480;
	mov.b32 	%r265, %f477;
	shfl.sync.down.b32	%r266|%p73, %r265, 4, 31, -1;
	mov.b32 	%f482, %r266;
	add.f32 	%f483, %f477, %f482;
	mov.b32 	%r267, %f479;
	shfl.sync.down.b32	%r268|%p74, %r267, 4, 31, -1;
	mov.b32 	%f484, %r268;
	add.f32 	%f485, %f479, %f484;
	mov.b32 	%r269, %f481;
	shfl.sync.down.b32	%r270|%p75, %r269, 2, 31, -1;
	mov.b32 	%f486, %r270;
	add.f32 	%f487, %f481, %f486;
	mov.b32 	%r271, %f483;
	shfl.sync.down.b32	%r272|%p76, %r271, 2, 31, -1;
	mov.b32 	%f488, %r272;
	add.f32 	%f489, %f483, %f488;
	mov.b32 	%r273, %f485;
	shfl.sync.down.b32	%r274|%p77, %r273, 2, 31, -1;
	mov.b32 	%f490, %r274;
	add.f32 	%f491, %f485, %f490;
	mov.b32 	%r275, %f487;
	shfl.sync.down.b32	%r276|%p78, %r275, 1, 31, -1;
	mov.b32 	%f492, %r276;
	add.f32 	%f493, %f487, %f492;
	mov.b32 	%r277, %f489;
	shfl.sync.down.b32	%r278|%p79, %r277, 1, 31, -1;
	mov.b32 	%f494, %r278;
	add.f32 	%f495, %f489, %f494;
	mov.b32 	%r279, %f491;
	shfl.sync.down.b32	%r280|%p80, %r279, 1, 31, -1;
	mov.b32 	%f496, %r280;
	add.f32 	%f497, %f491, %f496;
	add.f32 	%f498, %f75, 0f00000000;
	add.f32 	%f93, %f498, %f493;
	add.f32 	%f499, %f76, 0f00000000;
	add.f32 	%f94, %f499, %f495;
	add.f32 	%f500, %f77, 0f00000000;
	add.f32 	%f95, %f500, %f497;
	mov.f32 	%f842, 0f00000000;
	mov.f32 	%f843, %f842;
	mov.f32 	%f844, %f842;
	@%p65 bra 	$L__BB1_66;
	mov.f32 	%f844, 0f00000000;
	mov.b32 	%r605, 0;
	mov.f32 	%f843, %f844;
	mov.f32 	%f842, %f844;
$L__BB1_62:
	setp.ge.s32 	%p81, %r15, %r131;
	@%p81 bra 	$L__BB1_65;
	mul.lo.s32 	%r97, %r605, %r131;
	mov.u32 	%r606, %r15;
$L__BB1_64:
	mad.lo.s32 	%r282, %r606, %r129, %r605;
	mad.lo.s32 	%r283, %r282, %r131, %r600;
	mul.wide.s32 	%rd169, %r283, 4;
	add.s64 	%rd170, %rd8, %rd169;
	ld.global.f32 	%f502, [%rd170];
	add.s32 	%r284, %r606, %r97;
	mad.lo.s32 	%r285, %r284, 12, %r11;
	ld.shared.f32 	%f503, [%r285];
	fma.rn.f32 	%f842, %f502, %f503, %f842;
	ld.shared.f32 	%f504, [%r285+4];
	fma.rn.f32 	%f843, %f502, %f504, %f843;
	ld.shared.f32 	%f505, [%r285+8];
	fma.rn.f32 	%f844, %f502, %f505, %f844;
	add.s32 	%r606, %r606, %r17;
	setp.lt.s32 	%p82, %r606, %r131;
	@%p82 bra 	$L__BB1_64;
$L__BB1_65:
	add.s32 	%r605, %r605, 1;
	setp.ne.s32 	%p83, %r605, %r129;
	@%p83 bra 	$L__BB1_62;
$L__BB1_66:
	setp.lt.s32 	%p84, %r129, 1;
	mov.b32 	%r286, %f842;
	shfl.sync.down.b32	%r287|%p85, %r286, 16, 31, -1;
	mov.b32 	%f507, %r287;
	add.f32 	%f508, %f842, %f507;
	mov.b32 	%r288, %f843;
	shfl.sync.down.b32	%r289|%p86, %r288, 16, 31, -1;
	mov.b32 	%f509, %r289;
	add.f32 	%f510, %f843, %f509;
	mov.b32 	%r290, %f844;
	shfl.sync.down.b32	%r291|%p87, %r290, 16, 31, -1;
	mov.b32 	%f511, %r291;
	add.f32 	%f512, %f844, %f511;
	mov.b32 	%r292, %f508;
	shfl.sync.down.b32	%r293|%p88, %r292, 8, 31, -1;
	mov.b32 	%f513, %r293;
	add.f32 	%f514, %f508, %f513;
	mov.b32 	%r294, %f510;
	shfl.sync.down.b32	%r295|%p89, %r294, 8, 31, -1;
	mov.b32 	%f515, %r295;
	add.f32 	%f516, %f510, %f515;
	mov.b32 	%r296, %f512;
	shfl.sync.down.b32	%r297|%p90, %r296, 8, 31, -1;
	mov.b32 	%f517, %r297;
	add.f32 	%f518, %f512, %f517;
	mov.b32 	%r298, %f514;
	shfl.sync.down.b32	%r299|%p91, %r298, 4, 31, -1;
	mov.b32 	%f519, %r299;
	add.f32 	%f520, %f514, %f519;
	mov.b32 	%r300, %f516;
	shfl.sync.down.b32	%r301|%p92, %r300, 4, 31, -1;
	mov.b32 	%f521, %r301;
	add.f32 	%f522, %f516, %f521;
	mov.b32 	%r302, %f518;
	shfl.sync.down.b32	%r303|%p93, %r302, 4, 31, -1;
	mov.b32 	%f523, %r303;
	add.f32 	%f524, %f518, %f523;
	mov.b32 	%r304, %f520;
	shfl.sync.down.b32	%r305|%p94, %r304, 2, 31, -1;
	mov.b32 	%f525, %r305;
	add.f32 	%f526, %f520, %f525;
	mov.b32 	%r306, %f522;
	shfl.sync.down.b32	%r307|%p95, %r306, 2, 31, -1;
	mov.b32 	%f527, %r307;
	add.f32 	%f528, %f522, %f527;
	mov.b32 	%r308, %f524;
	shfl.sync.down.b32	%r309|%p96, %r308, 2, 31, -1;
	mov.b32 	%f529, %r309;
	add.f32 	%f530, %f524, %f529;
	mov.b32 	%r310, %f526;
	shfl.sync.down.b32	%r311|%p97, %r310, 1, 31, -1;
	mov.b32 	%f531, %r311;
	add.f32 	%f532, %f526, %f531;
	mov.b32 	%r312, %f528;
	shfl.sync.down.b32	%r313|%p98, %r312, 1, 31, -1;
	mov.b32 	%f533, %r313;
	add.f32 	%f534, %f528, %f533;
	mov.b32 	%r314, %f530;
	shfl.sync.down.b32	%r315|%p99, %r314, 1, 31, -1;
	mov.b32 	%f535, %r315;
	add.f32 	%f536, %f530, %f535;
	add.f32 	%f111, %f93, %f532;
	add.f32 	%f112, %f94, %f534;
	add.f32 	%f113, %f95, %f536;
	mov.f32 	%f854, 0f00000000;
	mov.f32 	%f855, %f854;
	mov.f32 	%f856, %f854;
	@%p84 bra 	$L__BB1_72;
	mov.f32 	%f856, 0f00000000;
	mov.b32 	%r607, 0;
	mov.f32 	%f855, %f856;
	mov.f32 	%f854, %f856;
$L__BB1_68:
	setp.ge.s32 	%p100, %r15, %r131;
	@%p100 bra 	$L__BB1_71;
	mul.lo.s32 	%r102, %r607, %r131;
	mov.u32 	%r608, %r15;
$L__BB1_70:
	mad.lo.s32 	%r317, %r608, %r129, %r607;
	mad.lo.s32 	%r318, %r317, %r131, %r600;
	mul.wide.s32 	%rd171, %r318, 4;
	add.s64 	%rd172, %rd7, %rd171;
	ld.global.f32 	%f538, [%rd172];
	add.s32 	%r319, %r608, %r102;
	mad.lo.s32 	%r320, %r319, 12, %r12;
	ld.shared.f32 	%f539, [%r320];
	fma.rn.f32 	%f854, %f538, %f539, %f854;
	ld.shared.f32 	%f540, [%r320+4];
	fma.rn.f32 	%f855, %f538, %f540, %f855;
	ld.shared.f32 	%f541, [%r320+8];
	fma.rn.f32 	%f856, %f538, %f541, %f856;
	add.s32 	%r608, %r608, %r17;
	setp.lt.s32 	%p101, %r608, %r131;
	@%p101 bra 	$L__BB1_70;
$L__BB1_71:
	add.s32 	%r607, %r607, 1;
	setp.ne.s32 	%p102, %r607, %r129;
	@%p102 bra 	$L__BB1_68;
$L__BB1_72:
	setp.lt.s32 	%p103, %r129, 1;
	mov.b32 	%r321, %f854;
	shfl.sync.down.b32	%r322|%p104, %r321, 16, 31, -1;
	mov.b32 	%f543, %r322;
	add.f32 	%f544, %f854, %f543;
	mov.b32 	%r323, %f855;
	shfl.sync.down.b32	%r324|%p105, %r323, 16, 31, -1;
	mov.b32 	%f545, %r324;
	add.f32 	%f546, %f855, %f545;
	mov.b32 	%r325, %f856;
	shfl.sync.down.b32	%r326|%p106, %r325, 16, 31, -1;
	mov.b32 	%f547, %r326;
	add.f32 	%f548, %f856, %f547;
	mov.b32 	%r327, %f544;
	shfl.sync.down.b32	%r328|%p107, %r327, 8, 31, -1;
	mov.b32 	%f549, %r328;
	add.f32 	%f550, %f544, %f549;
	mov.b32 	%r329, %f546;
	shfl.sync.down.b32	%r330|%p108, %r329, 8, 31, -1;
	mov.b32 	%f551, %r330;
	add.f32 	%f552, %f546, %f551;
	mov.b32 	%r331, %f548;
	shfl.sync.down.b32	%r332|%p109, %r331, 8, 31, -1;
	mov.b32 	%f553, %r332;
	add.f32 	%f554, %f548, %f553;
	mov.b32 	%r333, %f550;
	shfl.sync.down.b32	%r334|%p110, %r333, 4, 31, -1;
	mov.b32 	%f555, %r334;
	add.f32 	%f556, %f550, %f555;
	mov.b32 	%r335, %f552;
	shfl.sync.down.b32	%r336|%p111, %r335, 4, 31, -1;
	mov.b32 	%f557, %r336;
	add.f32 	%f558, %f552, %f557;
	mov.b32 	%r337, %f554;
	shfl.sync.down.b32	%r338|%p112, %r337, 4, 31, -1;
	mov.b32 	%f559, %r338;
	add.f32 	%f560, %f554, %f559;
	mov.b32 	%r339, %f556;
	shfl.sync.down.b32	%r340|%p113, %r339, 2, 31, -1;
	mov.b32 	%f561, %r340;
	add.f32 	%f562, %f556, %f561;
	mov.b32 	%r341, %f558;
	shfl.sync.down.b32	%r342|%p114, %r341, 2, 31, -1;
	mov.b32 	%f563, %r342;
	add.f32 	%f564, %f558, %f563;
	mov.b32 	%r343, %f560;
	shfl.sync.down.b32	%r344|%p115, %r343, 2, 31, -1;
	mov.b32 	%f565, %r344;
	add.f32 	%f566, %f560, %f565;
	mov.b32 	%r345, %f562;
	shfl.sync.down.b32	%r346|%p116, %r345, 1, 31, -1;
	mov.b32 	%f567, %r346;
	add.f32 	%f568, %f562, %f567;
	mov.b32 	%r347, %f564;
	shfl.sync.down.b32	%r348|%p117, %r347, 1, 31, -1;
	mov.b32 	%f569, %r348;
	add.f32 	%f570, %f564, %f569;
	mov.b32 	%r349, %f566;
	shfl.sync.down.b32	%r350|%p118, %r349, 1, 31, -1;
	mov.b32 	%f571, %r350;
	add.f32 	%f572, %f566, %f571;
	add.f32 	%f129, %f111, %f568;
	add.f32 	%f130, %f112, %f570;
	add.f32 	%f131, %f113, %f572;
	mov.f32 	%f866, 0f00000000;
	mov.f32 	%f867, %f866;
	mov.f32 	%f868, %f866;
	@%p103 bra 	$L__BB1_78;
	mov.f32 	%f868, 0f00000000;
	mov.b32 	%r609, 0;
	mov.f32 	%f867, %f868;
	mov.f32 	%f866, %f868;
$L__BB1_74:
	setp.ge.s32 	%p119, %r15, %r132;
	@%p119 bra 	$L__BB1_77;
	mul.lo.s32 	%r107, %r609, %r132;
	mov.u32 	%r610, %r15;
$L__BB1_76:
	mad.lo.s32 	%r352, %r610, %r129, %r609;
	mad.lo.s32 	%r353, %r352, %r131, %r600;
	mul.wide.s32 	%rd173, %r353, 4;
	add.s64 	%rd174, %rd6, %rd173;
	ld.global.f32 	%f574, [%rd174];
	add.s32 	%r354, %r610, %r107;
	mad.lo.s32 	%r355, %r354, 12, %r13;
	ld.shared.f32 	%f575, [%r355];
	fma.rn.f32 	%f866, %f574, %f575, %f866;
	ld.shared.f32 	%f576, [%r355+4];
	fma.rn.f32 	%f867, %f574, %f576, %f867;
	ld.shared.f32 	%f577, [%r355+8];
	fma.rn.f32 	%f868, %f574, %f577, %f868;
	add.s32 	%r610, %r610, %r17;
	setp.lt.s32 	%p120, %r610, %r132;
	@%p120 bra 	$L__BB1_76;
$L__BB1_77:
	add.s32 	%r609, %r609, 1;
	setp.ne.s32 	%p121, %r609, %r129;
	@%p121 bra 	$L__BB1_74;
$L__BB1_78:
	setp.ne.s32 	%p122, %r15, 0;
	mov.b32 	%r356, %f866;
	shfl.sync.down.b32	%r357|%p123, %r356, 16, 31, -1;
	mov.b32 	%f578, %r357;
	add.f32 	%f579, %f866, %f578;
	mov.b32 	%r358, %f867;
	shfl.sync.down.b32	%r359|%p124, %r358, 16, 31, -1;
	mov.b32 	%f580, %r359;
	add.f32 	%f581, %f867, %f580;
	mov.b32 	%r360, %f868;
	shfl.sync.down.b32	%r361|%p125, %r360, 16, 31, -1;
	mov.b32 	%f582, %r361;
	add.f32 	%f583, %f868, %f582;
	mov.b32 	%r362, %f579;
	shfl.sync.down.b32	%r363|%p126, %r362, 8, 31, -1;
	mov.b32 	%f584, %r363;
	add.f32 	%f585, %f579, %f584;
	mov.b32 	%r364, %f581;
	shfl.sync.down.b32	%r365|%p127, %r364, 8, 31, -1;
	mov.b32 	%f586, %r365;
	add.f32 	%f587, %f581, %f586;
	mov.b32 	%r366, %f583;
	shfl.sync.down.b32	%r367|%p128, %r366, 8, 31, -1;
	mov.b32 	%f588, %r367;
	add.f32 	%f589, %f583, %f588;
	mov.b32 	%r368, %f585;
	shfl.sync.down.b32	%r369|%p129, %r368, 4, 31, -1;
	mov.b32 	%f590, %r369;
	add.f32 	%f591, %f585, %f590;
	mov.b32 	%r370, %f587;
	shfl.sync.down.b32	%r371|%p130, %r370, 4, 31, -1;
	mov.b32 	%f592, %r371;
	add.f32 	%f593, %f587, %f592;
	mov.b32 	%r372, %f589;
	shfl.sync.down.b32	%r373|%p131, %r372, 4, 31, -1;
	mov.b32 	%f594, %r373;
	add.f32 	%f595, %f589, %f594;
	mov.b32 	%r374, %f591;
	shfl.sync.down.b32	%r375|%p132, %r374, 2, 31, -1;
	mov.b32 	%f596, %r375;
	add.f32 	%f597, %f591, %f596;
	mov.b32 	%r376, %f593;
	shfl.sync.down.b32	%r377|%p133, %r376, 2, 31, -1;
	mov.b32 	%f598, %r377;
	add.f32 	%f599, %f593, %f598;
	mov.b32 	%r378, %f595;
	shfl.sync.down.b32	%r379|%p134, %r378, 2, 31, -1;
	mov.b32 	%f600, %r379;
	add.f32 	%f601, %f595, %f600;
	mov.b32 	%r380, %f597;
	shfl.sync.down.b32	%r381|%p135, %r380, 1, 31, -1;
	mov.b32 	%f602, %r381;
	add.f32 	%f603, %f597, %f602;
	mov.b32 	%r382, %f599;
	shfl.sync.down.b32	%r383|%p136, %r382, 1, 31, -1;
	mov.b32 	%f604, %r383;
	add.f32 	%f605, %f599, %f604;
	mov.b32 	%r384, %f601;
	shfl.sync.down.b32	%r385|%p137, %r384, 1, 31, -1;
	mov.b32 	%f606, %r385;
	add.f32 	%f607, %f601, %f606;
	add.f32 	%f147, %f129, %f603;
	add.f32 	%f148, %f130, %f605;
	add.f32 	%f149, %f131, %f607;
	@%p122 bra 	$L__BB1_80;
	ld.param.u64 	%rd202, [_Z40fused_tensor_prods_example_backward_kerniiiiiiiiiiPKfS0_S0_S0_S0_S0_S0_S0_S0_S0_S0_S0_S0_S0_S0_S0_S0_S0_S0_S0_S0_PfS1_S1__param_32];
	add.s32 	%r386, %r600, %r66;
	mul.lo.s32 	%r387, %r386, 3;
	cvta.to.global.u64 	%rd175, %rd202;
	mul.wide.s32 	%rd176, %r387, 4;
	add.s64 	%rd177, %rd175, %rd176;
	st.global.f32 	[%rd177], %f147;
	st.global.f32 	[%rd177+4], %f148;
	st.global.f32 	[%rd177+8], %f149;
$L__BB1_80:
	add.s32 	%r600, %r600, %r20;
	setp.lt.s32 	%p138, %r600, %r131;
	@%p138 bra 	$L__BB1_48;
$L__BB1_81:
	setp.ge.s32 	%p139, %r14, %r132;
	@%p139 bra 	$L__BB1_100;
	mul.lo.s32 	%r84, %r583, %r132;
	mov.u32 	%r611, %r14;
$L__BB1_83:
	setp.lt.s32 	%p140, %r129, 1;
	mov.f32 	%f890, 0f00000000;
	mov.f32 	%f891, %f890;
	mov.f32 	%f892, %f890;
	mov.f32 	%f893, %f890;
	mov.f32 	%f894, %f890;
	mov.f32 	%f895, %f890;
	mov.f32 	%f896, %f890;
	mov.f32 	%f897, %f890;
	mov.f32 	%f898, %f890;
	@%p140 bra 	$L__BB1_89;
	mov.f32 	%f898, 0f00000000;
	mov.b32 	%r612, 0;
	mov.f32 	%f897, %f898;
	mov.f32 	%f896, %f898;
	mov.f32 	%f895, %f898;
	mov.f32 	%f894, %f898;
	mov.f32 	%f893, %f898;
	mov.f32 	%f892, %f898;
	mov.f32 	%f891, %f898;
	mov.f32 	%f890, %f898;
$L__BB1_85:
	setp.ge.s32 	%p141, %r15, %r130;
	@%p141 bra 	$L__BB1_88;
	mul.lo.s32 	%r114, %r612, %r130;
	mov.u32 	%r613, %r15;
$L__BB1_87:
	mad.lo.s32 	%r389, %r613, %r129, %r612;
	mad.lo.s32 	%r390, %r389, %r132, %r611;
	mul.wide.s32 	%rd178, %r390, 4;
	add.s64 	%rd179, %rd5, %rd178;
	ld.global.f32 	%f610, [%rd179];
	add.s32 	%r391, %r613, %r114;
	mad.lo.s32 	%r392, %r391, 36, %r9;
	ld.shared.f32 	%f611, [%r392];
	fma.rn.f32 	%f890, %f610, %f611, %f890;
	ld.shared.f32 	%f612, [%r392+4];
	fma.rn.f32 	%f891, %f610, %f612, %f891;
	ld.shared.f32 	%f613, [%r392+8];
	fma.rn.f32 	%f892, %f610, %f613, %f892;
	ld.shared.f32 	%f614, [%r392+12];
	fma.rn.f32 	%f893, %f610, %f614, %f893;
	ld.shared.f32 	%f615, [%r392+16];
	fma.rn.f32 	%f894, %f610, %f615, %f894;
	ld.shared.f32 	%f616, [%r392+20];
	fma.rn.f32 	%f895, %f610, %f616, %f895;
	ld.shared.f32 	%f617, [%r392+24];
	fma.rn.f32 	%f896, %f610, %f617, %f896;
	ld.shared.f32 	%f618, [%r392+28];
	fma.rn.f32 	%f897, %f610, %f618, %f897;
	ld.shared.f32 	%f619, [%r392+32];
	fma.rn.f32 	%f898, %f610, %f619, %f898;
	add.s32 	%r613, %r613, %r17;
	setp.lt.s32 	%p142, %r613, %r130;
	@%p142 bra 	$L__BB1_87;
$L__BB1_88:
	add.s32 	%r612, %r612, 1;
	setp.ne.s32 	%p143, %r612, %r129;
	@%p143 bra 	$L__BB1_85;
$L__BB1_89:
	setp.ne.s32 	%p144, %r15, 0;
	mov.b32 	%r393, %f890;
	shfl.sync.down.b32	%r394|%p145, %r393, 16, 31, -1;
	mov.b32 	%f621, %r394;
	add.f32 	%f622, %f890, %f621;
	mov.b32 	%r395, %f891;
	shfl.sync.down.b32	%r396|%p146, %r395, 16, 31, -1;
	mov.b32 	%f623, %r396;
	add.f32 	%f624, %f891, %f623;
	mov.b32 	%r397, %f892;
	shfl.sync.down.b32	%r398|%p147, %r397, 16, 31, -1;
	mov.b32 	%f625, %r398;
	add.f32 	%f626, %f892, %f625;
	mov.b32 	%r399, %f893;
	shfl.sync.down.b32	%r400|%p148, %r399, 16, 31, -1;
	mov.b32 	%f627, %r400;
	add.f32 	%f628, %f893, %f627;
	mov.b32 	%r401, %f894;
	shfl.sync.down.b32	%r402|%p149, %r401, 16, 31, -1;
	mov.b32 	%f629, %r402;
	add.f32 	%f630, %f894, %f629;
	mov.b32 	%r403, %f895;
	shfl.sync.down.b32	%r404|%p150, %r403, 16, 31, -1;
	mov.b32 	%f631, %r404;
	add.f32 	%f632, %f895, %f631;
	mov.b32 	%r405, %f896;
	shfl.sync.down.b32	%r406|%p151, %r405, 16, 31, -1;
	mov.b32 	%f633, %r406;
	add.f32 	%f634, %f896, %f633;
	mov.b32 	%r407, %f897;
	shfl.sync.down.b32	%r408|%p152, %r407, 16, 31, -1;
	mov.b32 	%f635, %r408;
	add.f32 	%f636, %f897, %f635;
	mov.b32 	%r409, %f898;
	shfl.sync.down.b32	%r410|%p153, %r409, 16, 31, -1;
	mov.b32 	%f637, %r410;
	add.f32 	%f638, %f898, %f637;
	mov.b32 	%r411, %f622;
	shfl.sync.down.b32	%r412|%p154, %r411, 8, 31, -1;
	mov.b32 	%f639, %r412;
	add.f32 	%f640, %f622, %f639;
	mov.b32 	%r413, %f624;
	shfl.sync.down.b32	%r414|%p155, %r413, 8, 31, -1;
	mov.b32 	%f641, %r414;
	add.f32 	%f642, %f624, %f641;
	mov.b32 	%r415, %f626;
	shfl.sync.down.b32	%r416|%p156, %r415, 8, 31, -1;
	mov.b32 	%f643, %r416;
	add.f32 	%f644, %f626, %f643;
	mov.b32 	%r417, %f628;
	shfl.sync.down.b32	%r418|%p157, %r417, 8, 31, -1;
	mov.b32 	%f645, %r418;
	add.f32 	%f646, %f628, %f645;
	mov.b32 	%r419, %f630;
	shfl.sync.down.b32	%r420|%p158, %r419, 8, 31, -1;
	mov.b32 	%f647, %r420;
	add.f32 	%f648, %f630, %f647;
	mov.b32 	%r421, %f632;
	shfl.sync.down.b32	%r422|%p159, %r421, 8, 31, -1;
	mov.b32 	%f649, %r422;
	add.f32 	%f650, %f632, %f649;
	mov.b32 	%r423, %f634;
	shfl.sync.down.b32	%r424|%p160, %r423, 8, 31, -1;
	mov.b32 	%f651, %r424;
	add.f32 	%f652, %f634, %f651;
	mov.b32 	%r425, %f636;
	shfl.sync.down.b32	%r426|%p161, %r425, 8, 31, -1;
	mov.b32 	%f653, %r426;
	add.f32 	%f654, %f636, %f653;
	mov.b32 	%r427, %f638;
	shfl.sync.down.b32	%r428|%p162, %r427, 8, 31, -1;
	mov.b32 	%f655, %r428;
	add.f32 	%f656, %f638, %f655;
	mov.b32 	%r429, %f640;
	shfl.sync.down.b32	%r430|%p163, %r429, 4, 31, -1;
	mov.b32 	%f657, %r430;
	add.f32 	%f658, %f640, %f657;
	mov.b32 	%r431, %f642;
	shfl.sync.down.b32	%r432|%p164, %r431, 4, 31, -1;
	mov.b32 	%f659, %r432;
	add.f32 	%f660, %f642, %f659;
	mov.b32 	%r433, %f644;
	shfl.sync.down.b32	%r434|%p165, %r433, 4, 31, -1;
	mov.b32 	%f661, %r434;
	add.f32 	%f662, %f644, %f661;
	mov.b32 	%r435, %f646;
	shfl.sync.down.b32	%r436|%p166, %r435, 4, 31, -1;
	mov.b32 	%f663, %r436;
	add.f32 	%f664, %f646, %f663;
	mov.b32 	%r437, %f648;
	shfl.sync.down.b32	%r438|%p167, %r437, 4, 31, -1;
	mov.b32 	%f665, %r438;
	add.f32 	%f666, %f648, %f665;
	mov.b32 	%r439, %f650;
	shfl.sync.down.b32	%r440|%p168, %r439, 4, 31, -1;
	mov.b32 	%f667, %r440;
	add.f32 	%f668, %f650, %f667;
	mov.b32 	%r441, %f652;
	shfl.sync.down.b32	%r442|%p169, %r441, 4, 31, -1;
	mov.b32 	%f669, %r442;
	add.f32 	%f670, %f652, %f669;
	mov.b32 	%r443, %f654;
	shfl.sync.down.b32	%r444|%p170, %r443, 4, 31, -1;
	mov.b32 	%f671, %r444;
	add.f32 	%f672, %f654, %f671;
	mov.b32 	%r445, %f656;
	shfl.sync.down.b32	%r446|%p171, %r445, 4, 31, -1;
	mov.b32 	%f673, %r446;
	add.f32 	%f674, %f656, %f673;
	mov.b32 	%r447, %f658;
	shfl.sync.down.b32	%r448|%p172, %r447, 2, 31, -1;
	mov.b32 	%f675, %r448;
	add.f32 	%f676, %f658, %f675;
	mov.b32 	%r449, %f660;
	shfl.sync.down.b32	%r450|%p173, %r449, 2, 31, -1;
	mov.b32 	%f677, %r450;
	add.f32 	%f678, %f660, %f677;
	mov.b32 	%r451, %f662;
	shfl.sync.down.b32	%r452|%p174, %r451, 2, 31, -1;
	mov.b32 	%f679, %r452;
	add.f32 	%f680, %f662, %f679;
	mov.b32 	%r453, %f664;
	shfl.sync.down.b32	%r454|%p175, %r453, 2, 31, -1;
	mov.b32 	%f681, %r454;
	add.f32 	%f682, %f664, %f681;
	mov.b32 	%r455, %f666;
	shfl.sync.down.b32	%r456|%p176, %r455, 2, 31, -1;
	mov.b32 	%f683, %r456;
	add.f32 	%f684, %f666, %f683;
	mov.b32 	%r457, %f668;
	shfl.sync.down.b32	%r458|%p177, %r457, 2, 31, -1;
	mov.b32 	%f685, %r458;
	add.f32 	%f686, %f668, %f685;
	mov.b32 	%r459, %f670;
	shfl.sync.down.b32	%r460|%p178, %r459, 2, 31, -1;
	mov.b32 	%f687, %r460;
	add.f32 	%f688, %f670, %f687;
	mov.b32 	%r461, %f672;
	shfl.sync.down.b32	%r462|%p179, %r461, 2, 31, -1;
	mov.b32 	%f689, %r462;
	add.f32 	%f690, %f672, %f689;
	mov.b32 	%r463, %f674;
	shfl.sync.down.b32	%r464|%p180, %r463, 2, 31, -1;
	mov.b32 	%f691, %r464;
	add.f32 	%f692, %f674, %f691;
	mov.b32 	%r465, %f676;
	shfl.sync.down.b32	%r466|%p181, %r465, 1, 31, -1;
	mov.b32 	%f693, %r466;
	add.f32 	%f195, %f676, %f693;
	mov.b32 	%r467, %f678;
	shfl.sync.down.b32	%r468|%p182, %r467, 1, 31, -1;
	mov.b32 	%f694, %r468;
	add.f32 	%f196, %f678, %f694;
	mov.b32 	%r469, %f680;
	shfl.sync.down.b32	%r470|%p183, %r469, 1, 31, -1;
	mov.b32 	%f695, %r470;
	add.f32 	%f197, %f680, %f695;
	mov.b32 	%r471, %f682;
	shfl.sync.down.b32	%r472|%p184, %r471, 1, 31, -1;
	mov.b32 	%f696, %r472;
	add.f32 	%f198, %f682, %f696;
	mov.b32 	%r473, %f684;
	shfl.sync.down.b32	%r474|%p185, %r473, 1, 31, -1;
	mov.b32 	%f697, %r474;
	add.f32 	%f199, %f684, %f697;
	mov.b32 	%r475, %f686;
	shfl.sync.down.b32	%r476|%p186, %r475, 1, 31, -1;
	mov.b32 	%f698, %r476;
	add.f32 	%f200, %f686, %f698;
	mov.b32 	%r477, %f688;
	shfl.sync.down.b32	%r478|%p187, %r477, 1, 31, -1;
	mov.b32 	%f699, %r478;
	add.f32 	%f201, %f688, %f699;
	mov.b32 	%r479, %f690;
	shfl.sync.down.b32	%r480|%p188, %r479, 1, 31, -1;
	mov.b32 	%f700, %r480;
	add.f32 	%f202, %f690, %f700;
	mov.b32 	%r481, %f692;
	shfl.sync.down.b32	%r482|%p189, %r481, 1, 31, -1;
	mov.b32 	%f701, %r482;
	add.f32 	%f203, %f692, %f701;
	mov.f32 	%f908, 0f00000000;
	mov.f32 	%f909, %f908;
	mov.f32 	%f910, %f908;
	mov.f32 	%f911, %f908;
	mov.f32 	%f912, %f908;
	mov.f32 	%f913, %f908;
	mov.f32 	%f914, %f908;
	mov.f32 	%f915, %f908;
	mov.f32 	%f916, %f908;
	@%p144 bra 	$L__BB1_91;
	add.f32 	%f908, %f195, 0f00000000;
	add.f32 	%f909, %f196, 0f00000000;
	add.f32 	%f910, %f197, 0f00000000;
	add.f32 	%f911, %f198, 0f00000000;
	add.f32 	%f912, %f199, 0f00000000;
	add.f32 	%f913, %f200, 0f00000000;
	add.f32 	%f914, %f201, 0f00000000;
	add.f32 	%f915, %f202, 0f00000000;
	add.f32 	%f916, %f203, 0f00000000;
$L__BB1_91:
	setp.lt.s32 	%p190, %r129, 1;
	mov.f32 	%f935, 0f00000000;
	mov.f32 	%f936, %f935;
	mov.f32 	%f937, %f935;
	mov.f32 	%f938, %f935;
	mov.f32 	%f939, %f935;
	mov.f32 	%f940, %f935;
	mov.f32 	%f941, %f935;
	mov.f32 	%f942, %f935;
	mov.f32 	%f943, %f935;
	@%p190 bra 	$L__BB1_97;
	mov.f32 	%f943, 0f00000000;
	mov.b32 	%r614, 0;
	mov.f32 	%f942, %f943;
	mov.f32 	%f941, %f943;
	mov.f32 	%f940, %f943;
	mov.f32 	%f939, %f943;
	mov.f32 	%f938, %f943;
	mov.f32 	%f937, %f943;
	mov.f32 	%f936, %f943;
	mov.f32 	%f935, %f943;
$L__BB1_93:
	setp.ge.s32 	%p191, %r15, %r132;
	@%p191 bra 	$L__BB1_96;
	mul.lo.s32 	%r119, %r614, %r132;
	mov.u32 	%r615, %r15;
$L__BB1_95:
	mad.lo.s32 	%r484, %r615, %r129, %r614;
	mad.lo.s32 	%r485, %r484, %r132, %r611;
	mul.wide.s32 	%rd180, %r485, 4;
	add.s64 	%rd181, %rd4, %rd180;
	ld.global.f32 	%f704, [%rd181];
	add.s32 	%r486, %r615, %r119;
	mad.lo.s32 	%r487, %r486, 36, %r10;
	ld.shared.f32 	%f705, [%r487];
	fma.rn.f32 	%f935, %f704, %f705, %f935;
	ld.shared.f32 	%f706, [%r487+4];
	fma.rn.f32 	%f936, %f704, %f706, %f936;
	ld.shared.f32 	%f707, [%r487+8];
	fma.rn.f32 	%f937, %f704, %f707, %f937;
	ld.shared.f32 	%f708, [%r487+12];
	fma.rn.f32 	%f938, %f704, %f708, %f938;
	ld.shared.f32 	%f709, [%r487+16];
	fma.rn.f32 	%f939, %f704, %f709, %f939;
	ld.shared.f32 	%f710, [%r487+20];
	fma.rn.f32 	%f940, %f704, %f710, %f940;
	ld.shared.f32 	%f711, [%r487+24];
	fma.rn.f32 	%f941, %f704, %f711, %f941;
	ld.shared.f32 	%f712, [%r487+28];
	fma.rn.f32 	%f942, %f704, %f712, %f942;
	ld.shared.f32 	%f713, [%r487+32];
	fma.rn.f32 	%f943, %f704, %f713, %f943;
	add.s32 	%r615, %r615, %r17;
	setp.lt.s32 	%p192, %r615, %r132;
	@%p192 bra 	$L__BB1_95;
$L__BB1_96:
	add.s32 	%r614, %r614, 1;
	setp.ne.s32 	%p193, %r614, %r129;
	@%p193 bra 	$L__BB1_93;
$L__BB1_97:
	setp.ne.s32 	%p194, %r15, 0;
	mov.b32 	%r488, %f935;
	shfl.sync.down.b32	%r489|%p195, %r488, 16, 31, -1;
	mov.b32 	%f714, %r489;
	add.f32 	%f715, %f935, %f714;
	mov.b32 	%r490, %f936;
	shfl.sync.down.b32	%r491|%p196, %r490, 16, 31, -1;
	mov.b32 	%f716, %r491;
	add.f32 	%f717, %f936, %f716;
	mov.b32 	%r492, %f937;
	shfl.sync.down.b32	%r493|%p197, %r492, 16, 31, -1;
	mov.b32 	%f718, %r493;
	add.f32 	%f719, %f937, %f718;
	mov.b32 	%r494, %f938;
	shfl.sync.down.b32	%r495|%p198, %r494, 16, 31, -1;
	mov.b32 	%f720, %r495;
	add.f32 	%f721, %f938, %f720;
	mov.b32 	%r496, %f939;
	shfl.sync.down.b32	%r497|%p199, %r496, 16, 31, -1;
	mov.b32 	%f722, %r497;
	add.f32 	%f723, %f939, %f722;
	mov.b32 	%r498, %f940;
	shfl.sync.down.b32	%r499|%p200, %r498, 16, 31, -1;
	mov.b32 	%f724, %r499;
	add.f32 	%f725, %f940, %f724;
	mov.b32 	%r500, %f941;
	shfl.sync.down.b32	%r501|%p201, %r500, 16, 31, -1;
	mov.b32 	%f726, %r501;
	add.f32 	%f727, %f941, %f726;
	mov.b32 	%r502, %f942;
	shfl.sync.down.b32	%r503|%p202, %r502, 16, 31, -1;
	mov.b32 	%f728, %r503;
	add.f32 	%f729, %f942, %f728;
	mov.b32 	%r504, %f943;
	shfl.sync.down.b32	%r505|%p203, %r504, 16, 31, -1;
	mov.b32 	%f730, %r505;
	add.f32 	%f731, %f943, %f730;
	mov.b32 	%r506, %f715;
	shfl.sync.down.b32	%r507|%p204, %r506, 8, 31, -1;
	mov.b32 	%f732, %r507;
	add.f32 	%f733, %f715, %f732;
	mov.b32 	%r508, %f717;
	shfl.sync.down.b32	%r509|%p205, %r508, 8, 31, -1;
	mov.b32 	%f734, %r509;
	add.f32 	%f735, %f717, %f734;
	mov.b32 	%r510, %f719;
	shfl.sync.down.b32	%r511|%p206, %r510, 8, 31, -1;
	mov.b32 	%f736, %r511;
	add.f32 	%f737, %f719, %f736;
	mov.b32 	%r512, %f721;
	shfl.sync.down.b32	%r513|%p207, %r512, 8, 31, -1;
	mov.b32 	%f738, %r513;
	add.f32 	%f739, %f721, %f738;
	mov.b32 	%r514, %f723;
	shfl.sync.down.b32	%r515|%p208, %r514, 8, 31, -1;
	mov.b32 	%f740, %r515;
	add.f32 	%f741, %f723, %f740;
	mov.b32 	%r516, %f725;
	shfl.sync.down.b32	%r517|%p209, %r516, 8, 31, -1;
	mov.b32 	%f742, %r517;
	add.f32 	%f743, %f725, %f742;
	mov.b32 	%r518, %f727;
	shfl.sync.down.b32	%r519|%p210, %r518, 8, 31, -1;
	mov.b32 	%f744, %r519;
	add.f32 	%f745, %f727, %f744;
	mov.b32 	%r520, %f729;
	shfl.sync.down.b32	%r521|%p211, %r520, 8, 31, -1;
	mov.b32 	%f746, %r521;
	add.f32 	%f747, %f729, %f746;
	mov.b32 	%r522, %f731;
	shfl.sync.down.b32	%r523|%p212, %r522, 8, 31, -1;
	mov.b32 	%f748, %r523;
	add.f32 	%f749, %f731, %f748;
	mov.b32 	%r524, %f733;
	shfl.sync.down.b32	%r525|%p213, %r524, 4, 31, -1;
	mov.b32 	%f750, %r525;
	add.f32 	%f751, %f733, %f750;
	mov.b32 	%r526, %f735;
	shfl.sync.down.b32	%r527|%p214, %r526, 4, 31, -1;
	mov.b32 	%f752, %r527;
	add.f32 	%f753, %f735, %f752;
	mov.b32 	%r528, %f737;
	shfl.sync.down.b32	%r529|%p215, %r528, 4, 31, -1;
	mov.b32 	%f754, %r529;
	add.f32 	%f755, %f737, %f754;
	mov.b32 	%r530, %f739;
	shfl.sync.down.b32	%r531|%p216, %r530, 4, 31, -1;
	mov.b32 	%f756, %r531;
	add.f32 	%f757, %f739, %f756;
	mov.b32 	%r532, %f741;
	shfl.sync.down.b32	%r533|%p217, %r532, 4, 31, -1;
	mov.b32 	%f758, %r533;
	add.f32 	%f759, %f741, %f758;
	mov.b32 	%r534, %f743;
	shfl.sync.down.b32	%r535|%p218, %r534, 4, 31, -1;
	mov.b32 	%f760, %r535;
	add.f32 	%f761, %f743, %f760;
	mov.b32 	%r536, %f745;
	shfl.sync.down.b32	%r537|%p219, %r536, 4, 31, -1;
	mov.b32 	%f762, %r537;
	add.f32 	%f763, %f745, %f762;
	mov.b32 	%r538, %f747;
	shfl.sync.down.b32	%r539|%p220, %r538, 4, 31, -1;
	mov.b32 	%f764, %r539;
	add.f32 	%f765, %f747, %f764;
	mov.b32 	%r540, %f749;
	shfl.sync.down.b32	%r541|%p221, %r540, 4, 31, -1;
	mov.b32 	%f766, %r541;
	add.f32 	%f767, %f749, %f766;
	mov.b32 	%r542, %f751;
	shfl.sync.down.b32	%r543|%p222, %r542, 2, 31, -1;
	mov.b32 	%f768, %r543;
	add.f32 	%f769, %f751, %f768;
	mov.b32 	%r544, %f753;
	shfl.sync.down.b32	%r545|%p223, %r544, 2, 31, -1;
	mov.b32 	%f770, %r545;
	add.f32 	%f771, %f753, %f770;
	mov.b32 	%r546, %f755;
	shfl.sync.down.b32	%r547|%p224, %r546, 2, 31, -1;
	mov.b32 	%f772, %r547;
	add.f32 	%f773, %f755, %f772;
	mov.b32 	%r548, %f757;
	shfl.sync.down.b32	%r549|%p225, %r548, 2, 31, -1;
	mov.b32 	%f774, %r549;
	add.f32 	%f775, %f757, %f774;
	mov.b32 	%r550, %f759;
	shfl.sync.down.b32	%r551|%p226, %r550, 2, 31, -1;
	mov.b32 	%f776, %r551;
	add.f32 	%f777, %f759, %f776;
	mov.b32 	%r552, %f761;
	shfl.sync.down.b32	%r553|%p227, %r552, 2, 31, -1;
	mov.b32 	%f778, %r553;
	add.f32 	%f779, %f761, %f778;
	mov.b32 	%r554, %f763;
	shfl.sync.down.b32	%r555|%p228, %r554, 2, 31, -1;
	mov.b32 	%f780, %r555;
	add.f32 	%f781, %f763, %f780;
	mov.b32 	%r556, %f765;
	shfl.sync.down.b32	%r557|%p229, %r556, 2, 31, -1;
	mov.b32 	%f782, %r557;
	add.f32 	%f783, %f765, %f782;
	mov.b32 	%r558, %f767;
	shfl.sync.down.b32	%r559|%p230, %r558, 2, 31, -1;
	mov.b32 	%f784, %r559;
	add.f32 	%f785, %f767, %f784;
	mov.b32 	%r560, %f769;
	shfl.sync.down.b32	%r561|%p231, %r560, 1, 31, -1;
	mov.b32 	%f786, %r561;
	add.f32 	%f267, %f769, %f786;
	mov.b32 	%r562, %f771;
	shfl.sync.down.b32	%r563|%p232, %r562, 1, 31, -1;
	mov.b32 	%f787, %r563;
	add.f32 	%f268, %f771, %f787;
	mov.b32 	%r564, %f773;
	shfl.sync.down.b32	%r565|%p233, %r564, 1, 31, -1;
	mov.b32 	%f788, %r565;
	add.f32 	%f269, %f773, %f788;
	mov.b32 	%r566, %f775;
	shfl.sync.down.b32	%r567|%p234, %r566, 1, 31, -1;
	mov.b32 	%f789, %r567;
	add.f32 	%f270, %f775, %f789;
	mov.b32 	%r568, %f777;
	shfl.sync.down.b32	%r569|%p235, %r568, 1, 31, -1;
	mov.b32 	%f790, %r569;
	add.f32 	%f271, %f777, %f790;
	mov.b32 	%r570, %f779;
	shfl.sync.down.b32	%r571|%p236, %r570, 1, 31, -1;
	mov.b32 	%f791, %r571;
	add.f32 	%f272, %f779, %f791;
	mov.b32 	%r572, %f781;
	shfl.sync.down.b32	%r573|%p237, %r572, 1, 31, -1;
	mov.b32 	%f792, %r573;
	add.f32 	%f273, %f781, %f792;
	mov.b32 	%r574, %f783;
	shfl.sync.down.b32	%r575|%p238, %r574, 1, 31, -1;
	mov.b32 	%f793, %r575;
	add.f32 	%f274, %f783, %f793;
	mov.b32 	%r576, %f785;
	shfl.sync.down.b32	%r577|%p239, %r576, 1, 31, -1;
	mov.b32 	%f794, %r577;
	add.f32 	%f275, %f785, %f794;
	@%p194 bra 	$L__BB1_99;
	ld.param.u64 	%rd203, [_Z40fused_tensor_prods_example_backward_kerniiiiiiiiiiPKfS0_S0_S0_S0_S0_S0_S0_S0_S0_S0_S0_S0_S0_S0_S0_S0_S0_S0_S0_S0_PfS1_S1__param_33];
	add.f32 	%f795, %f908, %f267;
	add.f32 	%f796, %f909, %f268;
	add.f32 	%f797, %f910, %f269;
	add.f32 	%f798, %f911, %f270;
	add.f32 	%f799, %f912, %f271;
	add.f32 	%f800, %f913, %f272;
	add.f32 	%f801, %f914, %f273;
	add.f32 	%f802, %f915, %f274;
	add.f32 	%f803, %f916, %f275;
	add.s32 	%r578, %r611, %r84;
	mul.lo.s32 	%r579, %r578, 9;
	cvta.to.global.u64 	%rd182, %rd203;
	mul.wide.s32 	%rd183, %r579, 4;
	add.s64 	%rd184, %rd182, %rd183;
	st.global.f32 	[%rd184], %f795;
	st.global.f32 	[%rd184+4], %f796;
	st.global.f32 	[%rd184+8], %f797;
	st.global.f32 	[%rd184+12], %f798;
	st.global.f32 	[%rd184+16], %f799;
	st.global.f32 	[%rd184+20], %f800;
	st.global.f32 	[%rd184+24], %f801;
	st.global.f32 	[%rd184+28], %f802;
	st.global.f32 	[%rd184+32], %f803;
$L__BB1_99:
	add.s32 	%r611, %r611, %r20;
	setp.lt.s32 	%p240, %r611, %r132;
	@%p240 bra 	$L__BB1_83;
$L__BB1_100:
	mov.u32 	%r580, %nctaid.x;
	add.s32 	%r583, %r583, %r580;
	setp.lt.s32 	%p241, %r583, %r128;
	@%p241 bra 	$L__BB1_2;
$L__BB1_101:
	ret;

}
	// .globl	_Z40fused_tensor_prods_example_backleft_kerniiiiiPKfS0_S0_S0_S0_S0_S0_S0_S0_S0_S0_S0_S0_S0_S0_PfS1_S1_S1_S1_S1_S1_S1_S1_
.visible .entry _Z40fused_tensor_prods_example_backleft_kerniiiiiPKfS0_S0_S0_S0_S0_S0_S0_S0_S0_S0_S0_S0_S0_S0_PfS1_S1_S1_S1_S1_S1_S1_S1_(
	.param .u32 _Z40fused_tensor_prods_example_backleft_kerniiiiiPKfS0_S0_S0_S0_S0_S0_S0_S0_S0_S0_S0_S0_S0_S0_PfS1_S1_S1_S1_S1_S1_S1_S1__param_0,
	.param .u32 _Z40fused_tensor_prods_example_backleft_kerniiiiiPKfS0_S0_S0_S0_S0_S0_S0_S0_S0_S0_S0_S0_S0_S0_PfS1_S1_S1_S1_S1_S1_S1_S1__param_1,
	.param .u32 _Z40fused_tensor_prods_example_backleft_kerniiiiiPKfS0_S0_S0_S0_S0_S0_S0_S0_S0_S0_S0_S0_S0_S0_PfS1_S1_S1_S1_S1_S1_S1_S1__param_2,
	.param .u32 _Z40fused_tensor_prods_example_backleft_kerniiiiiPKfS0_S0_S0_S0_S0_S0_S0_S0_S0_S0_S0_S0_S0_S0_PfS1_S1_S1_S1_S1_S1_S1_S1__param_3,
	.param .u32 _Z40fused_tensor_prods_example_backleft_kerniiiiiPKfS0_S0_S0_S0_S0_S0_S0_S0_S0_S0_S0_S0_S0_S0_PfS1_S1_S1_S1_S1_S1_S1_S1__param_4,
	.param .u64 .ptr .align 1 _Z40fused_tensor_prods_example_backleft_kerniiiiiPKfS0_S0_S0_S0_S0_S0_S0_S0_S0_S0_S0_S0_S0_S0_PfS1_S1_S1_S1_S1_S1_S1_S1__param_5,
	.param .u64 .ptr .align 1 _Z40fused_tensor_prods_example_backleft_kerniiiiiPKfS0_S0_S0_S0_S0_S0_S0_S0_S0_S0_S0_S0_S0_S0_PfS1_S1_S1_S1_S1_S1_S1_S1__param_6,
	.param .u64 .ptr .align 1 _Z40fused_tensor_prods_example_backleft_kerniiiiiPKfS0_S0_S0_S0_S0_S0_S0_S0_S0_S0_S0_S0_S0_S0_PfS1_S1_S1_S1_S1_S1_S1_S1__param_7,
	.param .u64 .ptr .align 1 _Z40fused_tensor_prods_example_backleft_kerniiiiiPKfS0_S0_S0_S0_S0_S0_S0_S0_S0_S0_S0_S0_S0_S0_PfS1_S1_S1_S1_S1_S1_S1_S1__param_8,
	.param .u64 .ptr .align 1 _Z40fused_tensor_prods_example_backleft_kerniiiiiPKfS0_S0_S0_S0_S0_S0_S0_S0_S0_S0_S0_S0_S0_S0_PfS1_S1_S1_S1_S1_S1_S1_S1__param_9,
	.param .u64 .ptr .align 1 _Z40fused_tensor_prods_example_backleft_kerniiiiiPKfS0_S0_S0_S0_S0_S0_S0_S0_S0_S0_S0_S0_S0_S0_PfS1_S1_S1_S1_S1_S1_S1_S1__param_10,
	.param .u64 .ptr .align 1 _Z40fused_tensor_prods_example_backleft_kerniiiiiPKfS0_S0_S0_S0_S0_S0_S0_S0_S0_S0_S0_S0_S0_S0_PfS1_S1_S1_S1_S1_S1_S1_S1__param_11,
	.param .u64 .ptr .align 1 _Z40fused_tensor_prods_example_backleft_kerniiiiiPKfS0_S0_S0_S0_S0_S0_S0_S0_S0_S0_S0_S0_S0_S0_PfS1_S1_S1_S1_S1_S1_S1_S1__param_12,
	.param .u64 .ptr .align 1 _Z40fused_tensor_prods_example_backleft_kerniiiiiPKfS0_S0_S0_S0_S0_S0_S0_S0_S0_S0_S0_S0_S0_S0_PfS1_S1_S1_S1_S1_S1_S1_S1__param_13,
	.param .u64 .ptr .align 1 _Z40fused_tensor_prods_example_backleft_kerniiiiiPKfS0_S0_S0_S0_S0_S0_S0_S0_S0_S0_S0_S0_S0_S0_PfS1_S1_S1_S1_S1_S1_S1_S1__param_14,
	.param .u64 .ptr .align 1 _Z40fused_tensor_prods_example_backleft_kerniiiiiPKfS0_S0_S0_S0_S0_S0_S0_S0_S0_S0_S0_S0_S0_S0_PfS1_S1_S1_S1_S1_S1_S1_S1__param_15,
	.param .u64 .ptr .align 1 _Z40fused_tensor_prods_example_backleft_kerniiiiiPKfS0_S0_S0_S0_S0_S0_S0_S0_S0_S0_S0_S0_S0_S0_PfS1_S1_S1_S1_S1_S1_S1_S1__param_16,
	.param .u64 .ptr .align 1 _Z40fused_tensor_prods_example_backleft_kerniiiiiPKfS0_S0_S0_S0_S0_S0_S0_S0_S0_S0_S0_S0_S0_S0_PfS1_S1_S1_S1_S1_S1_S1_S1__param_17,
	.param .u64 .ptr .align 1 _Z40fused_tensor_prods_example_backleft_kerniiiiiPKfS0_S0_S0_S0_S0_S0_S0_S0_S0_S0_S0_S0_S0_S0_PfS1_S1_S1_S1_S1_S1_S1_S1__param_18,
	.param .u64 .ptr .align 1 _Z40fused_tensor_prods_example_backleft_kerniiiiiPKfS0_S0_S0_S0_S0_S0_S0_S0_S0_S0_S0_S0_S0_S0_PfS1_S1_S1_S1_S1_S1_S1_S1__param_19,
	.param .u64 .ptr .align 1 _Z40fused_tensor_prods_example_backleft_kerniiiiiPKfS0_S0_S0_S0_S0_S0_S0_S0_S0_S0_S0_S0_S0_S0_PfS1_S1_S1_S1_S1_S1_S1_S1__param_20,
	.param .u64 .ptr .align 1 _Z40fused_tensor_prods_example_backleft_kerniiiiiPKfS0_S0_S0_S0_S0_S0_S0_S0_S0_S0_S0_S0_S0_S0_PfS1_S1_S1_S1_S1_S1_S1_S1__param_21,
	.param .u64 .ptr .align 1 _Z40fused_tensor_prods_example_backleft_kerniiiiiPKfS0_S0_S0_S0_S0_S0_S0_S0_S0_S0_S0_S0_S0_S0_PfS1_S1_S1_S1_S1_S1_S1_S1__param_22,
	.param .u64 .ptr .align 1 _Z40fused_tensor_prods_example_backleft_kerniiiiiPKfS0_S0_S0_S0_S0_S0_S0_S0_S0_S0_S0_S0_S0_S0_PfS1_S1_S1_S1_S1_S1_S1_S1__param_23,
	.param .u64 .ptr .align 1 _Z40fused_tensor_prods_example_backleft_kerniiiiiPKfS0_S0_S0_S0_S0_S0_S0_S0_S0_S0_S0_S0_S0_S0_PfS1_S1_S1_S1_S1_S1_S1_S1__param_24,
	.param .u64 .ptr .align 1 _Z40fused_tensor_prods_example_backleft_kerniiiiiPKfS0_S0_S0_S0_S0_S0_S0_S0_S0_S0_S0_S0_S0_S0_PfS1_S1_S1_S1_S1_S1_S1_S1__param_25,
	.param .u64 .ptr .align 1 _Z40fused_tensor_prods_example_backleft_kerniiiiiPKfS0_S0_S0_S0_S0_S0_S0_S0_S0_S0_S0_S0_S0_S0_PfS1_S1_S1_S1_S1_S1_S1_S1__param_26,
	.param .u64 .ptr .align 1 _Z40fused_tensor_prods_example_backleft_kerniiiiiPKfS0_S0_S0_S0_S0_S0_S0_S0_S0_S0_S0_S0_S0_S0_PfS1_S1_S1_S1_S1_S1_S1_S1__param_27,
	.param .u64 .ptr .align 1 _Z40fused_tensor_prods_example_backleft_kerniiiiiPKfS0_S0_S0_S0_S0_S0_S0_S0_S0_S0_S0_S0_S0_S0_PfS1_S1_S1_S1_S1_S1_S1_S1__param_28
)
{
	.reg .pred 	%p<313>;
	.reg .b32 	%r<898>;
	.reg .b32 	%f<1960>;
	.reg .b64 	%rd<360>;

	ld.param.u32 	%r119, [_Z40fused_tensor_prods_example_backleft_kerniiiiiPKfS0_S0_S0_S0_S0_S0_S0_S0_S0_S0_S0_S0_S0_S0_PfS1_S1_S1_S1_S1_S1_S1_S1__param_0];
	ld.param.u32 	%r120, [_Z40fused_tensor_prods_example_backleft_kerniiiiiPKfS0_S0_S0_S0_S0_S0_S0_S0_S0_S0_S0_S0_S0_S0_PfS1_S1_S1_S1_S1_S1_S1_S1__param_1];
	ld.param.u32 	%r121, [_Z40fused_tensor_prods_example_backleft_kerniiiiiPKfS0_S0_S0_S0_S0_S0_S0_S0_S0_S0_S0_S0_S0_S0_PfS1_S1_S1_S1_S1_S1_S1_S1__param_2];
	ld.param.u32 	%r122, [_Z40fused_tensor_prods_example_backleft_kerniiiiiPKfS0_S0_S0_S0_S0_S0_S0_S0_S0_S0_S0_S0_S0_S0_PfS1_S1_S1_S1_S1_S1_S1_S1__param_3];
	ld.param.u32 	%r123, [_Z40fused_tensor_prods_example_backleft_kerniiiiiPKfS0_S0_S0_S0_S0_S0_S0_S0_S0_S0_S0_S0_S0_S0_PfS1_S1_S1_S1_S1_S1_S1_S1__param_4];
	ld.param.u64 	%rd28, [_Z40fused_tensor_prods_example_backleft_kerniiiiiPKfS0_S0_S0_S0_S0_S0_S0_S0_S0_S0_S0_S0_S0_S0_PfS1_S1_S1_S1_S1_S1_S1_S1__param_6];
	ld.param.u64 	%rd29, [_Z40fused_tensor_prods_example_backleft_kerniiiiiPKfS0_S0_S0_S0_S0_S0_S0_S0_S0_S0_S0_S0_S0_S0_PfS1_S1_S1_S1_S1_S1_S1_S1__param_8];
	ld.param.u64 	%rd30, [_Z40fused_tensor_prods_example_backleft_kerniiiiiPKfS0_S0_S0_S0_S0_S0_S0_S0_S0_S0_S0_S0_S0_S0_PfS1_S1_S1_S1_S1_S1_S1_S1__param_9];
	ld.param.u64 	%rd31, [_Z40fused_tensor_prods_example_backleft_kerniiiiiPKfS0_S0_S0_S0_S0_S0_S0_S0_S0_S0_S0_S0_S0_S0_PfS1_S1_S1_S1_S1_S1_S1_S1__param_10];
	ld.param.u64 	%rd32, [_Z40fused_tensor_prods_example_backleft_kerniiiiiPKfS0_S0_S0_S0_S0_S0_S0_S0_S0_S0_S0_S0_S0_S0_PfS1_S1_S1_S1_S1_S1_S1_S1__param_11];
	ld.param.u64 	%rd33, [_Z40fused_tensor_prods_example_backleft_kerniiiiiPKfS0_S0_S0_S0_S0_S0_S0_S0_S0_S0_S0_S0_S0_S0_PfS1_S1_S1_S1_S1_S1_S1_S1__param_12];
	ld.param.u64 	%rd34, [_Z40fused_tensor_prods_example_backleft_kerniiiiiPKfS0_S0_S0_S0_S0_S0_S0_S0_S0_S0_S0_S0_S0_S0_PfS1_S1_S1_S1_S1_S1_S1_S1__param_13];
	ld.param.u64 	%rd35, [_Z40fused_tensor_prods_example_backleft_kerniiiiiPKfS0_S0_S0_S0_S0_S0_S0_S0_S0_S0_S0_S0_S0_S0_PfS1_S1_S1_S1_S1_S1_S1_S1__param_14];
	ld.param.u64 	%rd36, [_Z40fused_tensor_prods_example_backleft_kerniiiiiPKfS0_S0_S0_S0_S0_S0_S0_S0_S0_S0_S0_S0_S0_S0_PfS1_S1_S1_S1_S1_S1_S1_S1__param_15];
	ld.param.u64 	%rd37, [_Z40fused_tensor_prods_example_backleft_kerniiiiiPKfS0_S0_S0_S0_S0_S0_S0_S0_S0_S0_S0_S0_S0_S0_PfS1_S1_S1_S1_S1_S1_S1_S1__param_17];
	ld.param.u64 	%rd38, [_Z40fused_tensor_prods_example_backleft_kerniiiiiPKfS0_S0_S0_S0_S0_S0_S0_S0_S0_S0_S0_S0_S0_S0_PfS1_S1_S1_S1_S1_S1_S1_S1__param_18];
	cvta.to.global.u64 	%rd1, %rd32;
	cvta.to.global.u64 	%rd2, %rd33;
	cvta.to.global.u64 	%rd3, %rd34;
	cvta.to.global.u64 	%rd4, %rd35;
	cvta.to.global.u64 	%rd5, %rd36;
	cvta.to.global.u64 	%rd6, %rd29;
	cvta.to.global.u64 	%rd7, %rd37;
	cvta.to.global.u64 	%rd8, %rd38;
	cvta.to.global.u64 	%rd9, %rd30;
	cvta.to.global.u64 	%rd10, %rd31;
	cvta.to.global.u64 	%rd11, %rd28;
	mov.u32 	%r854, %ctaid.x;
	setp.ge.s32 	%p1, %r854, %r119;
	@%p1 bra 	$L__BB2_118;
	ld.param.u64 	%rd350, [_Z40fused_tensor_prods_example_backleft_kerniiiiiPKfS0_S0_S0_S0_S0_S0_S0_S0_S0_S0_S0_S0_S0_S0_PfS1_S1_S1_S1_S1_S1_S1_S1__param_19];
	ld.param.u64 	%rd349, [_Z40fused_tensor_prods_example_backleft_kerniiiiiPKfS0_S0_S0_S0_S0_S0_S0_S0_S0_S0_S0_S0_S0_S0_PfS1_S1_S1_S1_S1_S1_S1_S1__param_16];
	mov.u32 	%r2, %tid.x;
	mov.u32 	%r3, %ntid.y;
	mov.u32 	%r4, %tid.y;
	mov.u32 	%r5, %ntid.x;
	and.b32  	%r6, %r121, 7;
	and.b32  	%r7, %r121, 3;
	add.s32 	%r8, %r122, -1;
	and.b32  	%r9, %r122, 3;
	and.b32  	%r10, %r121, 2147483640;
	and.b32  	%r11, %r122, 2147483644;
	and.b32  	%r12, %r121, 2147483644;
	mul.lo.s32 	%r124, %r3, %r121;
	shl.b32 	%r13, %r124, 3;
	cvta.to.global.u64 	%rd12, %rd350;
	cvta.to.global.u64 	%rd13, %rd349;
$L__BB2_2:
	ld.param.u64 	%rd346, [_Z40fused_tensor_prods_example_backleft_kerniiiiiPKfS0_S0_S0_S0_S0_S0_S0_S0_S0_S0_S0_S0_S0_S0_PfS1_S1_S1_S1_S1_S1_S1_S1__param_5];
	add.s32 	%r15, %r121, -1;
	and.b32  	%r16, %r121, 1;
	cvta.to.global.u64 	%rd14, %rd346;
	setp.ge.s32 	%p2, %r2, %r121;
	mov.f32 	%f1674, 0f00000000;
	@%p2 bra 	$L__BB2_16;
	mul.lo.s32 	%r17, %r854, %r121;
	mov.f32 	%f1674, 0f00000000;
	mov.u32 	%r855, %r2;
$L__BB2_4:
	setp.lt.u32 	%p3, %r15, 7;
	add.s32 	%r126, %r855, %r17;
	mul.wide.s32 	%rd39, %r126, 4;
	add.s64 	%rd40, %rd14, %rd39;
	ld.global.f32 	%f2, [%rd40];
	mov.b32 	%r867, 0;
	@%p3 bra 	$L__BB2_7;
	and.b32  	%r127, %r121, 2147483640;
	neg.s32 	%r865, %r127;
	add.s32 	%r128, %r4, %r3;
	mad.lo.s32 	%r864, %r121, %r128, %r855;
	shl.b32 	%r129, %r3, 1;
	add.s32 	%r130, %r4, %r129;
	mad.lo.s32 	%r863, %r121, %r130, %r855;
	mad.lo.s32 	%r131, %r3, 3, %r4;
	mad.lo.s32 	%r862, %r121, %r131, %r855;
	shl.b32 	%r132, %r3, 2;
	add.s32 	%r133, %r4, %r132;
	mad.lo.s32 	%r861, %r121, %r133, %r855;
	mad.lo.s32 	%r134, %r3, 5, %r4;
	mad.lo.s32 	%r860, %r121, %r134, %r855;
	mad.lo.s32 	%r135, %r3, 6, %r4;
	mad.lo.s32 	%r859, %r121, %r135, %r855;
	mad.lo.s32 	%r136, %r3, 7, %r4;
	mad.lo.s32 	%r858, %r121, %r136, %r855;
	mad.lo.s32 	%r857, %r4, %r121, %r855;
	mov.u32 	%r856, %r17;
$L__BB2_6:
	.pragma "nounroll";
	mul.wide.s32 	%rd41, %r856, 4;
	add.s64 	%rd42, %rd6, %rd41;
	ld.global.f32 	%f489, [%rd42];
	mul.f32 	%f490, %f2, %f489;
	mul.wide.u32 	%rd43, %r857, 4;
	add.s64 	%rd44, %rd1, %rd43;
	ld.global.f32 	%f491, [%rd44];
	fma.rn.f32 	%f492, %f491, %f490, %f1674;
	ld.global.f32 	%f493, [%rd42+4];
	mul.f32 	%f494, %f2, %f493;
	mul.wide.u32 	%rd45, %r864, 4;
	add.s64 	%rd46, %rd1, %rd45;
	ld.global.f32 	%f495, [%rd46];
	fma.rn.f32 	%f496, %f495, %f494, %f492;
	ld.global.f32 	%f497, [%rd42+8];
	mul.f32 	%f498, %f2, %f497;
	mul.wide.u32 	%rd47, %r863, 4;
	add.s64 	%rd48, %rd1, %rd47;
	ld.global.f32 	%f499, [%rd48];
	fma.rn.f32 	%f500, %f499, %f498, %f496;
	ld.global.f32 	%f501, [%rd42+12];
	mul.f32 	%f502, %f2, %f501;
	mul.wide.u32 	%rd49, %r862, 4;
	add.s64 	%rd50, %rd1, %rd49;
	ld.global.f32 	%f503, [%rd50];
	fma.rn.f32 	%f504, %f503, %f502, %f500;
	ld.global.f32 	%f505, [%rd42+16];
	mul.f32 	%f506, %f2, %f505;
	mul.wide.u32 	%rd51, %r861, 4;
	add.s64 	%rd52, %rd1, %rd51;
	ld.global.f32 	%f507, [%rd52];
	fma.rn.f32 	%f508, %f507, %f506, %f504;
	ld.global.f32 	%f509, [%rd42+20];
	mul.f32 	%f510, %f2, %f509;
	mul.wide.u32 	%rd53, %r860, 4;
	add.s64 	%rd54, %rd1, %rd53;
	ld.global.f32 	%f511, [%rd54];
	fma.rn.f32 	%f512, %f511, %f510, %f508;
	ld.global.f32 	%f513, [%rd42+24];
	mul.f32 	%f514, %f2, %f513;
	mul.wide.u32 	%rd55, %r859, 4;
	add.s64 	%rd56, %rd1, %rd55;
	ld.global.f32 	%f515, [%rd56];
	fma.rn.f32 	%f516, %f515, %f514, %f512;
	ld.global.f32 	%f517, [%rd42+28];
	mul.f32 	%f518, %f2, %f517;
	mul.wide.u32 	%rd57, %r858, 4;
	add.s64 	%rd58, %rd1, %rd57;
	ld.global.f32 	%f519, [%rd58];
	fma.rn.f32 	%f1674, %f519, %f518, %f516;
	add.s32 	%r865, %r865, 8;
	add.s32 	%r864, %r864, %r13;
	add.s32 	%r863, %r863, %r13;
	add.s32 	%r862, %r862, %r13;
	add.s32 	%r861, %r861, %r13;
	add.s32 	%r860, %r860, %r13;
	add.s32 	%r859, %r859, %r13;
	add.s32 	%r858, %r858, %r13;
	add.s32 	%r857, %r857, %r13;
	add.s32 	%r856, %r856, 8;
	setp.ne.s32 	%p4, %r865, 0;
	mov.u32 	%r867, %r10;
	@%p4 bra 	$L__BB2_6;
$L__BB2_7:
	setp.eq.s32 	%p5, %r6, 0;
	@%p5 bra 	$L__BB2_15;
	add.s32 	%r137, %r6, -1;
	setp.lt.u32 	%p6, %r137, 3;
	@%p6 bra 	$L__BB2_10;
	add.s32 	%r138, %r867, %r17;
	mul.wide.s32 	%rd59, %r138, 4;
	add.s64 	%rd60, %rd6, %rd59;
	ld.global.f32 	%f521, [%rd60];
	mul.f32 	%f522, %f2, %f521;
	mad.lo.s32 	%r139, %r867, %r3, %r4;
	mad.lo.s32 	%r140, %r139, %r121, %r855;
	mul.wide.u32 	%rd61, %r140, 4;
	add.s64 	%rd62, %rd1, %rd61;
	ld.global.f32 	%f523, [%rd62];
	fma.rn.f32 	%f524, %f523, %f522, %f1674;
	ld.global.f32 	%f525, [%rd60+4];
	mul.f32 	%f526, %f2, %f525;
	add.s32 	%r141, %r139, %r3;
	mad.lo.s32 	%r142, %r141, %r121, %r855;
	mul.wide.u32 	%rd63, %r142, 4;
	add.s64 	%rd64, %rd1, %rd63;
	ld.global.f32 	%f527, [%rd64];
	fma.rn.f32 	%f528, %f527, %f526, %f524;
	ld.global.f32 	%f529, [%rd60+8];
	mul.f32 	%f530, %f2, %f529;
	add.s32 	%r143, %r141, %r3;
	mad.lo.s32 	%r144, %r143, %r121, %r855;
	mul.wide.u32 	%rd65, %r144, 4;
	add.s64 	%rd66, %rd1, %rd65;
	ld.global.f32 	%f531, [%rd66];
	fma.rn.f32 	%f532, %f531, %f530, %f528;
	ld.global.f32 	%f533, [%rd60+12];
	mul.f32 	%f534, %f2, %f533;
	add.s32 	%r145, %r143, %r3;
	mad.lo.s32 	%r146, %r145, %r121, %r855;
	mul.wide.u32 	%rd67, %r146, 4;
	add.s64 	%rd68, %rd1, %rd67;
	ld.global.f32 	%f535, [%rd68];
	fma.rn.f32 	%f1674, %f535, %f534, %f532;
	add.s32 	%r867, %r867, 4;
$L__BB2_10:
	setp.eq.s32 	%p7, %r7, 0;
	@%p7 bra 	$L__BB2_15;
	setp.eq.s32 	%p8, %r7, 1;
	@%p8 bra 	$L__BB2_13;
	add.s32 	%r147, %r867, %r17;
	mul.wide.s32 	%rd69, %r147, 4;
	add.s64 	%rd70, %rd6, %rd69;
	ld.global.f32 	%f537, [%rd70];
	mul.f32 	%f538, %f2, %f537;
	mad.lo.s32 	%r148, %r867, %r3, %r4;
	mad.lo.s32 	%r149, %r148, %r121, %r855;
	mul.wide.u32 	%rd71, %r149, 4;
	add.s64 	%rd72, %rd1, %rd71;
	ld.global.f32 	%f539, [%rd72];
	fma.rn.f32 	%f540, %f539, %f538, %f1674;
	ld.global.f32 	%f541, [%rd70+4];
	mul.f32 	%f542, %f2, %f541;
	add.s32 	%r150, %r148, %r3;
	mad.lo.s32 	%r151, %r150, %r121, %r855;
	mul.wide.u32 	%rd73, %r151, 4;
	add.s64 	%rd74, %rd1, %rd73;
	ld.global.f32 	%f543, [%rd74];
	fma.rn.f32 	%f1674, %f543, %f542, %f540;
	add.s32 	%r867, %r867, 2;
$L__BB2_13:
	setp.eq.s32 	%p9, %r16, 0;
	@%p9 bra 	$L__BB2_15;
	add.s32 	%r152, %r867, %r17;
	mul.wide.s32 	%rd75, %r152, 4;
	add.s64 	%rd76, %rd6, %rd75;
	ld.global.f32 	%f544, [%rd76];
	mul.f32 	%f545, %f2, %f544;
	mad.lo.s32 	%r153, %r867, %r3, %r4;
	mad.lo.s32 	%r154, %r153, %r121, %r855;
	mul.wide.u32 	%rd77, %r154, 4;
	add.s64 	%rd78, %rd1, %rd77;
	ld.global.f32 	%f546, [%rd78];
	fma.rn.f32 	%f1674, %f546, %f545, %f1674;
$L__BB2_15:
	add.s32 	%r855, %r855, %r5;
	setp.lt.s32 	%p10, %r855, %r121;
	@%p10 bra 	$L__BB2_4;
$L__BB2_16:
	setp.ne.s32 	%p11, %r2, 0;
	mov.b32 	%r155, %f1674;
	shfl.sync.down.b32	%r156|%p12, %r155, 16, 31, -1;
	mov.b32 	%f547, %r156;
	add.f32 	%f548, %f1674, %f547;
	mov.b32 	%r157, %f548;
	shfl.sync.down.b32	%r158|%p13, %r157, 8, 31, -1;
	mov.b32 	%f549, %r158;
	add.f32 	%f550, %f548, %f549;
	mov.b32 	%r159, %f550;
	shfl.sync.down.b32	%r160|%p14, %r159, 4, 31, -1;
	mov.b32 	%f551, %r160;
	add.f32 	%f552, %f550, %f551;
	mov.b32 	%r161, %f552;
	shfl.sync.down.b32	%r162|%p15, %r161, 2, 31, -1;
	mov.b32 	%f553, %r162;
	add.f32 	%f554, %f552, %f553;
	mov.b32 	%r163, %f554;
	shfl.sync.down.b32	%r164|%p16, %r163, 1, 31, -1;
	mov.b32 	%f555, %r164;
	add.f32 	%f16, %f554, %f555;
	@%p11 bra 	$L__BB2_18;
	ld.param.u64 	%rd351, [_Z40fused_tensor_prods_example_backleft_kerniiiiiPKfS0_S0_S0_S0_S0_S0_S0_S0_S0_S0_S0_S0_S0_S0_PfS1_S1_S1_S1_S1_S1_S1_S1__param_20];
	mad.lo.s32 	%r165, %r854, %r120, %r4;
	cvta.to.global.u64 	%rd79, %rd351;
	mul.wide.u32 	%rd80, %r165, 4;
	add.s64 	%rd81, %rd79, %rd80;
	st.global.f32 	[%rd81], %f16;
$L__BB2_18:
	and.b32  	%r54, %r122, 1;
	add.s32 	%r55, %r9, -1;
	setp.ge.s32 	%p17, %r2, %r122;
	mov.f32 	%f1682, 0f00000000;
	@%p17 bra 	$L__BB2_29;
	mul.lo.s32 	%r56, %r854, %r122;
	mov.f32 	%f1682, 0f00000000;
	mov.u32 	%r869, %r2;
$L__BB2_20:
	setp.lt.u32 	%p18, %r8, 3;
	add.s32 	%r167, %r869, %r56;
	mul.lo.s32 	%r168, %r167, 3;
	mul.wide.s32 	%rd82, %r168, 4;
	add.s64 	%rd83, %rd11, %rd82;
	ld.global.f32 	%f18, [%rd83];
	ld.global.f32 	%f19, [%rd83+4];
	ld.global.f32 	%f20, [%rd83+8];
	mov.b32 	%r872, 0;
	@%p18 bra 	$L__BB2_23;
	mov.b32 	%r870, 0;
$L__BB2_22:
	.pragma "nounroll";
	add.s32 	%r170, %r870, %r56;
	mul.lo.s32 	%r171, %r170, 3;
	mul.wide.s32 	%rd84, %r171, 4;
	add.s64 	%rd85, %rd9, %rd84;
	ld.global.f32 	%f559, [%rd85];
	ld.global.f32 	%f560, [%rd85+4];
	mul.f32 	%f561, %f19, %f560;
	fma.rn.f32 	%f562, %f18, %f559, %f561;
	ld.global.f32 	%f563, [%rd85+8];
	fma.rn.f32 	%f564, %f20, %f563, %f562;
	mad.lo.s32 	%r172, %r870, %r3, %r4;
	mad.lo.s32 	%r173, %r172, %r122, %r869;
	mul.wide.u32 	%rd86, %r173, 4;
	add.s64 	%rd87, %rd2, %rd86;
	ld.global.f32 	%f565, [%rd87];
	fma.rn.f32 	%f566, %f565, %f564, %f1682;
	ld.global.f32 	%f567, [%rd85+12];
	ld.global.f32 	%f568, [%rd85+16];
	mul.f32 	%f569, %f19, %f568;
	fma.rn.f32 	%f570, %f18, %f567, %f569;
	ld.global.f32 	%f571, [%rd85+20];
	fma.rn.f32 	%f572, %f20, %f571, %f570;
	add.s32 	%r174, %r172, %r3;
	mad.lo.s32 	%r175, %r174, %r122, %r869;
	mul.wide.u32 	%rd88, %r175, 4;
	add.s64 	%rd89, %rd2, %rd88;
	ld.global.f32 	%f573, [%rd89];
	fma.rn.f32 	%f574, %f573, %f572, %f566;
	ld.global.f32 	%f575, [%rd85+24];
	ld.global.f32 	%f576, [%rd85+28];
	mul.f32 	%f577, %f19, %f576;
	fma.rn.f32 	%f578, %f18, %f575, %f577;
	ld.global.f32 	%f579, [%rd85+32];
	fma.rn.f32 	%f580, %f20, %f579, %f578;
	add.s32 	%r176, %r174, %r3;
	mad.lo.s32 	%r177, %r176, %r122, %r869;
	mul.wide.u32 	%rd90, %r177, 4;
	add.s64 	%rd91, %rd2, %rd90;
	ld.global.f32 	%f581, [%rd91];
	fma.rn.f32 	%f582, %f581, %f580, %f574;
	ld.global.f32 	%f583, [%rd85+36];
	ld.global.f32 	%f584, [%rd85+40];
	mul.f32 	%f585, %f19, %f584;
	fma.rn.f32 	%f586, %f18, %f583, %f585;
	ld.global.f32 	%f587, [%rd85+44];
	fma.rn.f32 	%f588, %f20, %f587, %f586;
	add.s32 	%r178, %r176, %r3;
	mad.lo.s32 	%r179, %r178, %r122, %r869;
	mul.wide.u32 	%rd92, %r179, 4;
	add.s64 	%rd93, %rd2, %rd92;
	ld.global.f32 	%f589, [%rd93];
	fma.rn.f32 	%f1682, %f589, %f588, %f582;
	add.s32 	%r870, %r870, 4;
	setp.ne.s32 	%p19, %r870, %r11;
	mov.u32 	%r872, %r11;
	@%p19 bra 	$L__BB2_22;
$L__BB2_23:
	setp.eq.s32 	%p20, %r9, 0;
	@%p20 bra 	$L__BB2_28;
	setp.eq.s32 	%p21, %r55, 0;
	@%p21 bra 	$L__BB2_26;
	add.s32 	%r180, %r872, %r56;
	mul.lo.s32 	%r181, %r180, 3;
	mul.wide.s32 	%rd94, %r181, 4;
	add.s64 	%rd95, %rd9, %rd94;
	ld.global.f32 	%f591, [%rd95];
	ld.global.f32 	%f592, [%rd95+4];
	mul.f32 	%f593, %f19, %f592;
	fma.rn.f32 	%f594, %f18, %f591, %f593;
	ld.global.f32 	%f595, [%rd95+8];
	fma.rn.f32 	%f596, %f20, %f595, %f594;
	mad.lo.s32 	%r182, %r872, %r3, %r4;
	mad.lo.s32 	%r183, %r182, %r122, %r869;
	mul.wide.u32 	%rd96, %r183, 4;
	add.s64 	%rd97, %rd2, %rd96;
	ld.global.f32 	%f597, [%rd97];
	fma.rn.f32 	%f598, %f597, %f596, %f1682;
	ld.global.f32 	%f599, [%rd95+12];
	ld.global.f32 	%f600, [%rd95+16];
	mul.f32 	%f601, %f19, %f600;
	fma.rn.f32 	%f602, %f18, %f599, %f601;
	ld.global.f32 	%f603, [%rd95+20];
	fma.rn.f32 	%f604, %f20, %f603, %f602;
	add.s32 	%r184, %r182, %r3;
	mad.lo.s32 	%r185, %r184, %r122, %r869;
	mul.wide.u32 	%rd98, %r185, 4;
	add.s64 	%rd99, %rd2, %rd98;
	ld.global.f32 	%f605, [%rd99];
	fma.rn.f32 	%f1682, %f605, %f604, %f598;
	add.s32 	%r872, %r872, 2;
$L__BB2_26:
	setp.eq.s32 	%p22, %r54, 0;
	@%p22 bra 	$L__BB2_28;
	add.s32 	%r186, %r872, %r56;
	mul.lo.s32 	%r187, %r186, 3;
	mul.wide.s32 	%rd100, %r187, 4;
	add.s64 	%rd101, %rd9, %rd100;
	ld.global.f32 	%f606, [%rd101];
	ld.global.f32 	%f607, [%rd101+4];
	mul.f32 	%f608, %f19, %f607;
	fma.rn.f32 	%f609, %f18, %f606, %f608;
	ld.global.f32 	%f610, [%rd101+8];
	fma.rn.f32 	%f611, %f20, %f610, %f609;
	mad.lo.s32 	%r188, %r872, %r3, %r4;
	mad.lo.s32 	%r189, %r188, %r122, %r869;
	mul.wide.u32 	%rd102, %r189, 4;
	add.s64 	%rd103, %rd2, %rd102;
	ld.global.f32 	%f612, [%rd103];
	fma.rn.f32 	%f1682, %f612, %f611, %f1682;
$L__BB2_28:
	add.s32 	%r869, %r869, %r5;
	setp.lt.s32 	%p23, %r869, %r122;
	@%p23 bra 	$L__BB2_20;
$L__BB2_29:
	setp.ne.s32 	%p24, %r2, 0;
	mov.b32 	%r190, %f1682;
	shfl.sync.down.b32	%r191|%p25, %r190, 16, 31, -1;
	mov.b32 	%f613, %r191;
	add.f32 	%f614, %f1682, %f613;
	mov.b32 	%r192, %f614;
	shfl.sync.down.b32	%r193|%p26, %r192, 8, 31, -1;
	mov.b32 	%f615, %r193;
	add.f32 	%f616, %f614, %f615;
	mov.b32 	%r194, %f616;
	shfl.sync.down.b32	%r195|%p27, %r194, 4, 31, -1;
	mov.b32 	%f617, %r195;
	add.f32 	%f618, %f616, %f617;
	mov.b32 	%r196, %f618;
	shfl.sync.down.b32	%r197|%p28, %r196, 2, 31, -1;
	mov.b32 	%f619, %r197;
	add.f32 	%f620, %f618, %f619;
	mov.b32 	%r198, %f620;
	shfl.sync.down.b32	%r199|%p29, %r198, 1, 31, -1;
	mov.b32 	%f621, %r199;
	add.f32 	%f31, %f620, %f621;
	@%p24 bra 	$L__BB2_31;
	ld.param.u64 	%rd352, [_Z40fused_tensor_prods_example_backleft_kerniiiiiPKfS0_S0_S0_S0_S0_S0_S0_S0_S0_S0_S0_S0_S0_S0_PfS1_S1_S1_S1_S1_S1_S1_S1__param_21];
	mad.lo.s32 	%r200, %r854, %r120, %r4;
	cvta.to.global.u64 	%rd104, %rd352;
	mul.wide.u32 	%rd105, %r200, 4;
	add.s64 	%rd106, %rd104, %rd105;
	st.global.f32 	[%rd106], %f31;
$L__BB2_31:
	setp.ge.s32 	%p30, %r2, %r121;
	mov.f32 	%f1704, 0f00000000;
	mov.f32 	%f1703, 0f00000000;
	mov.f32 	%f1702, 0f00000000;
	@%p30 bra 	$L__BB2_43;
	setp.lt.s32 	%p31, %r122, 1;
	mul.lo.s32 	%r64, %r854, %r122;
	@%p31 bra 	$L__BB2_43;
	mul.lo.s32 	%r65, %r854, %r121;
	mov.f32 	%f1702, 0f00000000;
	mov.u32 	%r873, %r2;
	mov.f32 	%f1703, %f1702;
	mov.f32 	%f1704, %f1702;
$L__BB2_34:
	setp.lt.u32 	%p32, %r8, 3;
	add.s32 	%r202, %r873, %r65;
	mul.wide.s32 	%rd107, %r202, 4;
	add.s64 	%rd108, %rd14, %rd107;
	ld.global.f32 	%f35, [%rd108];
	mov.b32 	%r876, 0;
	@%p32 bra 	$L__BB2_37;
	mov.b32 	%r874, 0;
$L__BB2_36:
	.pragma "nounroll";
	add.s32 	%r204, %r874, %r64;
	mul.lo.s32 	%r205, %r204, 3;
	mul.wide.s32 	%rd109, %r205, 4;
	add.s64 	%rd110, %rd9, %rd109;
	ld.global.f32 	%f626, [%rd110];
	mul.f32 	%f627, %f35, %f626;
	ld.global.f32 	%f628, [%rd110+4];
	mul.f32 	%f629, %f35, %f628;
	ld.global.f32 	%f630, [%rd110+8];
	mul.f32 	%f631, %f35, %f630;
	mad.lo.s32 	%r206, %r874, %r3, %r4;
	mad.lo.s32 	%r207, %r206, %r121, %r873;
	mul.wide.u32 	%rd111, %r207, 4;
	add.s64 	%rd112, %rd3, %rd111;
	ld.global.f32 	%f632, [%rd112];
	fma.rn.f32 	%f633, %f627, %f632, %f1702;
	fma.rn.f32 	%f634, %f629, %f632, %f1703;
	fma.rn.f32 	%f635, %f632, %f631, %f1704;
	ld.global.f32 	%f636, [%rd110+12];
	mul.f32 	%f637, %f35, %f636;
	ld.global.f32 	%f638, [%rd110+16];
	mul.f32 	%f639, %f35, %f638;
	ld.global.f32 	%f640, [%rd110+20];
	mul.f32 	%f641, %f35, %f640;
	add.s32 	%r208, %r206, %r3;
	mad.lo.s32 	%r209, %r208, %r121, %r873;
	mul.wide.u32 	%rd113, %r209, 4;
	add.s64 	%rd114, %rd3, %rd113;
	ld.global.f32 	%f642, [%rd114];
	fma.rn.f32 	%f643, %f637, %f642, %f633;
	fma.rn.f32 	%f644, %f639, %f642, %f634;
	fma.rn.f32 	%f645, %f642, %f641, %f635;
	ld.global.f32 	%f646, [%rd110+24];
	mul.f32 	%f647, %f35, %f646;
	ld.global.f32 	%f648, [%rd110+28];
	mul.f32 	%f649, %f35, %f648;
	ld.global.f32 	%f650, [%rd110+32];
	mul.f32 	%f651, %f35, %f650;
	add.s32 	%r210, %r208, %r3;
	mad.lo.s32 	%r211, %r210, %r121, %r873;
	mul.wide.u32 	%rd115, %r211, 4;
	add.s64 	%rd116, %rd3, %rd115;
	ld.global.f32 	%f652, [%rd116];
	fma.rn.f32 	%f653, %f647, %f652, %f643;
	fma.rn.f32 	%f654, %f649, %f652, %f644;
	fma.rn.f32 	%f655, %f652, %f651, %f645;
	ld.global.f32 	%f656, [%rd110+36];
	mul.f32 	%f657, %f35, %f656;
	ld.global.f32 	%f658, [%rd110+40];
	mul.f32 	%f659, %f35, %f658;
	ld.global.f32 	%f660, [%rd110+44];
	mul.f32 	%f661, %f35, %f660;
	add.s32 	%r212, %r210, %r3;
	mad.lo.s32 	%r213, %r212, %r121, %r873;
	mul.wide.u32 	%rd117, %r213, 4;
	add.s64 	%rd118, %rd3, %rd117;
	ld.global.f32 	%f662, [%rd118];
	fma.rn.f32 	%f1702, %f657, %f662, %f653;
	fma.rn.f32 	%f1703, %f659, %f662, %f654;
	fma.rn.f32 	%f1704, %f662, %f661, %f655;
	add.s32 	%r874, %r874, 4;
	setp.ne.s32 	%p33, %r874, %r11;
	mov.u32 	%r876, %r11;
	@%p33 bra 	$L__BB2_36;
$L__BB2_37:
	setp.eq.s32 	%p34, %r9, 0;
	@%p34 bra 	$L__BB2_42;
	setp.eq.s32 	%p35, %r55, 0;
	@%p35 bra 	$L__BB2_40;
	add.s32 	%r214, %r876, %r64;
	mul.lo.s32 	%r215, %r214, 3;
	mul.wide.s32 	%rd119, %r215, 4;
	add.s64 	%rd120, %rd9, %rd119;
	ld.global.f32 	%f664, [%rd120];
	mul.f32 	%f665, %f35, %f664;
	ld.global.f32 	%f666, [%rd120+4];
	mul.f32 	%f667, %f35, %f666;
	ld.global.f32 	%f668, [%rd120+8];
	mul.f32 	%f669, %f35, %f668;
	mad.lo.s32 	%r216, %r876, %r3, %r4;
	mad.lo.s32 	%r217, %r216, %r121, %r873;
	mul.wide.u32 	%rd121, %r217, 4;
	add.s64 	%rd122, %rd3, %rd121;
	ld.global.f32 	%f670, [%rd122];
	fma.rn.f32 	%f671, %f665, %f670, %f1702;
	fma.rn.f32 	%f672, %f667, %f670, %f1703;
	fma.rn.f32 	%f673, %f670, %f669, %f1704;
	ld.global.f32 	%f674, [%rd120+12];
	mul.f32 	%f675, %f35, %f674;
	ld.global.f32 	%f676, [%rd120+16];
	mul.f32 	%f677, %f35, %f676;
	ld.global.f32 	%f678, [%rd120+20];
	mul.f32 	%f679, %f35, %f678;
	add.s32 	%r218, %r216, %r3;
	mad.lo.s32 	%r219, %r218, %r121, %r873;
	mul.wide.u32 	%rd123, %r219, 4;
	add.s64 	%rd124, %rd3, %rd123;
	ld.global.f32 	%f680, [%rd124];
	fma.rn.f32 	%f1702, %f675, %f680, %f671;
	fma.rn.f32 	%f1703, %f677, %f680, %f672;
	fma.rn.f32 	%f1704, %f680, %f679, %f673;
	add.s32 	%r876, %r876, 2;
$L__BB2_40:
	setp.eq.s32 	%p36, %r54, 0;
	@%p36 bra 	$L__BB2_42;
	add.s32 	%r220, %r876, %r64;
	mul.lo.s32 	%r221, %r220, 3;
	mul.wide.s32 	%rd125, %r221, 4;
	add.s64 	%rd126, %rd9, %rd125;
	ld.global.f32 	%f681, [%rd126];
	mul.f32 	%f682, %f35, %f681;
	ld.global.f32 	%f683, [%rd126+4];
	mul.f32 	%f684, %f35, %f683;
	ld.global.f32 	%f685, [%rd126+8];
	mul.f32 	%f686, %f35, %f685;
	mad.lo.s32 	%r222, %r876, %r3, %r4;
	mad.lo.s32 	%r223, %r222, %r121, %r873;
	mul.wide.u32 	%rd127, %r223, 4;
	add.s64 	%rd128, %rd3, %rd127;
	ld.global.f32 	%f687, [%rd128];
	fma.rn.f32 	%f1702, %f682, %f687, %f1702;
	fma.rn.f32 	%f1703, %f684, %f687, %f1703;
	fma.rn.f32 	%f1704, %f687, %f686, %f1704;
$L__BB2_42:
	add.s32 	%r873, %r873, %r5;
	setp.lt.s32 	%p37, %r873, %r121;
	@%p37 bra 	$L__BB2_34;
$L__BB2_43:
	setp.ne.s32 	%p38, %r2, 0;
	mov.b32 	%r224, %f1702;
	shfl.sync.down.b32	%r225|%p39, %r224, 16, 31, -1;
	mov.b32 	%f688, %r225;
	add.f32 	%f689, %f1702, %f688;
	mov.b32 	%r226, %f1703;
	shfl.sync.down.b32	%r227|%p40, %r226, 16, 31, -1;
	mov.b32 	%f690, %r227;
	add.f32 	%f691, %f1703, %f690;
	mov.b32 	%r228, %f1704;
	shfl.sync.down.b32	%r229|%p41, %r228, 16, 31, -1;
	mov.b32 	%f692, %r229;
	add.f32 	%f693, %f1704, %f692;
	mov.b32 	%r230, %f689;
	shfl.sync.down.b32	%r231|%p42, %r230, 8, 31, -1;
	mov.b32 	%f694, %r231;
	add.f32 	%f695, %f689, %f694;
	mov.b32 	%r232, %f691;
	shfl.sync.down.b32	%r233|%p43, %r232, 8, 31, -1;
	mov.b32 	%f696, %r233;
	add.f32 	%f697, %f691, %f696;
	mov.b32 	%r234, %f693;
	shfl.sync.down.b32	%r235|%p44, %r234, 8, 31, -1;
	mov.b32 	%f698, %r235;
	add.f32 	%f699, %f693, %f698;
	mov.b32 	%r236, %f695;
	shfl.sync.down.b32	%r237|%p45, %r236, 4, 31, -1;
	mov.b32 	%f700, %r237;
	add.f32 	%f701, %f695, %f700;
	mov.b32 	%r238, %f697;
	shfl.sync.down.b32	%r239|%p46, %r238, 4, 31, -1;
	mov.b32 	%f702, %r239;
	add.f32 	%f703, %f697, %f702;
	mov.b32 	%r240, %f699;
	shfl.sync.down.b32	%r241|%p47, %r240, 4, 31, -1;
	mov.b32 	%f704, %r241;
	add.f32 	%f705, %f699, %f704;
	mov.b32 	%r242, %f701;
	shfl.sync.down.b32	%r243|%p48, %r242, 2, 31, -1;
	mov.b32 	%f706, %r243;
	add.f32 	%f707, %f701, %f706;
	mov.b32 	%r244, %f703;
	shfl.sync.down.b32	%r245|%p49, %r244, 2, 31, -1;
	mov.b32 	%f708, %r245;
	add.f32 	%f709, %f703, %f708;
	mov.b32 	%r246, %f705;
	shfl.sync.down.b32	%r247|%p50, %r246, 2, 31, -1;
	mov.b32 	%f710, %r247;
	add.f32 	%f711, %f705, %f710;
	mov.b32 	%r248, %f707;
	shfl.sync.down.b32	%r249|%p51, %r248, 1, 31, -1;
	mov.b32 	%f712, %r249;
	add.f32 	%f66, %f707, %f712;
	mov.b32 	%r250, %f709;
	shfl.sync.down.b32	%r251|%p52, %r250, 1, 31, -1;
	mov.b32 	%f713, %r251;
	add.f32 	%f67, %f709, %f713;
	mov.b32 	%r252, %f711;
	shfl.sync.down.b32	%r253|%p53, %r252, 1, 31, -1;
	mov.b32 	%f714, %r253;
	add.f32 	%f68, %f711, %f714;
	@%p38 bra 	$L__BB2_45;
	ld.param.u64 	%rd353, [_Z40fused_tensor_prods_example_backleft_kerniiiiiPKfS0_S0_S0_S0_S0_S0_S0_S0_S0_S0_S0_S0_S0_S0_PfS1_S1_S1_S1_S1_S1_S1_S1__param_22];
	mad.lo.s32 	%r254, %r854, %r120, %r4;
	mul.lo.s32 	%r255, %r254, 3;
	cvta.to.global.u64 	%rd129, %rd353;
	mul.wide.u32 	%rd130, %r255, 4;
	add.s64 	%rd131, %rd129, %rd130;
	st.global.f32 	[%rd131], %f66;
	add.s32 	%r256, %r255, 1;
	mul.wide.u32 	%rd132, %r256, 4;
	add.s64 	%rd133, %rd129, %rd132;
	st.global.f32 	[%rd133], %f67;
	add.s32 	%r257, %r255, 2;
	mul.wide.u32 	%rd134, %r257, 4;
	add.s64 	%rd135, %rd129, %rd134;
	st.global.f32 	[%rd135], %f68;
$L__BB2_45:
	setp.ge.s32 	%p54, %r2, %r122;
	mov.f32 	%f1734, 0f00000000;
	mov.f32 	%f1733, 0f00000000;
	mov.f32 	%f1732, 0f00000000;
	@%p54 bra 	$L__BB2_60;
	setp.lt.s32 	%p55, %r121, 1;
	mul.lo.s32 	%r73, %r854, %r121;
	@%p55 bra 	$L__BB2_60;
	mul.lo.s32 	%r74, %r854, %r122;
	mov.f32 	%f1732, 0f00000000;
	mov.u32 	%r877, %r2;
	mov.f32 	%f1733, %f1732;
	mov.f32 	%f1734, %f1732;
$L__BB2_48:
	setp.lt.u32 	%p56, %r15, 7;
	add.s32 	%r259, %r877, %r74;
	mul.lo.s32 	%r260, %r259, 3;
	mul.wide.s32 	%rd136, %r260, 4;
	add.s64 	%rd137, %rd11, %rd136;
	ld.global.f32 	%f72, [%rd137];
	ld.global.f32 	%f73, [%rd137+4];
	ld.global.f32 	%f74, [%rd137+8];
	mov.b32 	%r880, 0;
	@%p56 bra 	$L__BB2_51;
	mov.b32 	%r878, 0;
$L__BB2_50:
	.pragma "nounroll";
	add.s32 	%r262, %r878, %r73;
	mul.wide.s32 	%rd138, %r262, 4;
	add.s64 	%rd139, %rd6, %rd138;
	ld.global.f32 	%f719, [%rd139];
	mul.f32 	%f720, %f72, %f719;
	mul.f32 	%f721, %f719, %f73;
	mul.f32 	%f722, %f74, %f719;
	mad.lo.s32 	%r263, %r878, %r3, %r4;
	mad.lo.s32 	%r264, %r263, %r122, %r877;
	mul.wide.u32 	%rd140, %r264, 4;
	add.s64 	%rd141, %rd4, %rd140;
	ld.global.f32 	%f723, [%rd141];
	fma.rn.f32 	%f724, %f720, %f723, %f1732;
	fma.rn.f32 	%f725, %f721, %f723, %f1733;
	fma.rn.f32 	%f726, %f723, %f722, %f1734;
	ld.global.f32 	%f727, [%rd139+4];
	mul.f32 	%f728, %f72, %f727;
	mul.f32 	%f729, %f727, %f73;
	mul.f32 	%f730, %f74, %f727;
	add.s32 	%r265, %r263, %r3;
	mad.lo.s32 	%r266, %r265, %r122, %r877;
	mul.wide.u32 	%rd142, %r266, 4;
	add.s64 	%rd143, %rd4, %rd142;
	ld.global.f32 	%f731, [%rd143];
	fma.rn.f32 	%f732, %f728, %f731, %f724;
	fma.rn.f32 	%f733, %f729, %f731, %f725;
	fma.rn.f32 	%f734, %f731, %f730, %f726;
	ld.global.f32 	%f735, [%rd139+8];
	mul.f32 	%f736, %f72, %f735;
	mul.f32 	%f737, %f735, %f73;
	mul.f32 	%f738, %f74, %f735;
	add.s32 	%r267, %r265, %r3;
	mad.lo.s32 	%r268, %r267, %r122, %r877;
	mul.wide.u32 	%rd144, %r268, 4;
	add.s64 	%rd145, %rd4, %rd144;
	ld.global.f32 	%f739, [%rd145];
	fma.rn.f32 	%f740, %f736, %f739, %f732;
	fma.rn.f32 	%f741, %f737, %f739, %f733;
	fma.rn.f32 	%f742, %f739, %f738, %f734;
	ld.global.f32 	%f743, [%rd139+12];
	mul.f32 	%f744, %f72, %f743;
	mul.f32 	%f745, %f743, %f73;
	mul.f32 	%f746, %f74, %f743;
	add.s32 	%r269, %r267, %r3;
	mad.lo.s32 	%r270, %r269, %r122, %r877;
	mul.wide.u32 	%rd146, %r270, 4;
	add.s64 	%rd147, %rd4, %rd146;
	ld.global.f32 	%f747, [%rd147];
	fma.rn.f32 	%f748, %f744, %f747, %f740;
	fma.rn.f32 	%f749, %f745, %f747, %f741;
	fma.rn.f32 	%f750, %f747, %f746, %f742;
	ld.global.f32 	%f751, [%rd139+16];
	mul.f32 	%f752, %f72, %f751;
	mul.f32 	%f753, %f751, %f73;
	mul.f32 	%f754, %f74, %f751;
	add.s32 	%r271, %r269, %r3;
	mad.lo.s32 	%r272, %r271, %r122, %r877;
	mul.wide.u32 	%rd148, %r272, 4;
	add.s64 	%rd149, %rd4, %rd148;
	ld.global.f32 	%f755, [%rd149];
	fma.rn.f32 	%f756, %f752, %f755, %f748;
	fma.rn.f32 	%f757, %f753, %f755, %f749;
	fma.rn.f32 	%f758, %f755, %f754, %f750;
	ld.global.f32 	%f759, [%rd139+20];
	mul.f32 	%f760, %f72, %f759;
	mul.f32 	%f761, %f759, %f73;
	mul.f32 	%f762, %f74, %f759;
	add.s32 	%r273, %r271, %r3;
	mad.lo.s32 	%r274, %r273, %r122, %r877;
	mul.wide.u32 	%rd150, %r274, 4;
	add.s64 	%rd151, %rd4, %rd150;
	ld.global.f32 	%f763, [%rd151];
	fma.rn.f32 	%f764, %f760, %f763, %f756;
	fma.rn.f32 	%f765, %f761, %f763, %f757;
	fma.rn.f32 	%f766, %f763, %f762, %f758;
	ld.global.f32 	%f767, [%rd139+24];
	mul.f32 	%f768, %f72, %f767;
	mul.f32 	%f769, %f767, %f73;
	mul.f32 	%f770, %f74, %f767;
	add.s32 	%r275, %r273, %r3;
	mad.lo.s32 	%r276, %r275, %r122, %r877;
	mul.wide.u32 	%rd152, %r276, 4;
	add.s64 	%rd153, %rd4, %rd152;
	ld.global.f32 	%f771, [%rd153];
	fma.rn.f32 	%f772, %f768, %f771, %f764;
	fma.rn.f32 	%f773, %f769, %f771, %f765;
	fma.rn.f32 	%f774, %f771, %f770, %f766;
	ld.global.f32 	%f775, [%rd139+28];
	mul.f32 	%f776, %f72, %f775;
	mul.f32 	%f777, %f775, %f73;
	mul.f32 	%f778, %f74, %f775;
	add.s32 	%r277, %r275, %r3;
	mad.lo.s32 	%r278, %r277, %r122, %r877;
	mul.wide.u32 	%rd154, %r278, 4;
	add.s64 	%rd155, %rd4, %rd154;
	ld.global.f32 	%f779, [%rd155];
	fma.rn.f32 	%f1732, %f776, %f779, %f772;
	fma.rn.f32 	%f1733, %f777, %f779, %f773;
	fma.rn.f32 	%f1734, %f779, %f778, %f774;
	add.s32 	%r878, %r878, 8;
	setp.ne.s32 	%p57, %r878, %r10;
	mov.u32 	%r880, %r10;
	@%p57 bra 	$L__BB2_50;
$L__BB2_51:
	setp.eq.s32 	%p58, %r6, 0;
	@%p58 bra 	$L__BB2_59;
	add.s32 	%r279, %r6, -1;
	setp.lt.u32 	%p59, %r279, 3;
	@%p59 bra 	$L__BB2_54;
	add.s32 	%r280, %r880, %r73;
	mul.wide.s32 	%rd156, %r280, 4;
	add.s64 	%rd157, %rd6, %rd156;
	ld.global.f32 	%f781, [%rd157];
	mul.f32 	%f782, %f72, %f781;
	mul.f32 	%f783, %f781, %f73;
	mul.f32 	%f784, %f74, %f781;
	mad.lo.s32 	%r281, %r880, %r3, %r4;
	mad.lo.s32 	%r282, %r281, %r122, %r877;
	mul.wide.u32 	%rd158, %r282, 4;
	add.s64 	%rd159, %rd4, %rd158;
	ld.global.f32 	%f785, [%rd159];
	fma.rn.f32 	%f786, %f782, %f785, %f1732;
	fma.rn.f32 	%f787, %f783, %f785, %f1733;
	fma.rn.f32 	%f788, %f785, %f784, %f1734;
	ld.global.f32 	%f789, [%rd157+4];
	mul.f32 	%f790, %f72, %f789;
	mul.f32 	%f791, %f789, %f73;
	mul.f32 	%f792, %f74, %f789;
	add.s32 	%r283, %r281, %r3;
	mad.lo.s32 	%r284, %r283, %r122, %r877;
	mul.wide.u32 	%rd160, %r284, 4;
	add.s64 	%rd161, %rd4, %rd160;
	ld.global.f32 	%f793, [%rd161];
	fma.rn.f32 	%f794, %f790, %f793, %f786;
	fma.rn.f32 	%f795, %f791, %f793, %f787;
	fma.rn.f32 	%f796, %f793, %f792, %f788;
	ld.global.f32 	%f797, [%rd157+8];
	mul.f32 	%f798, %f72, %f797;
	mul.f32 	%f799, %f797, %f73;
	mul.f32 	%f800, %f74, %f797;
	add.s32 	%r285, %r283, %r3;
	mad.lo.s32 	%r286, %r285, %r122, %r877;
	mul.wide.u32 	%rd162, %r286, 4;
	add.s64 	%rd163, %rd4, %rd162;
	ld.global.f32 	%f801, [%rd163];
	fma.rn.f32 	%f802, %f798, %f801, %f794;
	fma.rn.f32 	%f803, %f799, %f801, %f795;
	fma.rn.f32 	%f804, %f801, %f800, %f796;
	ld.global.f32 	%f805, [%rd157+12];
	mul.f32 	%f806, %f72, %f805;
	mul.f32 	%f807, %f805, %f73;
	mul.f32 	%f808, %f74, %f805;
	add.s32 	%r287, %r285, %r3;
	mad.lo.s32 	%r288, %r287, %r122, %r877;
	mul.wide.u32 	%rd164, %r288, 4;
	add.s64 	%rd165, %rd4, %rd164;
	ld.global.f32 	%f809, [%rd165];
	fma.rn.f32 	%f1732, %f806, %f809, %f802;
	fma.rn.f32 	%f1733, %f807, %f809, %f803;
	fma.rn.f32 	%f1734, %f809, %f808, %f804;
	add.s32 	%r880, %r880, 4;
$L__BB2_54:
	setp.eq.s32 	%p60, %r7, 0;
	@%p60 bra 	$L__BB2_59;
	setp.eq.s32 	%p61, %r7, 1;
	@%p61 bra 	$L__BB2_57;
	add.s32 	%r289, %r880, %r73;
	mul.wide.s32 	%rd166, %r289, 4;
	add.s64 	%rd167, %rd6, %rd166;
	ld.global.f32 	%f811, [%rd167];
	mul.f32 	%f812, %f72, %f811;
	mul.f32 	%f813, %f811, %f73;
	mul.f32 	%f814, %f74, %f811;
	mad.lo.s32 	%r290, %r880, %r3, %r4;
	mad.lo.s32 	%r291, %r290, %r122, %r877;
	mul.wide.u32 	%rd168, %r291, 4;
	add.s64 	%rd169, %rd4, %rd168;
	ld.global.f32 	%f815, [%rd169];
	fma.rn.f32 	%f816, %f812, %f815, %f1732;
	fma.rn.f32 	%f817, %f813, %f815, %f1733;
	fma.rn.f32 	%f818, %f815, %f814, %f1734;
	ld.global.f32 	%f819, [%rd167+4];
	mul.f32 	%f820, %f72, %f819;
	mul.f32 	%f821, %f819, %f73;
	mul.f32 	%f822, %f74, %f819;
	add.s32 	%r292, %r290, %r3;
	mad.lo.s32 	%r293, %r292, %r122, %r877;
	mul.wide.u32 	%rd170, %r293, 4;
	add.s64 	%rd171, %rd4, %rd170;
	ld.global.f32 	%f823, [%rd171];
	fma.rn.f32 	%f1732, %f820, %f823, %f816;
	fma.rn.f32 	%f1733, %f821, %f823, %f817;
	fma.rn.f32 	%f1734, %f823, %f822, %f818;
	add.s32 	%r880, %r880, 2;
$L__BB2_57:
	setp.eq.s32 	%p62, %r16, 0;
	@%p62 bra 	$L__BB2_59;
	add.s32 	%r294, %r880, %r73;
	mul.wide.s32 	%rd172, %r294, 4;
	add.s64 	%rd173, %rd6, %rd172;
	ld.global.f32 	%f824, [%rd173];
	mul.f32 	%f825, %f72, %f824;
	mul.f32 	%f826, %f824, %f73;
	mul.f32 	%f827, %f74, %f824;
	mad.lo.s32 	%r295, %r880, %r3, %r4;
	mad.lo.s32 	%r296, %r295, %r122, %r877;
	mul.wide.u32 	%rd174, %r296, 4;
	add.s64 	%rd175, %rd4, %rd174;
	ld.global.f32 	%f828, [%rd175];
	fma.rn.f32 	%f1732, %f825, %f828, %f1732;
	fma.rn.f32 	%f1733, %f826, %f828, %f1733;
	fma.rn.f32 	%f1734, %f828, %f827, %f1734;
$L__BB2_59:
	add.s32 	%r877, %r877, %r5;
	setp.lt.s32 	%p63, %r877, %r122;
	@%p63 bra 	$L__BB2_48;
$L__BB2_60:
	setp.ne.s32 	%p64, %r2, 0;
	mov.b32 	%r297, %f1732;
	shfl.sync.down.b32	%r298|%p65, %r297, 16, 31, -1;
	mov.b32 	%f829, %r298;
	add.f32 	%f830, %f1732, %f829;
	mov.b32 	%r299, %f1733;
	shfl.sync.down.b32	%r300|%p66, %r299, 16, 31, -1;
	mov.b32 	%f831, %r300;
	add.f32 	%f832, %f1733, %f831;
	mov.b32 	%r301, %f1734;
	shfl.sync.down.b32	%r302|%p67, %r301, 16, 31, -1;
	mov.b32 	%f833, %r302;
	add.f32 	%f834, %f1734, %f833;
	mov.b32 	%r303, %f830;
	shfl.sync.down.b32	%r304|%p68, %r303, 8, 31, -1;
	mov.b32 	%f835, %r304;
	add.f32 	%f836, %f830, %f835;
	mov.b32 	%r305, %f832;
	shfl.sync.down.b32	%r306|%p69, %r305, 8, 31, -1;
	mov.b32 	%f837, %r306;
	add.f32 	%f838, %f832, %f837;
	mov.b32 	%r307, %f834;
	shfl.sync.down.b32	%r308|%p70, %r307, 8, 31, -1;
	mov.b32 	%f839, %r308;
	add.f32 	%f840, %f834, %f839;
	mov.b32 	%r309, %f836;
	shfl.sync.down.b32	%r310|%p71, %r309, 4, 31, -1;
	mov.b32 	%f841, %r310;
	add.f32 	%f842, %f836, %f841;
	mov.b32 	%r311, %f838;
	shfl.sync.down.b32	%r312|%p72, %r311, 4, 31, -1;
	mov.b32 	%f843, %r312;
	add.f32 	%f844, %f838, %f843;
	mov.b32 	%r313, %f840;
	shfl.sync.down.b32	%r314|%p73, %r313, 4, 31, -1;
	mov.b32 	%f845, %r314;
	add.f32 	%f846, %f840, %f845;
	mov.b32 	%r315, %f842;
	shfl.sync.down.b32	%r316|%p74, %r315, 2, 31, -1;
	mov.b32 	%f847, %r316;
	add.f32 	%f848, %f842, %f847;
	mov.b32 	%r317, %f844;
	shfl.sync.down.b32	%r318|%p75, %r317, 2, 31, -1;
	mov.b32 	%f849, %r318;
	add.f32 	%f850, %f844, %f849;
	mov.b32 	%r319, %f846;
	shfl.sync.down.b32	%r320|%p76, %r319, 2, 31, -1;
	mov.b32 	%f851, %r320;
	add.f32 	%f852, %f846, %f851;
	mov.b32 	%r321, %f848;
	shfl.sync.down.b32	%r322|%p77, %r321, 1, 31, -1;
	mov.b32 	%f853, %r322;
	add.f32 	%f114, %f848, %f853;
	mov.b32 	%r323, %f850;
	shfl.sync.down.b32	%r324|%p78, %r323, 1, 31, -1;
	mov.b32 	%f854, %r324;
	add.f32 	%f115, %f850, %f854;
	mov.b32 	%r325, %f852;
	shfl.sync.down.b32	%r326|%p79, %r325, 1, 31, -1;
	mov.b32 	%f855, %r326;
	add.f32 	%f116, %f852, %f855;
	@%p64 bra 	$L__BB2_62;
	ld.param.u64 	%rd354, [_Z40fused_tensor_prods_example_backleft_kerniiiiiPKfS0_S0_S0_S0_S0_S0_S0_S0_S0_S0_S0_S0_S0_S0_PfS1_S1_S1_S1_S1_S1_S1_S1__param_23];
	mad.lo.s32 	%r327, %r854, %r120, %r4;
	mul.lo.s32 	%r328, %r327, 3;
	cvta.to.global.u64 	%rd176, %rd354;
	mul.wide.u32 	%rd177, %r328, 4;
	add.s64 	%rd178, %rd176, %rd177;
	st.global.f32 	[%rd178], %f114;
	add.s32 	%r329, %r328, 1;
	mul.wide.u32 	%rd179, %r329, 4;
	add.s64 	%rd180, %rd176, %rd179;
	st.global.f32 	[%rd180], %f115;
	add.s32 	%r330, %r328, 2;
	mul.wide.u32 	%rd181, %r330, 4;
	add.s64 	%rd182, %rd176, %rd181;
	st.global.f32 	[%rd182], %f116;
$L__BB2_62:
	setp.ge.s32 	%p80, %r2, %r123;
	mov.f32 	%f1800, 0f00000000;
	mov.f32 	%f1799, 0f00000000;
	mov.f32 	%f1798, 0f00000000;
	mov.f32 	%f1797, 0f00000000;
	mov.f32 	%f1796, 0f00000000;
	mov.f32 	%f1795, 0f00000000;
	mov.f32 	%f1794, 0f00000000;
	mov.f32 	%f1793, 0f00000000;
	mov.f32 	%f1792, 0f00000000;
	@%p80 bra 	$L__BB2_74;
	setp.lt.s32 	%p81, %r121, 1;
	mul.lo.s32 	%r84, %r854, %r121;
	@%p81 bra 	$L__BB2_74;
	mov.f32 	%f1792, 0f00000000;
	mov.u32 	%r882, %r2;
	mov.f32 	%f1793, %f1792;
	mov.f32 	%f1794, %f1792;
	mov.f32 	%f1795, %f1792;
	mov.f32 	%f1796, %f1792;
	mov.f32 	%f1797, %f1792;
	mov.f32 	%f1798, %f1792;
	mov.f32 	%f1799, %f1792;
	mov.f32 	%f1800, %f1792;
$L__BB2_65:
	ld.param.u64 	%rd347, [_Z40fused_tensor_prods_example_backleft_kerniiiiiPKfS0_S0_S0_S0_S0_S0_S0_S0_S0_S0_S0_S0_S0_S0_PfS1_S1_S1_S1_S1_S1_S1_S1__param_7];
	add.s32 	%r332, %r121, -1;
	setp.lt.u32 	%p82, %r332, 3;
	mad.lo.s32 	%r333, %r854, %r123, %r882;
	mul.lo.s32 	%r334, %r333, 9;
	cvta.to.global.u64 	%rd183, %rd347;
	mul.wide.s32 	%rd184, %r334, 4;
	add.s64 	%rd185, %rd183, %rd184;
	ld.global.f32 	%f126, [%rd185];
	ld.global.f32 	%f127, [%rd185+4];
	ld.global.f32 	%f128, [%rd185+8];
	ld.global.f32 	%f129, [%rd185+12];
	ld.global.f32 	%f130, [%rd185+16];
	ld.global.f32 	%f131, [%rd185+20];
	ld.global.f32 	%f132, [%rd185+24];
	ld.global.f32 	%f133, [%rd185+28];
	ld.global.f32 	%f134, [%rd185+32];
	mov.b32 	%r885, 0;
	@%p82 bra 	$L__BB2_68;
	mov.b32 	%r883, 0;
$L__BB2_67:
	.pragma "nounroll";
	add.s32 	%r336, %r883, %r84;
	mul.wide.s32 	%rd186, %r336, 4;
	add.s64 	%rd187, %rd6, %rd186;
	ld.global.f32 	%f860, [%rd187];
	mul.f32 	%f861, %f126, %f860;
	mul.f32 	%f862, %f860, %f127;
	mul.f32 	%f863, %f128, %f860;
	mul.f32 	%f864, %f860, %f129;
	mul.f32 	%f865, %f130, %f860;
	mul.f32 	%f866, %f860, %f131;
	mul.f32 	%f867, %f132, %f860;
	mul.f32 	%f868, %f860, %f133;
	mul.f32 	%f869, %f134, %f860;
	mad.lo.s32 	%r337, %r883, %r3, %r4;
	mad.lo.s32 	%r338, %r337, %r123, %r882;
	mul.wide.u32 	%rd188, %r338, 4;
	add.s64 	%rd189, %rd5, %rd188;
	ld.global.f32 	%f870, [%rd189];
	fma.rn.f32 	%f871, %f861, %f870, %f1792;
	fma.rn.f32 	%f872, %f862, %f870, %f1793;
	fma.rn.f32 	%f873, %f863, %f870, %f1794;
	fma.rn.f32 	%f874, %f864, %f870, %f1795;
	fma.rn.f32 	%f875, %f865, %f870, %f1796;
	fma.rn.f32 	%f876, %f866, %f870, %f1797;
	fma.rn.f32 	%f877, %f867, %f870, %f1798;
	fma.rn.f32 	%f878, %f868, %f870, %f1799;
	fma.rn.f32 	%f879, %f870, %f869, %f1800;
	ld.global.f32 	%f880, [%rd187+4];
	mul.f32 	%f881, %f126, %f880;
	mul.f32 	%f882, %f880, %f127;
	mul.f32 	%f883, %f128, %f880;
	mul.f32 	%f884, %f880, %f129;
	mul.f32 	%f885, %f130, %f880;
	mul.f32 	%f886, %f880, %f131;
	mul.f32 	%f887, %f132, %f880;
	mul.f32 	%f888, %f880, %f133;
	mul.f32 	%f889, %f134, %f880;
	add.s32 	%r339, %r337, %r3;
	mad.lo.s32 	%r340, %r339, %r123, %r882;
	mul.wide.u32 	%rd190, %r340, 4;
	add.s64 	%rd191, %rd5, %rd190;
	ld.global.f32 	%f890, [%rd191];
	fma.rn.f32 	%f891, %f881, %f890, %f871;
	fma.rn.f32 	%f892, %f882, %f890, %f872;
	fma.rn.f32 	%f893, %f883, %f890, %f873;
	fma.rn.f32 	%f894, %f884, %f890, %f874;
	fma.rn.f32 	%f895, %f885, %f890, %f875;
	fma.rn.f32 	%f896, %f886, %f890, %f876;
	fma.rn.f32 	%f897, %f887, %f890, %f877;
	fma.rn.f32 	%f898, %f888, %f890, %f878;
	fma.rn.f32 	%f899, %f890, %f889, %f879;
	ld.global.f32 	%f900, [%rd187+8];
	mul.f32 	%f901, %f126, %f900;
	mul.f32 	%f902, %f900, %f127;
	mul.f32 	%f903, %f128, %f900;
	mul.f32 	%f904, %f900, %f129;
	mul.f32 	%f905, %f130, %f900;
	mul.f32 	%f906, %f900, %f131;
	mul.f32 	%f907, %f132, %f900;
	mul.f32 	%f908, %f900, %f133;
	mul.f32 	%f909, %f134, %f900;
	add.s32 	%r341, %r339, %r3;
	mad.lo.s32 	%r342, %r341, %r123, %r882;
	mul.wide.u32 	%rd192, %r342, 4;
	add.s64 	%rd193, %rd5, %rd192;
	ld.global.f32 	%f910, [%rd193];
	fma.rn.f32 	%f911, %f901, %f910, %f891;
	fma.rn.f32 	%f912, %f902, %f910, %f892;
	fma.rn.f32 	%f913, %f903, %f910, %f893;
	fma.rn.f32 	%f914, %f904, %f910, %f894;
	fma.rn.f32 	%f915, %f905, %f910, %f895;
	fma.rn.f32 	%f916, %f906, %f910, %f896;
	fma.rn.f32 	%f917, %f907, %f910, %f897;
	fma.rn.f32 	%f918, %f908, %f910, %f898;
	fma.rn.f32 	%f919, %f910, %f909, %f899;
	ld.global.f32 	%f920, [%rd187+12];
	mul.f32 	%f921, %f126, %f920;
	mul.f32 	%f922, %f920, %f127;
	mul.f32 	%f923, %f128, %f920;
	mul.f32 	%f924, %f920, %f129;
	mul.f32 	%f925, %f130, %f920;
	mul.f32 	%f926, %f920, %f131;
	mul.f32 	%f927, %f132, %f920;
	mul.f32 	%f928, %f920, %f133;
	mul.f32 	%f929, %f134, %f920;
	add.s32 	%r343, %r341, %r3;
	mad.lo.s32 	%r344, %r343, %r123, %r882;
	mul.wide.u32 	%rd194, %r344, 4;
	add.s64 	%rd195, %rd5, %rd194;
	ld.global.f32 	%f930, [%rd195];
	fma.rn.f32 	%f1792, %f921, %f930, %f911;
	fma.rn.f32 	%f1793, %f922, %f930, %f912;
	fma.rn.f32 	%f1794, %f923, %f930, %f913;
	fma.rn.f32 	%f1795, %f924, %f930, %f914;
	fma.rn.f32 	%f1796, %f925, %f930, %f915;
	fma.rn.f32 	%f1797, %f926, %f930, %f916;
	fma.rn.f32 	%f1798, %f927, %f930, %f917;
	fma.rn.f32 	%f1799, %f928, %f930, %f918;
	fma.rn.f32 	%f1800, %f930, %f929, %f919;
	add.s32 	%r883, %r883, 4;
	setp.ne.s32 	%p83, %r883, %r12;
	mov.u32 	%r885, %r12;
	@%p83 bra 	$L__BB2_67;
$L__BB2_68:
	setp.eq.s32 	%p84, %r7, 0;
	@%p84 bra 	$L__BB2_73;
	setp.eq.s32 	%p85, %r7, 1;
	@%p85 bra 	$L__BB2_71;
	add.s32 	%r345, %r885, %r84;
	mul.wide.s32 	%rd196, %r345, 4;
	add.s64 	%rd197, %rd6, %rd196;
	ld.global.f32 	%f932, [%rd197];
	mul.f32 	%f933, %f126, %f932;
	mul.f32 	%f934, %f932, %f127;
	mul.f32 	%f935, %f128, %f932;
	mul.f32 	%f936, %f932, %f129;
	mul.f32 	%f937, %f130, %f932;
	mul.f32 	%f938, %f932, %f131;
	mul.f32 	%f939, %f132, %f932;
	mul.f32 	%f940, %f932, %f133;
	mul.f32 	%f941, %f134, %f932;
	mad.lo.s32 	%r346, %r885, %r3, %r4;
	mad.lo.s32 	%r347, %r346, %r123, %r882;
	mul.wide.u32 	%rd198, %r347, 4;
	add.s64 	%rd199, %rd5, %rd198;
	ld.global.f32 	%f942, [%rd199];
	fma.rn.f32 	%f943, %f933, %f942, %f1792;
	fma.rn.f32 	%f944, %f934, %f942, %f1793;
	fma.rn.f32 	%f945, %f935, %f942, %f1794;
	fma.rn.f32 	%f946, %f936, %f942, %f1795;
	fma.rn.f32 	%f947, %f937, %f942, %f1796;
	fma.rn.f32 	%f948, %f938, %f942, %f1797;
	fma.rn.f32 	%f949, %f939, %f942, %f1798;
	fma.rn.f32 	%f950, %f940, %f942, %f1799;
	fma.rn.f32 	%f951, %f942, %f941, %f1800;
	ld.global.f32 	%f952, [%rd197+4];
	mul.f32 	%f953, %f126, %f952;
	mul.f32 	%f954, %f952, %f127;
	mul.f32 	%f955, %f128, %f952;
	mul.f32 	%f956, %f952, %f129;
	mul.f32 	%f957, %f130, %f952;
	mul.f32 	%f958, %f952, %f131;
	mul.f32 	%f959, %f132, %f952;
	mul.f32 	%f960, %f952, %f133;
	mul.f32 	%f961, %f134, %f952;
	add.s32 	%r348, %r346, %r3;
	mad.lo.s32 	%r349, %r348, %r123, %r882;
	mul.wide.u32 	%rd200, %r349, 4;
	add.s64 	%rd201, %rd5, %rd200;
	ld.global.f32 	%f962, [%rd201];
	fma.rn.f32 	%f1792, %f953, %f962, %f943;
	fma.rn.f32 	%f1793, %f954, %f962, %f944;
	fma.rn.f32 	%f1794, %f955, %f962, %f945;
	fma.rn.f32 	%f1795, %f956, %f962, %f946;
	fma.rn.f32 	%f1796, %f957, %f962, %f947;
	fma.rn.f32 	%f1797, %f958, %f962, %f948;
	fma.rn.f32 	%f1798, %f959, %f962, %f949;
	fma.rn.f32 	%f1799, %f960, %f962, %f950;
	fma.rn.f32 	%f1800, %f962, %f961, %f951;
	add.s32 	%r885, %r885, 2;
$L__BB2_71:
	and.b32  	%r350, %r121, 1;
	setp.eq.b32 	%p86, %r350, 1;
	not.pred 	%p87, %p86;
	@%p87 bra 	$L__BB2_73;
	add.s32 	%r351, %r885, %r84;
	mul.wide.s32 	%rd202, %r351, 4;
	add.s64 	%rd203, %rd6, %rd202;
	ld.global.f32 	%f963, [%rd203];
	mul.f32 	%f964, %f126, %f963;
	mul.f32 	%f965, %f963, %f127;
	mul.f32 	%f966, %f128, %f963;
	mul.f32 	%f967, %f963, %f129;
	mul.f32 	%f968, %f130, %f963;
	mul.f32 	%f969, %f963, %f131;
	mul.f32 	%f970, %f132, %f963;
	mul.f32 	%f971, %f963, %f133;
	mul.f32 	%f972, %f134, %f963;
	mad.lo.s32 	%r352, %r885, %r3, %r4;
	mad.lo.s32 	%r353, %r352, %r123, %r882;
	mul.wide.u32 	%rd204, %r353, 4;
	add.s64 	%rd205, %rd5, %rd204;
	ld.global.f32 	%f973, [%rd205];
	fma.rn.f32 	%f1792, %f964, %f973, %f1792;
	fma.rn.f32 	%f1793, %f965, %f973, %f1793;
	fma.rn.f32 	%f1794, %f966, %f973, %f1794;
	fma.rn.f32 	%f1795, %f967, %f973, %f1795;
	fma.rn.f32 	%f1796, %f968, %f973, %f1796;
	fma.rn.f32 	%f1797, %f969, %f973, %f1797;
	fma.rn.f32 	%f1798, %f970, %f973, %f1798;
	fma.rn.f32 	%f1799, %f971, %f973, %f1799;
	fma.rn.f32 	%f1800, %f973, %f972, %f1800;
$L__BB2_73:
	add.s32 	%r882, %r882, %r5;
	setp.lt.s32 	%p88, %r882, %r123;
	@%p88 bra 	$L__BB2_65;
$L__BB2_74:
	setp.ne.s32 	%p89, %r2, 0;
	mov.b32 	%r354, %f1792;
	shfl.sync.down.b32	%r355|%p90, %r354, 16, 31, -1;
	mov.b32 	%f974, %r355;
	add.f32 	%f975, %f1792, %f974;
	mov.b32 	%r356, %f1793;
	shfl.sync.down.b32	%r357|%p91, %r356, 16, 31, -1;
	mov.b32 	%f976, %r357;
	add.f32 	%f977, %f1793, %f976;
	mov.b32 	%r358, %f1794;
	shfl.sync.down.b32	%r359|%p92, %r358, 16, 31, -1;
	mov.b32 	%f978, %r359;
	add.f32 	%f979, %f1794, %f978;
	mov.b32 	%r360, %f1795;
	shfl.sync.down.b32	%r361|%p93, %r360, 16, 31, -1;
	mov.b32 	%f980, %r361;
	add.f32 	%f981, %f1795, %f980;
	mov.b32 	%r362, %f1796;
	shfl.sync.down.b32	%r363|%p94, %r362, 16, 31, -1;
	mov.b32 	%f982, %r363;
	add.f32 	%f983, %f1796, %f982;
	mov.b32 	%r364, %f1797;
	shfl.sync.down.b32	%r365|%p95, %r364, 16, 31, -1;
	mov.b32 	%f984, %r365;
	add.f32 	%f985, %f1797, %f984;
	mov.b32 	%r366, %f1798;
	shfl.sync.down.b32	%r367|%p96, %r366, 16, 31, -1;
	mov.b32 	%f986, %r367;
	add.f32 	%f987, %f1798, %f986;
	mov.b32 	%r368, %f1799;
	shfl.sync.down.b32	%r369|%p97, %r368, 16, 31, -1;
	mov.b32 	%f988, %r369;
	add.f32 	%f989, %f1799, %f988;
	mov.b32 	%r370, %f1800;
	shfl.sync.down.b32	%r371|%p98, %r370, 16, 31, -1;
	mov.b32 	%f990, %r371;
	add.f32 	%f991, %f1800, %f990;
	mov.b32 	%r372, %f975;
	shfl.sync.down.b32	%r373|%p99, %r372, 8, 31, -1;
	mov.b32 	%f992, %r373;
	add.f32 	%f993, %f975, %f992;
	mov.b32 	%r374, %f977;
	shfl.sync.down.b32	%r375|%p100, %r374, 8, 31, -1;
	mov.b32 	%f994, %r375;
	add.f32 	%f995, %f977, %f994;
	mov.b32 	%r376, %f979;
	shfl.sync.down.b32	%r377|%p101, %r376, 8, 31, -1;
	mov.b32 	%f996, %r377;
	add.f32 	%f997, %f979, %f996;
	mov.b32 	%r378, %f981;
	shfl.sync.down.b32	%r379|%p102, %r378, 8, 31, -1;
	mov.b32 	%f998, %r379;
	add.f32 	%f999, %f981, %f998;
	mov.b32 	%r380, %f983;
	shfl.sync.down.b32	%r381|%p103, %r380, 8, 31, -1;
	mov.b32 	%f1000, %r381;
	add.f32 	%f1001, %f983, %f1000;
	mov.b32 	%r382, %f985;
	shfl.sync.down.b32	%r383|%p104, %r382, 8, 31, -1;
	mov.b32 	%f1002, %r383;
	add.f32 	%f1003, %f985, %f1002;
	mov.b32 	%r384, %f987;
	shfl.sync.down.b32	%r385|%p105, %r384, 8, 31, -1;
	mov.b32 	%f1004, %r385;
	add.f32 	%f1005, %f987, %f1004;
	mov.b32 	%r386, %f989;
	shfl.sync.down.b32	%r387|%p106, %r386, 8, 31, -1;
	mov.b32 	%f1006, %r387;
	add.f32 	%f1007, %f989, %f1006;
	mov.b32 	%r388, %f991;
	shfl.sync.down.b32	%r389|%p107, %r388, 8, 31, -1;
	mov.b32 	%f1008, %r389;
	add.f32 	%f1009, %f991, %f1008;
	mov.b32 	%r390, %f993;
	shfl.sync.down.b32	%r391|%p108, %r390, 4, 31, -1;
	mov.b32 	%f1010, %r391;
	add.f32 	%f1011, %f993, %f1010;
	mov.b32 	%r392, %f995;
	shfl.sync.down.b32	%r393|%p109, %r392, 4, 31, -1;
	mov.b32 	%f1012, %r393;
	add.f32 	%f1013, %f995, %f1012;
	mov.b32 	%r394, %f997;
	shfl.sync.down.b32	%r395|%p110, %r394, 4, 31, -1;
	mov.b32 	%f1014, %r395;
	add.f32 	%f1015, %f997, %f1014;
	mov.b32 	%r396, %f999;
	shfl.sync.down.b32	%r397|%p111, %r396, 4, 31, -1;
	mov.b32 	%f1016, %r397;
	add.f32 	%f1017, %f999, %f1016;
	mov.b32 	%r398, %f1001;
	shfl.sync.down.b32	%r399|%p112, %r398, 4, 31, -1;
	mov.b32 	%f1018, %r399;
	add.f32 	%f1019, %f1001, %f1018;
	mov.b32 	%r400, %f1003;
	shfl.sync.down.b32	%r401|%p113, %r400, 4, 31, -1;
	mov.b32 	%f1020, %r401;
	add.f32 	%f1021, %f1003, %f1020;
	mov.b32 	%r402, %f1005;
	shfl.sync.down.b32	%r403|%p114, %r402, 4, 31, -1;
	mov.b32 	%f1022, %r403;
	add.f32 	%f1023, %f1005, %f1022;
	mov.b32 	%r404, %f1007;
	shfl.sync.down.b32	%r405|%p115, %r404, 4, 31, -1;
	mov.b32 	%f1024, %r405;
	add.f32 	%f1025, %f1007, %f1024;
	mov.b32 	%r406, %f1009;
	shfl.sync.down.b32	%r407|%p116, %r406, 4, 31, -1;
	mov.b32 	%f1026, %r407;
	add.f32 	%f1027, %f1009, %f1026;
	mov.b32 	%r408, %f1011;
	shfl.sync.down.b32	%r409|%p117, %r408, 2, 31, -1;
	mov.b32 	%f1028, %r409;
	add.f32 	%f1029, %f1011, %f1028;
	mov.b32 	%r410, %f1013;
	shfl.sync.down.b32	%r411|%p118, %r410, 2, 31, -1;
	mov.b32 	%f1030, %r411;
	add.f32 	%f1031, %f1013, %f1030;
	mov.b32 	%r412, %f1015;
	shfl.sync.down.b32	%r413|%p119, %r412, 2, 31, -1;
	mov.b32 	%f1032, %r413;
	add.f32 	%f1033, %f1015, %f1032;
	mov.b32 	%r414, %f1017;
	shfl.sync.down.b32	%r415|%p120, %r414, 2, 31, -1;
	mov.b32 	%f1034, %r415;
	add.f32 	%f1035, %f1017, %f1034;
	mov.b32 	%r416, %f1019;
	shfl.sync.down.b32	%r417|%p121, %r416, 2, 31, -1;
	mov.b32 	%f1036, %r417;
	add.f32 	%f1037, %f1019, %f1036;
	mov.b32 	%r418, %f1021;
	shfl.sync.down.b32	%r419|%p122, %r418, 2, 31, -1;
	mov.b32 	%f1038, %r419;
	add.f32 	%f1039, %f1021, %f1038;
	mov.b32 	%r420, %f1023;
	shfl.sync.down.b32	%r421|%p123, %r420, 2, 31, -1;
	mov.b32 	%f1040, %r421;
	add.f32 	%f1041, %f1023, %f1040;
	mov.b32 	%r422, %f1025;
	shfl.sync.down.b32	%r423|%p124, %r422, 2, 31, -1;
	mov.b32 	%f1042, %r423;
	add.f32 	%f1043, %f1025, %f1042;
	mov.b32 	%r424, %f1027;
	shfl.sync.down.b32	%r425|%p125, %r424, 2, 31, -1;
	mov.b32 	%f1044, %r425;
	add.f32 	%f1045, %f1027, %f1044;
	mov.b32 	%r426, %f1029;
	shfl.sync.down.b32	%r427|%p126, %r426, 1, 31, -1;
	mov.b32 	%f1046, %r427;
	add.f32 	%f225, %f1029, %f1046;
	mov.b32 	%r428, %f1031;
	shfl.sync.down.b32	%r429|%p127, %r428, 1, 31, -1;
	mov.b32 	%f1047, %r429;
	add.f32 	%f226, %f1031, %f1047;
	mov.b32 	%r430, %f1033;
	shfl.sync.down.b32	%r431|%p128, %r430, 1, 31, -1;
	mov.b32 	%f1048, %r431;
	add.f32 	%f227, %f1033, %f1048;
	mov.b32 	%r432, %f1035;
	shfl.sync.down.b32	%r433|%p129, %r432, 1, 31, -1;
	mov.b32 	%f1049, %r433;
	add.f32 	%f228, %f1035, %f1049;
	mov.b32 	%r434, %f1037;
	shfl.sync.down.b32	%r435|%p130, %r434, 1, 31, -1;
	mov.b32 	%f1050, %r435;
	add.f32 	%f229, %f1037, %f1050;
	mov.b32 	%r436, %f1039;
	shfl.sync.down.b32	%r437|%p131, %r436, 1, 31, -1;
	mov.b32 	%f1051, %r437;
	add.f32 	%f230, %f1039, %f1051;
	mov.b32 	%r438, %f1041;
	shfl.sync.down.b32	%r439|%p132, %r438, 1, 31, -1;
	mov.b32 	%f1052, %r439;
	add.f32 	%f231, %f1041, %f1052;
	mov.b32 	%r440, %f1043;
	shfl.sync.down.b32	%r441|%p133, %r440, 1, 31, -1;
	mov.b32 	%f1053, %r441;
	add.f32 	%f232, %f1043, %f1053;
	mov.b32 	%r442, %f1045;
	shfl.sync.down.b32	%r443|%p134, %r442, 1, 31, -1;
	mov.b32 	%f1054, %r443;
	add.f32 	%f233, %f1045, %f1054;
	@%p89 bra 	$L__BB2_76;
	ld.param.u64 	%rd355, [_Z40fused_tensor_prods_example_backleft_kerniiiiiPKfS0_S0_S0_S0_S0_S0_S0_S0_S0_S0_S0_S0_S0_S0_PfS1_S1_S1_S1_S1_S1_S1_S1__param_24];
	mad.lo.s32 	%r444, %r854, %r120, %r4;
	mul.lo.s32 	%r445, %r444, 9;
	cvta.to.global.u64 	%rd206, %rd355;
	mul.wide.u32 	%rd207, %r445, 4;
	add.s64 	%rd208, %rd206, %rd207;
	st.global.f32 	[%rd208], %f225;
	add.s32 	%r446, %r445, 1;
	mul.wide.u32 	%rd209, %r446, 4;
	add.s64 	%rd210, %rd206, %rd209;
	st.global.f32 	[%rd210], %f226;
	add.s32 	%r447, %r445, 2;
	mul.wide.u32 	%rd211, %r447, 4;
	add.s64 	%rd212, %rd206, %rd211;
	st.global.f32 	[%rd212], %f227;
	add.s32 	%r448, %r445, 3;
	mul.wide.u32 	%rd213, %r448, 4;
	add.s64 	%rd214, %rd206, %rd213;
	st.global.f32 	[%rd214], %f228;
	add.s32 	%r449, %r445, 4;
	mul.wide.u32 	%rd215, %r449, 4;
	add.s64 	%rd216, %rd206, %rd215;
	st.global.f32 	[%rd216], %f229;
	add.s32 	%r450, %r445, 5;
	mul.wide.u32 	%rd217, %r450, 4;
	add.s64 	%rd218, %rd206, %rd217;
	st.global.f32 	[%rd218], %f230;
	add.s32 	%r451, %r445, 6;
	mul.wide.u32 	%rd219, %r451, 4;
	add.s64 	%rd220, %rd206, %rd219;
	st.global.f32 	[%rd220], %f231;
	add.s32 	%r452, %r445, 7;
	mul.wide.u32 	%rd221, %r452, 4;
	add.s64 	%rd222, %rd206, %rd221;
	st.global.f32 	[%rd222], %f232;
	add.s32 	%r453, %r445, 8;
	mul.wide.u32 	%rd223, %r453, 4;
	add.s64 	%rd224, %rd206, %rd223;
	st.global.f32 	[%rd224], %f233;
$L__BB2_76:
	setp.ge.s32 	%p135, %r2, %r123;
	mov.f32 	%f1827, 0f00000000;
	mov.f32 	%f1826, %f1827;
	mov.f32 	%f1825, %f1827;
	mov.f32 	%f1824, %f1827;
	mov.f32 	%f1823, %f1827;
	mov.f32 	%f1822, %f1827;
	mov.f32 	%f1821, %f1827;
	mov.f32 	%f1820, %f1827;
	mov.f32 	%f1819, %f1827;
	@%p135 bra 	$L__BB2_81;
	mul.lo.s32 	%r92, %r854, %r123;
	mov.f32 	%f1819, 0f00000000;
	mov.u32 	%r886, %r2;
	mov.f32 	%f1820, %f1819;
	mov.f32 	%f1821, %f1819;
	mov.f32 	%f1822, %f1819;
	mov.f32 	%f1823, %f1819;
	mov.f32 	%f1824, %f1819;
	mov.f32 	%f1825, %f1819;
	mov.f32 	%f1826, %f1819;
	mov.f32 	%f1827, %f1819;
$L__BB2_78:
	ld.param.u64 	%rd348, [_Z40fused_tensor_prods_example_backleft_kerniiiiiPKfS0_S0_S0_S0_S0_S0_S0_S0_S0_S0_S0_S0_S0_S0_PfS1_S1_S1_S1_S1_S1_S1_S1__param_7];
	add.s32 	%r455, %r886, %r92;
	mul.lo.s32 	%r456, %r455, 9;
	cvta.to.global.u64 	%rd225, %rd348;
	mul.wide.s32 	%rd226, %r456, 4;
	add.s64 	%rd227, %rd225, %rd226;
	ld.global.f32 	%f243, [%rd227];
	ld.global.f32 	%f244, [%rd227+12];
	ld.global.f32 	%f245, [%rd227+24];
	ld.global.f32 	%f246, [%rd227+4];
	ld.global.f32 	%f247, [%rd227+16];
	ld.global.f32 	%f248, [%rd227+28];
	ld.global.f32 	%f249, [%rd227+8];
	ld.global.f32 	%f250, [%rd227+20];
	ld.global.f32 	%f251, [%rd227+32];
	mov.b32 	%r887, 0;
$L__BB2_79:
	add.s32 	%r457, %r887, %r92;
	mul.lo.s32 	%r458, %r457, 9;
	mul.wide.s32 	%rd228, %r458, 4;
	add.s64 	%rd229, %rd10, %rd228;
	ld.global.f32 	%f1057, [%rd229];
	ld.global.f32 	%f1058, [%rd229+4];
	mul.f32 	%f1059, %f244, %f1058;
	fma.rn.f32 	%f1060, %f243, %f1057, %f1059;
	ld.global.f32 	%f1061, [%rd229+8];
	fma.rn.f32 	%f1062, %f245, %f1061, %f1060;
	mul.f32 	%f1063, %f247, %f1058;
	fma.rn.f32 	%f1064, %f246, %f1057, %f1063;
	fma.rn.f32 	%f1065, %f248, %f1061, %f1064;
	mul.f32 	%f1066, %f250, %f1058;
	fma.rn.f32 	%f1067, %f249, %f1057, %f1066;
	fma.rn.f32 	%f1068, %f251, %f1061, %f1067;
	ld.global.f32 	%f1069, [%rd229+12];
	ld.global.f32 	%f1070, [%rd229+16];
	mul.f32 	%f1071, %f244, %f1070;
	fma.rn.f32 	%f1072, %f243, %f1069, %f1071;
	ld.global.f32 	%f1073, [%rd229+20];
	fma.rn.f32 	%f1074, %f245, %f1073, %f1072;
	mul.f32 	%f1075, %f247, %f1070;
	fma.rn.f32 	%f1076, %f246, %f1069, %f1075;
	fma.rn.f32 	%f1077, %f248, %f1073, %f1076;
	mul.f32 	%f1078, %f250, %f1070;
	fma.rn.f32 	%f1079, %f249, %f1069, %f1078;
	fma.rn.f32 	%f1080, %f251, %f1073, %f1079;
	ld.global.f32 	%f1081, [%rd229+24];
	ld.global.f32 	%f1082, [%rd229+28];
	mul.f32 	%f1083, %f244, %f1082;
	fma.rn.f32 	%f1084, %f243, %f1081, %f1083;
	ld.global.f32 	%f1085, [%rd229+32];
	fma.rn.f32 	%f1086, %f245, %f1085, %f1084;
	mul.f32 	%f1087, %f247, %f1082;
	fma.rn.f32 	%f1088, %f246, %f1081, %f1087;
	fma.rn.f32 	%f1089, %f248, %f1085, %f1088;
	mul.f32 	%f1090, %f250, %f1082;
	fma.rn.f32 	%f1091, %f249, %f1081, %f1090;
	fma.rn.f32 	%f1092, %f251, %f1085, %f1091;
	mad.lo.s32 	%r459, %r887, %r3, %r4;
	mad.lo.s32 	%r460, %r459, %r123, %r886;
	mul.wide.u32 	%rd230, %r460, 4;
	add.s64 	%rd231, %rd13, %rd230;
	ld.global.f32 	%f1093, [%rd231];
	fma.rn.f32 	%f1819, %f1062, %f1093, %f1819;
	fma.rn.f32 	%f1820, %f1065, %f1093, %f1820;
	fma.rn.f32 	%f1821, %f1068, %f1093, %f1821;
	fma.rn.f32 	%f1822, %f1074, %f1093, %f1822;
	fma.rn.f32 	%f1823, %f1077, %f1093, %f1823;
	fma.rn.f32 	%f1824, %f1080, %f1093, %f1824;
	fma.rn.f32 	%f1825, %f1086, %f1093, %f1825;
	fma.rn.f32 	%f1826, %f1089, %f1093, %f1826;
	fma.rn.f32 	%f1827, %f1093, %f1092, %f1827;
	add.s32 	%r887, %r887, 1;
	setp.ne.s32 	%p136, %r887, %r123;
	@%p136 bra 	$L__BB2_79;
	add.s32 	%r886, %r886, %r5;
	setp.lt.s32 	%p137, %r886, %r123;
	@%p137 bra 	$L__BB2_78;
$L__BB2_81:
	setp.ne.s32 	%p138, %r2, 0;
	mov.b32 	%r461, %f1819;
	shfl.sync.down.b32	%r462|%p139, %r461, 16, 31, -1;
	mov.b32 	%f1094, %r462;
	add.f32 	%f1095, %f1819, %f1094;
	mov.b32 	%r463, %f1820;
	shfl.sync.down.b32	%r464|%p140, %r463, 16, 31, -1;
	mov.b32 	%f1096, %r464;
	add.f32 	%f1097, %f1820, %f1096;
	mov.b32 	%r465, %f1821;
	shfl.sync.down.b32	%r466|%p141, %r465, 16, 31, -1;
	mov.b32 	%f1098, %r466;
	add.f32 	%f1099, %f1821, %f1098;
	mov.b32 	%r467, %f1822;
	shfl.sync.down.b32	%r468|%p142, %r467, 16, 31, -1;
	mov.b32 	%f1100, %r468;
	add.f32 	%f1101, %f1822, %f1100;
	mov.b32 	%r469, %f1823;
	shfl.sync.down.b32	%r470|%p143, %r469, 16, 31, -1;
	mov.b32 	%f1102, %r470;
	add.f32 	%f1103, %f1823, %f1102;
	mov.b32 	%r471, %f1824;
	shfl.sync.down.b32	%r472|%p144, %r471, 16, 31, -1;
	mov.b32 	%f1104, %r472;
	add.f32 	%f1105, %f1824, %f1104;
	mov.b32 	%r473, %f1825;
	shfl.sync.down.b32	%r474|%p145, %r473, 16, 31, -1;
	mov.b32 	%f1106, %r474;
	add.f32 	%f1107, %f1825, %f1106;
	mov.b32 	%r475, %f1826;
	shfl.sync.down.b32	%r476|%p146, %r475, 16, 31, -1;
	mov.b32 	%f1108, %r476;
	add.f32 	%f1109, %f1826, %f1108;
	mov.b32 	%r477, %f1827;
	shfl.sync.down.b32	%r478|%p147, %r477, 16, 31, -1;
	mov.b32 	%f1110, %r478;
	add.f32 	%f1111, %f1827, %f1110;
	mov.b32 	%r479, %f1095;
	shfl.sync.down.b32	%r480|%p148, %r479, 8, 31, -1;
	mov.b32 	%f1112, %r480;
	add.f32 	%f1113, %f1095, %f1112;
	mov.b32 	%r481, %f1097;
	shfl.sync.down.b32	%r482|%p149, %r481, 8, 31, -1;
	mov.b32 	%f1114, %r482;
	add.f32 	%f1115, %f1097, %f1114;
	mov.b32 	%r483, %f1099;
	shfl.sync.down.b32	%r484|%p150, %r483, 8, 31, -1;
	mov.b32 	%f1116, %r484;
	add.f32 	%f1117, %f1099, %f1116;
	mov.b32 	%r485, %f1101;
	shfl.sync.down.b32	%r486|%p151, %r485, 8, 31, -1;
	mov.b32 	%f1118, %r486;
	add.f32 	%f1119, %f1101, %f1118;
	mov.b32 	%r487, %f1103;
	shfl.sync.down.b32	%r488|%p152, %r487, 8, 31, -1;
	mov.b32 	%f1120, %r488;
	add.f32 	%f1121, %f1103, %f1120;
	mov.b32 	%r489, %f1105;
	shfl.sync.down.b32	%r490|%p153, %r489, 8, 31, -1;
	mov.b32 	%f1122, %r490;
	add.f32 	%f1123, %f1105, %f1122;
	mov.b32 	%r491, %f1107;
	shfl.sync.down.b32	%r492|%p154, %r491, 8, 31, -1;
	mov.b32 	%f1124, %r492;
	add.f32 	%f1125, %f1107, %f1124;
	mov.b32 	%r493, %f1109;
	shfl.sync.down.b32	%r494|%p155, %r493, 8, 31, -1;
	mov.b32 	%f1126, %r494;
	add.f32 	%f1127, %f1109, %f1126;
	mov.b32 	%r495, %f1111;
	shfl.sync.down.b32	%r496|%p156, %r495, 8, 31, -1;
	mov.b32 	%f1128, %r496;
	add.f32 	%f1129, %f1111, %f1128;
	mov.b32 	%r497, %f1113;
	shfl.sync.down.b32	%r498|%p157, %r497, 4, 31, -1;
	mov.b32 	%f1130, %r498;
	add.f32 	%f1131, %f1113, %f1130;
	mov.b32 	%r499, %f1115;
	shfl.sync.down.b32	%r500|%p158, %r499, 4, 31, -1;
	mov.b32 	%f1132, %r500;
	add.f32 	%f1133, %f1115, %f1132;
	mov.b32 	%r501, %f1117;
	shfl.sync.down.b32	%r502|%p159, %r501, 4, 31, -1;
	mov.b32 	%f1134, %r502;
	add.f32 	%f1135, %f1117, %f1134;
	mov.b32 	%r503, %f1119;
	shfl.sync.down.b32	%r504|%p160, %r503, 4, 31, -1;
	mov.b32 	%f1136, %r504;
	add.f32 	%f1137, %f1119, %f1136;
	mov.b32 	%r505, %f1121;
	shfl.sync.down.b32	%r506|%p161, %r505, 4, 31, -1;
	mov.b32 	%f1138, %r506;
	add.f32 	%f1139, %f1121, %f1138;
	mov.b32 	%r507, %f1123;
	shfl.sync.down.b32	%r508|%p162, %r507, 4, 31, -1;
	mov.b32 	%f1140, %r508;
	add.f32 	%f1141, %f1123, %f1140;
	mov.b32 	%r509, %f1125;
	shfl.sync.down.b32	%r510|%p163, %r509, 4, 31, -1;
	mov.b32 	%f1142, %r510;
	add.f32 	%f1143, %f1125, %f1142;
	mov.b32 	%r511, %f1127;
	shfl.sync.down.b32	%r512|%p164, %r511, 4, 31, -1;
	mov.b32 	%f1144, %r512;
	add.f32 	%f1145, %f1127, %f1144;
	mov.b32 	%r513, %f1129;
	shfl.sync.down.b32	%r514|%p165, %r513, 4, 31, -1;
	mov.b32 	%f1146, %r514;
	add.f32 	%f1147, %f1129, %f1146;
	mov.b32 	%r515, %f1131;
	shfl.sync.down.b32	%r516|%p166, %r515, 2, 31, -1;
	mov.b32 	%f1148, %r516;
	add.f32 	%f1149, %f1131, %f1148;
	mov.b32 	%r517, %f1133;
	shfl.sync.down.b32	%r518|%p167, %r517, 2, 31, -1;
	mov.b32 	%f1150, %r518;
	add.f32 	%f1151, %f1133, %f1150;
	mov.b32 	%r519, %f1135;
	shfl.sync.down.b32	%r520|%p168, %r519, 2, 31, -1;
	mov.b32 	%f1152, %r520;
	add.f32 	%f1153, %f1135, %f1152;
	mov.b32 	%r521, %f1137;
	shfl.sync.down.b32	%r522|%p169, %r521, 2, 31, -1;
	mov.b32 	%f1154, %r522;
	add.f32 	%f1155, %f1137, %f1154;
	mov.b32 	%r523, %f1139;
	shfl.sync.down.b32	%r524|%p170, %r523, 2, 31, -1;
	mov.b32 	%f1156, %r524;
	add.f32 	%f1157, %f1139, %f1156;
	mov.b32 	%r525, %f1141;
	shfl.sync.down.b32	%r526|%p171, %r525, 2, 31, -1;
	mov.b32 	%f1158, %r526;
	add.f32 	%f1159, %f1141, %f1158;
	mov.b32 	%r527, %f1143;
	shfl.sync.down.b32	%r528|%p172, %r527, 2, 31, -1;
	mov.b32 	%f1160, %r528;
	add.f32 	%f1161, %f1143, %f1160;
	mov.b32 	%r529, %f1145;
	shfl.sync.down.b32	%r530|%p173, %r529, 2, 31, -1;
	mov.b32 	%f1162, %r530;
	add.f32 	%f1163, %f1145, %f1162;
	mov.b32 	%r531, %f1147;
	shfl.sync.down.b32	%r532|%p174, %r531, 2, 31, -1;
	mov.b32 	%f1164, %r532;
	add.f32 	%f1165, %f1147, %f1164;
	mov.b32 	%r533, %f1149;
	shfl.sync.down.b32	%r534|%p175, %r533, 1, 31, -1;
	mov.b32 	%f1166, %r534;
	add.f32 	%f279, %f1149, %f1166;
	mov.b32 	%r535, %f1151;
	shfl.sync.down.b32	%r536|%p176, %r535, 1, 31, -1;
	mov.b32 	%f1167, %r536;
	add.f32 	%f280, %f1151, %f1167;
	mov.b32 	%r537, %f1153;
	shfl.sync.down.b32	%r538|%p177, %r537, 1, 31, -1;
	mov.b32 	%f1168, %r538;
	add.f32 	%f281, %f1153, %f1168;
	mov.b32 	%r539, %f1155;
	shfl.sync.down.b32	%r540|%p178, %r539, 1, 31, -1;
	mov.b32 	%f1169, %r540;
	add.f32 	%f282, %f1155, %f1169;
	mov.b32 	%r541, %f1157;
	shfl.sync.down.b32	%r542|%p179, %r541, 1, 31, -1;
	mov.b32 	%f1170, %r542;
	add.f32 	%f283, %f1157, %f1170;
	mov.b32 	%r543, %f1159;
	shfl.sync.down.b32	%r544|%p180, %r543, 1, 31, -1;
	mov.b32 	%f1171, %r544;
	add.f32 	%f284, %f1159, %f1171;
	mov.b32 	%r545, %f1161;
	shfl.sync.down.b32	%r546|%p181, %r545, 1, 31, -1;
	mov.b32 	%f1172, %r546;
	add.f32 	%f285, %f1161, %f1172;
	mov.b32 	%r547, %f1163;
	shfl.sync.down.b32	%r548|%p182, %r547, 1, 31, -1;
	mov.b32 	%f1173, %r548;
	add.f32 	%f286, %f1163, %f1173;
	mov.b32 	%r549, %f1165;
	shfl.sync.down.b32	%r550|%p183, %r549, 1, 31, -1;
	mov.b32 	%f1174, %r550;
	add.f32 	%f287, %f1165, %f1174;
	@%p138 bra 	$L__BB2_83;
	ld.param.u64 	%rd356, [_Z40fused_tensor_prods_example_backleft_kerniiiiiPKfS0_S0_S0_S0_S0_S0_S0_S0_S0_S0_S0_S0_S0_S0_PfS1_S1_S1_S1_S1_S1_S1_S1__param_25];
	mad.lo.s32 	%r551, %r854, %r120, %r4;
	mul.lo.s32 	%r552, %r551, 9;
	cvta.to.global.u64 	%rd232, %rd356;
	mul.wide.u32 	%rd233, %r552, 4;
	add.s64 	%rd234, %rd232, %rd233;
	st.global.f32 	[%rd234], %f279;
	add.s32 	%r553, %r552, 1;
	mul.wide.u32 	%rd235, %r553, 4;
	add.s64 	%rd236, %rd232, %rd235;
	st.global.f32 	[%rd236], %f280;
	add.s32 	%r554, %r552, 2;
	mul.wide.u32 	%rd237, %r554, 4;
	add.s64 	%rd238, %rd232, %rd237;
	st.global.f32 	[%rd238], %f281;
	add.s32 	%r555, %r552, 3;
	mul.wide.u32 	%rd239, %r555, 4;
	add.s64 	%rd240, %rd232, %rd239;
	st.global.f32 	[%rd240], %f282;
	add.s32 	%r556, %r552, 4;
	mul.wide.u32 	%rd241, %r556, 4;
	add.s64 	%rd242, %rd232, %rd241;
	st.global.f32 	[%rd242], %f283;
	add.s32 	%r557, %r552, 5;
	mul.wide.u32 	%rd243, %r557, 4;
	add.s64 	%rd244, %rd232, %rd243;
	st.global.f32 	[%rd244], %f284;
	add.s32 	%r558, %r552, 6;
	mul.wide.u32 	%rd245, %r558, 4;
	add.s64 	%rd246, %rd232, %rd245;
	st.global.f32 	[%rd246], %f285;
	add.s32 	%r559, %r552, 7;
	mul.wide.u32 	%rd247, %r559, 4;
	add.s64 	%rd248, %rd232, %rd247;
	st.global.f32 	[%rd248], %f286;
	add.s32 	%r560, %r552, 8;
	mul.wide.u32 	%rd249, %r560, 4;
	add.s64 	%rd250, %rd232, %rd249;
	st.global.f32 	[%rd250], %f287;
$L__BB2_83:
	setp.ge.s32 	%p184, %r2, %r122;
	mov.f32 	%f1899, 0f00000000;
	mov.f32 	%f1898, %f1899;
	mov.f32 	%f1897, %f1899;
	mov.f32 	%f1896, %f1899;
	mov.f32 	%f1895, %f1899;
	mov.f32 	%f1894, %f1899;
	mov.f32 	%f1893, %f1899;
	mov.f32 	%f1892, %f1899;
	mov.f32 	%f1891, %f1899;
	@%p184 bra 	$L__BB2_94;
	mul.lo.s32 	%r97, %r854, %r122;
	mov.f32 	%f1891, 0f00000000;
	mov.u32 	%r888, %r2;
	mov.f32 	%f1892, %f1891;
	mov.f32 	%f1893, %f1891;
	mov.f32 	%f1894, %f1891;
	mov.f32 	%f1895, %f1891;
	mov.f32 	%f1896, %f1891;
	mov.f32 	%f1897, %f1891;
	mov.f32 	%f1898, %f1891;
	mov.f32 	%f1899, %f1891;
$L__BB2_85:
	setp.lt.u32 	%p185, %r8, 3;
	add.s32 	%r562, %r888, %r97;
	mul.lo.s32 	%r563, %r562, 3;
	mul.wide.s32 	%rd251, %r563, 4;
	add.s64 	%rd252, %rd11, %rd251;
	ld.global.f32 	%f297, [%rd252];
	ld.global.f32 	%f298, [%rd252+4];
	ld.global.f32 	%f299, [%rd252+8];
	mov.b32 	%r891, 0;
	@%p185 bra 	$L__BB2_88;
	mov.b32 	%r889, 0;
$L__BB2_87:
	.pragma "nounroll";
	add.s32 	%r565, %r889, %r97;
	mul.lo.s32 	%r566, %r565, 3;
	mul.wide.s32 	%rd253, %r566, 4;
	add.s64 	%rd254, %rd9, %rd253;
	ld.global.f32 	%f1178, [%rd254];
	mul.f32 	%f1179, %f297, %f1178;
	mul.f32 	%f1180, %f1178, %f298;
	mul.f32 	%f1181, %f299, %f1178;
	ld.global.f32 	%f1182, [%rd254+4];
	mul.f32 	%f1183, %f297, %f1182;
	mul.f32 	%f1184, %f1182, %f298;
	mul.f32 	%f1185, %f1182, %f299;
	ld.global.f32 	%f1186, [%rd254+8];
	mul.f32 	%f1187, %f297, %f1186;
	mul.f32 	%f1188, %f1186, %f298;
	mul.f32 	%f1189, %f1186, %f299;
	mad.lo.s32 	%r567, %r889, %r3, %r4;
	mad.lo.s32 	%r568, %r567, %r122, %r888;
	mul.wide.u32 	%rd255, %r568, 4;
	add.s64 	%rd256, %rd7, %rd255;
	ld.global.f32 	%f1190, [%rd256];
	fma.rn.f32 	%f1191, %f1179, %f1190, %f1891;
	fma.rn.f32 	%f1192, %f1180, %f1190, %f1892;
	fma.rn.f32 	%f1193, %f1181, %f1190, %f1893;
	fma.rn.f32 	%f1194, %f1183, %f1190, %f1894;
	fma.rn.f32 	%f1195, %f1184, %f1190, %f1895;
	fma.rn.f32 	%f1196, %f1185, %f1190, %f1896;
	fma.rn.f32 	%f1197, %f1187, %f1190, %f1897;
	fma.rn.f32 	%f1198, %f1188, %f1190, %f1898;
	fma.rn.f32 	%f1199, %f1190, %f1189, %f1899;
	ld.global.f32 	%f1200, [%rd254+12];
	mul.f32 	%f1201, %f297, %f1200;
	mul.f32 	%f1202, %f1200, %f298;
	mul.f32 	%f1203, %f299, %f1200;
	ld.global.f32 	%f1204, [%rd254+16];
	mul.f32 	%f1205, %f297, %f1204;
	mul.f32 	%f1206, %f1204, %f298;
	mul.f32 	%f1207, %f1204, %f299;
	ld.global.f32 	%f1208, [%rd254+20];
	mul.f32 	%f1209, %f297, %f1208;
	mul.f32 	%f1210, %f1208, %f298;
	mul.f32 	%f1211, %f1208, %f299;
	add.s32 	%r569, %r567, %r3;
	mad.lo.s32 	%r570, %r569, %r122, %r888;
	mul.wide.u32 	%rd257, %r570, 4;
	add.s64 	%rd258, %rd7, %rd257;
	ld.global.f32 	%f1212, [%rd258];
	fma.rn.f32 	%f1213, %f1201, %f1212, %f1191;
	fma.rn.f32 	%f1214, %f1202, %f1212, %f1192;
	fma.rn.f32 	%f1215, %f1203, %f1212, %f1193;
	fma.rn.f32 	%f1216, %f1205, %f1212, %f1194;
	fma.rn.f32 	%f1217, %f1206, %f1212, %f1195;
	fma.rn.f32 	%f1218, %f1207, %f1212, %f1196;
	fma.rn.f32 	%f1219, %f1209, %f1212, %f1197;
	fma.rn.f32 	%f1220, %f1210, %f1212, %f1198;
	fma.rn.f32 	%f1221, %f1212, %f1211, %f1199;
	ld.global.f32 	%f1222, [%rd254+24];
	mul.f32 	%f1223, %f297, %f1222;
	mul.f32 	%f1224, %f1222, %f298;
	mul.f32 	%f1225, %f299, %f1222;
	ld.global.f32 	%f1226, [%rd254+28];
	mul.f32 	%f1227, %f297, %f1226;
	mul.f32 	%f1228, %f1226, %f298;
	mul.f32 	%f1229, %f1226, %f299;
	ld.global.f32 	%f1230, [%rd254+32];
	mul.f32 	%f1231, %f297, %f1230;
	mul.f32 	%f1232, %f1230, %f298;
	mul.f32 	%f1233, %f1230, %f299;
	add.s32 	%r571, %r569, %r3;
	mad.lo.s32 	%r572, %r571, %r122, %r888;
	mul.wide.u32 	%rd259, %r572, 4;
	add.s64 	%rd260, %rd7, %rd259;
	ld.global.f32 	%f1234, [%rd260];
	fma.rn.f32 	%f1235, %f1223, %f1234, %f1213;
	fma.rn.f32 	%f1236, %f1224, %f1234, %f1214;
	fma.rn.f32 	%f1237, %f1225, %f1234, %f1215;
	fma.rn.f32 	%f1238, %f1227, %f1234, %f1216;
	fma.rn.f32 	%f1239, %f1228, %f1234, %f1217;
	fma.rn.f32 	%f1240, %f1229, %f1234, %f1218;
	fma.rn.f32 	%f1241, %f1231, %f1234, %f1219;
	fma.rn.f32 	%f1242, %f1232, %f1234, %f1220;
	fma.rn.f32 	%f1243, %f1234, %f1233, %f1221;
	ld.global.f32 	%f1244, [%rd254+36];
	mul.f32 	%f1245, %f297, %f1244;
	mul.f32 	%f1246, %f1244, %f298;
	mul.f32 	%f1247, %f299, %f1244;
	ld.global.f32 	%f1248, [%rd254+40];
	mul.f32 	%f1249, %f297, %f1248;
	mul.f32 	%f1250, %f1248, %f298;
	mul.f32 	%f1251, %f1248, %f299;
	ld.global.f32 	%f1252, [%rd254+44];
	mul.f32 	%f1253, %f297, %f1252;
	mul.f32 	%f1254, %f1252, %f298;
	mul.f32 	%f1255, %f1252, %f299;
	add.s32 	%r573, %r571, %r3;
	mad.lo.s32 	%r574, %r573, %r122, %r888;
	mul.wide.u32 	%rd261, %r574, 4;
	add.s64 	%rd262, %rd7, %rd261;
	ld.global.f32 	%f1256, [%rd262];
	fma.rn.f32 	%f1891, %f1245, %f1256, %f1235;
	fma.rn.f32 	%f1892, %f1246, %f1256, %f1236;
	fma.rn.f32 	%f1893, %f1247, %f1256, %f1237;
	fma.rn.f32 	%f1894, %f1249, %f1256, %f1238;
	fma.rn.f32 	%f1895, %f1250, %f1256, %f1239;
	fma.rn.f32 	%f1896, %f1251, %f1256, %f1240;
	fma.rn.f32 	%f1897, %f1253, %f1256, %f1241;
	fma.rn.f32 	%f1898, %f1254, %f1256, %f1242;
	fma.rn.f32 	%f1899, %f1256, %f1255, %f1243;
	add.s32 	%r889, %r889, 4;
	setp.ne.s32 	%p186, %r889, %r11;
	mov.u32 	%r891, %r11;
	@%p186 bra 	$L__BB2_87;
$L__BB2_88:
	setp.eq.s32 	%p187, %r9, 0;
	@%p187 bra 	$L__BB2_93;
	setp.eq.s32 	%p188, %r9, 1;
	@%p188 bra 	$L__BB2_91;
	add.s32 	%r575, %r891, %r97;
	mul.lo.s32 	%r576, %r575, 3;
	mul.wide.s32 	%rd263, %r576, 4;
	add.s64 	%rd264, %rd9, %rd263;
	ld.global.f32 	%f1258, [%rd264];
	mul.f32 	%f1259, %f297, %f1258;
	mul.f32 	%f1260, %f1258, %f298;
	mul.f32 	%f1261, %f299, %f1258;
	ld.global.f32 	%f1262, [%rd264+4];
	mul.f32 	%f1263, %f297, %f1262;
	mul.f32 	%f1264, %f1262, %f298;
	mul.f32 	%f1265, %f1262, %f299;
	ld.global.f32 	%f1266, [%rd264+8];
	mul.f32 	%f1267, %f297, %f1266;
	mul.f32 	%f1268, %f1266, %f298;
	mul.f32 	%f1269, %f1266, %f299;
	mad.lo.s32 	%r577, %r891, %r3, %r4;
	mad.lo.s32 	%r578, %r577, %r122, %r888;
	mul.wide.u32 	%rd265, %r578, 4;
	add.s64 	%rd266, %rd7, %rd265;
	ld.global.f32 	%f1270, [%rd266];
	fma.rn.f32 	%f1271, %f1259, %f1270, %f1891;
	fma.rn.f32 	%f1272, %f1260, %f1270, %f1892;
	fma.rn.f32 	%f1273, %f1261, %f1270, %f1893;
	fma.rn.f32 	%f1274, %f1263, %f1270, %f1894;
	fma.rn.f32 	%f1275, %f1264, %f1270, %f1895;
	fma.rn.f32 	%f1276, %f1265, %f1270, %f1896;
	fma.rn.f32 	%f1277, %f1267, %f1270, %f1897;
	fma.rn.f32 	%f1278, %f1268, %f1270, %f1898;
	fma.rn.f32 	%f1279, %f1270, %f1269, %f1899;
	ld.global.f32 	%f1280, [%rd264+12];
	mul.f32 	%f1281, %f297, %f1280;
	mul.f32 	%f1282, %f1280, %f298;
	mul.f32 	%f1283, %f299, %f1280;
	ld.global.f32 	%f1284, [%rd264+16];
	mul.f32 	%f1285, %f297, %f1284;
	mul.f32 	%f1286, %f1284, %f298;
	mul.f32 	%f1287, %f1284, %f299;
	ld.global.f32 	%f1288, [%rd264+20];
	mul.f32 	%f1289, %f297, %f1288;
	mul.f32 	%f1290, %f1288, %f298;
	mul.f32 	%f1291, %f1288, %f299;
	add.s32 	%r579, %r577, %r3;
	mad.lo.s32 	%r580, %r579, %r122, %r888;
	mul.wide.u32 	%rd267, %r580, 4;
	add.s64 	%rd268, %rd7, %rd267;
	ld.global.f32 	%f1292, [%rd268];
	fma.rn.f32 	%f1891, %f1281, %f1292, %f1271;
	fma.rn.f32 	%f1892, %f1282, %f1292, %f1272;
	fma.rn.f32 	%f1893, %f1283, %f1292, %f1273;
	fma.rn.f32 	%f1894, %f1285, %f1292, %f1274;
	fma.rn.f32 	%f1895, %f1286, %f1292, %f1275;
	fma.rn.f32 	%f1896, %f1287, %f1292, %f1276;
	fma.rn.f32 	%f1897, %f1289, %f1292, %f1277;
	fma.rn.f32 	%f1898, %f1290, %f1292, %f1278;
	fma.rn.f32 	%f1899, %f1292, %f1291, %f1279;
	add.s32 	%r891, %r891, 2;
$L__BB2_91:
	and.b32  	%r581, %r122, 1;
	setp.eq.b32 	%p189, %r581, 1;
	not.pred 	%p190, %p189;
	@%p190 bra 	$L__BB2_93;
	add.s32 	%r582, %r891, %r97;
	mul.lo.s32 	%r583, %r582, 3;
	mul.wide.s32 	%rd269, %r583, 4;
	add.s64 	%rd270, %rd9, %rd269;
	ld.global.f32 	%f1293, [%rd270];
	mul.f32 	%f1294, %f297, %f1293;
	mul.f32 	%f1295, %f1293, %f298;
	mul.f32 	%f1296, %f299, %f1293;
	ld.global.f32 	%f1297, [%rd270+4];
	mul.f32 	%f1298, %f297, %f1297;
	mul.f32 	%f1299, %f1297, %f298;
	mul.f32 	%f1300, %f1297, %f299;
	ld.global.f32 	%f1301, [%rd270+8];
	mul.f32 	%f1302, %f297, %f1301;
	mul.f32 	%f1303, %f1301, %f298;
	mul.f32 	%f1304, %f1301, %f299;
	mad.lo.s32 	%r584, %r891, %r3, %r4;
	mad.lo.s32 	%r585, %r584, %r122, %r888;
	mul.wide.u32 	%rd271, %r585, 4;
	add.s64 	%rd272, %rd7, %rd271;
	ld.global.f32 	%f1305, [%rd272];
	fma.rn.f32 	%f1891, %f1294, %f1305, %f1891;
	fma.rn.f32 	%f1892, %f1295, %f1305, %f1892;
	fma.rn.f32 	%f1893, %f1296, %f1305, %f1893;
	fma.rn.f32 	%f1894, %f1298, %f1305, %f1894;
	fma.rn.f32 	%f1895, %f1299, %f1305, %f1895;
	fma.rn.f32 	%f1896, %f1300, %f1305, %f1896;
	fma.rn.f32 	%f1897, %f1302, %f1305, %f1897;
	fma.rn.f32 	%f1898, %f1303, %f1305, %f1898;
	fma.rn.f32 	%f1899, %f1305, %f1304, %f1899;
$L__BB2_93:
	add.s32 	%r888, %r888, %r5;
	setp.lt.s32 	%p191, %r888, %r122;
	@%p191 bra 	$L__BB2_85;
$L__BB2_94:
	setp.ne.s32 	%p192, %r2, 0;
	mov.b32 	%r586, %f1891;
	shfl.sync.down.b32	%r587|%p193, %r586, 16, 31, -1;
	mov.b32 	%f1306, %r587;
	add.f32 	%f1307, %f1891, %f1306;
	mov.b32 	%r588, %f1892;
	shfl.sync.down.b32	%r589|%p194, %r588, 16, 31, -1;
	mov.b32 	%f1308, %r589;
	add.f32 	%f1309, %f1892, %f1308;
	mov.b32 	%r590, %f1893;
	shfl.sync.down.b32	%r591|%p195, %r590, 16, 31, -1;
	mov.b32 	%f1310, %r591;
	add.f32 	%f1311, %f1893, %f1310;
	mov.b32 	%r592, %f1894;
	shfl.sync.down.b32	%r593|%p196, %r592, 16, 31, -1;
	mov.b32 	%f1312, %r593;
	add.f32 	%f1313, %f1894, %f1312;
	mov.b32 	%r594, %f1895;
	shfl.sync.down.b32	%r595|%p197, %r594, 16, 31, -1;
	mov.b32 	%f1314, %r595;
	add.f32 	%f1315, %f1895, %f1314;
	mov.b32 	%r596, %f1896;
	shfl.sync.down.b32	%r597|%p198, %r596, 16, 31, -1;
	mov.b32 	%f1316, %r597;
	add.f32 	%f1317, %f1896, %f1316;
	mov.b32 	%r598, %f1897;
	shfl.sync.down.b32	%r599|%p199, %r598, 16, 31, -1;
	mov.b32 	%f1318, %r599;
	add.f32 	%f1319, %f1897, %f1318;
	mov.b32 	%r600, %f1898;
	shfl.sync.down.b32	%r601|%p200, %r600, 16, 31, -1;
	mov.b32 	%f1320, %r601;
	add.f32 	%f1321, %f1898, %f1320;
	mov.b32 	%r602, %f1899;
	shfl.sync.down.b32	%r603|%p201, %r602, 16, 31, -1;
	mov.b32 	%f1322, %r603;
	add.f32 	%f1323, %f1899, %f1322;
	mov.b32 	%r604, %f1307;
	shfl.sync.down.b32	%r605|%p202, %r604, 8, 31, -1;
	mov.b32 	%f1324, %r605;
	add.f32 	%f1325, %f1307, %f1324;
	mov.b32 	%r606, %f1309;
	shfl.sync.down.b32	%r607|%p203, %r606, 8, 31, -1;
	mov.b32 	%f1326, %r607;
	add.f32 	%f1327, %f1309, %f1326;
	mov.b32 	%r608, %f1311;
	shfl.sync.down.b32	%r609|%p204, %r608, 8, 31, -1;
	mov.b32 	%f1328, %r609;
	add.f32 	%f1329, %f1311, %f1328;
	mov.b32 	%r610, %f1313;
	shfl.sync.down.b32	%r611|%p205, %r610, 8, 31, -1;
	mov.b32 	%f1330, %r611;
	add.f32 	%f1331, %f1313, %f1330;
	mov.b32 	%r612, %f1315;
	shfl.sync.down.b32	%r613|%p206, %r612, 8, 31, -1;
	mov.b32 	%f1332, %r613;
	add.f32 	%f1333, %f1315, %f1332;
	mov.b32 	%r614, %f1317;
	shfl.sync.down.b32	%r615|%p207, %r614, 8, 31, -1;
	mov.b32 	%f1334, %r615;
	add.f32 	%f1335, %f1317, %f1334;
	mov.b32 	%r616, %f1319;
	shfl.sync.down.b32	%r617|%p208, %r616, 8, 31, -1;
	mov.b32 	%f1336, %r617;
	add.f32 	%f1337, %f1319, %f1336;
	mov.b32 	%r618, %f1321;
	shfl.sync.down.b32	%r619|%p209, %r618, 8, 31, -1;
	mov.b32 	%f1338, %r619;
	add.f32 	%f1339, %f1321, %f1338;
	mov.b32 	%r620, %f1323;
	shfl.sync.down.b32	%r621|%p210, %r620, 8, 31, -1;
	mov.b32 	%f1340, %r621;
	add.f32 	%f1341, %f1323, %f1340;
	mov.b32 	%r622, %f1325;
	shfl.sync.down.b32	%r623|%p211, %r622, 4, 31, -1;
	mov.b32 	%f1342, %r623;
	add.f32 	%f1343, %f1325, %f1342;
	mov.b32 	%r624, %f1327;
	shfl.sync.down.b32	%r625|%p212, %r624, 4, 31, -1;
	mov.b32 	%f1344, %r625;
	add.f32 	%f1345, %f1327, %f1344;
	mov.b32 	%r626, %f1329;
	shfl.sync.down.b32	%r627|%p213, %r626, 4, 31, -1;
	mov.b32 	%f1346, %r627;
	add.f32 	%f1347, %f1329, %f1346;
	mov.b32 	%r628, %f1331;
	shfl.sync.down.b32	%r629|%p214, %r628, 4, 31, -1;
	mov.b32 	%f1348, %r629;
	add.f32 	%f1349, %f1331, %f1348;
	mov.b32 	%r630, %f1333;
	shfl.sync.down.b32	%r631|%p215, %r630, 4, 31, -1;
	mov.b32 	%f1350, %r631;
	add.f32 	%f1351, %f1333, %f1350;
	mov.b32 	%r632, %f1335;
	shfl.sync.down.b32	%r633|%p216, %r632, 4, 31, -1;
	mov.b32 	%f1352, %r633;
	add.f32 	%f1353, %f1335, %f1352;
	mov.b32 	%r634, %f1337;
	shfl.sync.down.b32	%r635|%p217, %r634, 4, 31, -1;
	mov.b32 	%f1354, %r635;
	add.f32 	%f1355, %f1337, %f1354;
	mov.b32 	%r636, %f1339;
	shfl.sync.down.b32	%r637|%p218, %r636, 4, 31, -1;
	mov.b32 	%f1356, %r637;
	add.f32 	%f1357, %f1339, %f1356;
	mov.b32 	%r638, %f1341;
	shfl.sync.down.b32	%r639|%p219, %r638, 4, 31, -1;
	mov.b32 	%f1358, %r639;
	add.f32 	%f1359, %f1341, %f1358;
	mov.b32 	%r640, %f1343;
	shfl.sync.down.b32	%r641|%p220, %r640, 2, 31, -1;
	mov.b32 	%f1360, %r641;
	add.f32 	%f1361, %f1343, %f1360;
	mov.b32 	%r642, %f1345;
	shfl.sync.down.b32	%r643|%p221, %r642, 2, 31, -1;
	mov.b32 	%f1362, %r643;
	add.f32 	%f1363, %f1345, %f1362;
	mov.b32 	%r644, %f1347;
	shfl.sync.down.b32	%r645|%p222, %r644, 2, 31, -1;
	mov.b32 	%f1364, %r645;
	add.f32 	%f1365, %f1347, %f1364;
	mov.b32 	%r646, %f1349;
	shfl.sync.down.b32	%r647|%p223, %r646, 2, 31, -1;
	mov.b32 	%f1366, %r647;
	add.f32 	%f1367, %f1349, %f1366;
	mov.b32 	%r648, %f1351;
	shfl.sync.down.b32	%r649|%p224, %r648, 2, 31, -1;
	mov.b32 	%f1368, %r649;
	add.f32 	%f1369, %f1351, %f1368;
	mov.b32 	%r650, %f1353;
	shfl.sync.down.b32	%r651|%p225, %r650, 2, 31, -1;
	mov.b32 	%f1370, %r651;
	add.f32 	%f1371, %f1353, %f1370;
	mov.b32 	%r652, %f1355;
	shfl.sync.down.b32	%r653|%p226, %r652, 2, 31, -1;
	mov.b32 	%f1372, %r653;
	add.f32 	%f1373, %f1355, %f1372;
	mov.b32 	%r654, %f1357;
	shfl.sync.down.b32	%r655|%p227, %r654, 2, 31, -1;
	mov.b32 	%f1374, %r655;
	add.f32 	%f1375, %f1357, %f1374;
	mov.b32 	%r656, %f1359;
	shfl.sync.down.b32	%r657|%p228, %r656, 2, 31, -1;
	mov.b32 	%f1376, %r657;
	add.f32 	%f1377, %f1359, %f1376;
	mov.b32 	%r658, %f1361;
	shfl.sync.down.b32	%r659|%p229, %r658, 1, 31, -1;
	mov.b32 	%f1378, %r659;
	add.f32 	%f390, %f1361, %f1378;
	mov.b32 	%r660, %f1363;
	shfl.sync.down.b32	%r661|%p230, %r660, 1, 31, -1;
	mov.b32 	%f1379, %r661;
	add.f32 	%f391, %f1363, %f1379;
	mov.b32 	%r662, %f1365;
	shfl.sync.down.b32	%r663|%p231, %r662, 1, 31, -1;
	mov.b32 	%f1380, %r663;
	add.f32 	%f392, %f1365, %f1380;
	mov.b32 	%r664, %f1367;
	shfl.sync.down.b32	%r665|%p232, %r664, 1, 31, -1;
	mov.b32 	%f1381, %r665;
	add.f32 	%f393, %f1367, %f1381;
	mov.b32 	%r666, %f1369;
	shfl.sync.down.b32	%r667|%p233, %r666, 1, 31, -1;
	mov.b32 	%f1382, %r667;
	add.f32 	%f394, %f1369, %f1382;
	mov.b32 	%r668, %f1371;
	shfl.sync.down.b32	%r669|%p234, %r668, 1, 31, -1;
	mov.b32 	%f1383, %r669;
	add.f32 	%f395, %f1371, %f1383;
	mov.b32 	%r670, %f1373;
	shfl.sync.down.b32	%r671|%p235, %r670, 1, 31, -1;
	mov.b32 	%f1384, %r671;
	add.f32 	%f396, %f1373, %f1384;
	mov.b32 	%r672, %f1375;
	shfl.sync.down.b32	%r673|%p236, %r672, 1, 31, -1;
	mov.b32 	%f1385, %r673;
	add.f32 	%f397, %f1375, %f1385;
	mov.b32 	%r674, %f1377;
	shfl.sync.down.b32	%r675|%p237, %r674, 1, 31, -1;
	mov.b32 	%f1386, %r675;
	add.f32 	%f398, %f1377, %f1386;
	@%p192 bra 	$L__BB2_96;
	ld.param.u64 	%rd357, [_Z40fused_tensor_prods_example_backleft_kerniiiiiPKfS0_S0_S0_S0_S0_S0_S0_S0_S0_S0_S0_S0_S0_S0_PfS1_S1_S1_S1_S1_S1_S1_S1__param_26];
	mad.lo.s32 	%r676, %r854, %r120, %r4;
	mul.lo.s32 	%r677, %r676, 9;
	cvta.to.global.u64 	%rd273, %rd357;
	mul.wide.u32 	%rd274, %r677, 4;
	add.s64 	%rd275, %rd273, %rd274;
	st.global.f32 	[%rd275], %f390;
	add.s32 	%r678, %r677, 1;
	mul.wide.u32 	%rd276, %r678, 4;
	add.s64 	%rd277, %rd273, %rd276;
	st.global.f32 	[%rd277], %f391;
	add.s32 	%r679, %r677, 2;
	mul.wide.u32 	%rd278, %r679, 4;
	add.s64 	%rd279, %rd273, %rd278;
	st.global.f32 	[%rd279], %f392;
	add.s32 	%r680, %r677, 3;
	mul.wide.u32 	%rd280, %r680, 4;
	add.s64 	%rd281, %rd273, %rd280;
	st.global.f32 	[%rd281], %f393;
	add.s32 	%r681, %r677, 4;
	mul.wide.u32 	%rd282, %r681, 4;
	add.s64 	%rd283, %rd273, %rd282;
	st.global.f32 	[%rd283], %f394;
	add.s32 	%r682, %r677, 5;
	mul.wide.u32 	%rd284, %r682, 4;
	add.s64 	%rd285, %rd273, %rd284;
	st.global.f32 	[%rd285], %f395;
	add.s32 	%r683, %r677, 6;
	mul.wide.u32 	%rd286, %r683, 4;
	add.s64 	%rd287, %rd273, %rd286;
	st.global.f32 	[%rd287], %f396;
	add.s32 	%r684, %r677, 7;
	mul.wide.u32 	%rd288, %r684, 4;
	add.s64 	%rd289, %rd273, %rd288;
	st.global.f32 	[%rd289], %f397;
	add.s32 	%r685, %r677, 8;
	mul.wide.u32 	%rd290, %r685, 4;
	add.s64 	%rd291, %rd273, %rd290;
	st.global.f32 	[%rd291], %f398;
$L__BB2_96:
	setp.ge.s32 	%p238, %r2, %r122;
	mov.f32 	%f1929, 0f00000000;
	mov.f32 	%f1928, %f1929;
	mov.f32 	%f1927, %f1929;
	@%p238 bra 	$L__BB2_107;
	mul.lo.s32 	%r105, %r854, %r122;
	mov.f32 	%f1927, 0f00000000;
	mov.u32 	%r892, %r2;
	mov.f32 	%f1928, %f1927;
	mov.f32 	%f1929, %f1927;
$L__BB2_98:
	setp.lt.u32 	%p239, %r8, 3;
	add.s32 	%r687, %r892, %r105;
	mul.lo.s32 	%r688, %r687, 3;
	mul.wide.s32 	%rd292, %r688, 4;
	add.s64 	%rd293, %rd11, %rd292;
	ld.global.f32 	%f402, [%rd293+8];
	ld.global.f32 	%f403, [%rd293+4];
	ld.global.f32 	%f404, [%rd293];
	mov.b32 	%r895, 0;
	@%p239 bra 	$L__BB2_101;
	mov.b32 	%r893, 0;
$L__BB2_100:
	.pragma "nounroll";
	add.s32 	%r690, %r893, %r105;
	mul.lo.s32 	%r691, %r690, 3;
	mul.wide.s32 	%rd294, %r691, 4;
	add.s64 	%rd295, %rd9, %rd294;
	ld.global.f32 	%f1390, [%rd295+4];
	ld.global.f32 	%f1391, [%rd295+8];
	mul.f32 	%f1392, %f403, %f1391;
	mul.f32 	%f1393, %f402, %f1390;
	sub.f32 	%f1394, %f1392, %f1393;
	ld.global.f32 	%f1395, [%rd295];
	mul.f32 	%f1396, %f402, %f1395;
	mul.f32 	%f1397, %f404, %f1391;
	sub.f32 	%f1398, %f1396, %f1397;
	mul.f32 	%f1399, %f404, %f1390;
	mul.f32 	%f1400, %f403, %f1395;
	sub.f32 	%f1401, %f1399, %f1400;
	mad.lo.s32 	%r692, %r893, %r3, %r4;
	mad.lo.s32 	%r693, %r692, %r122, %r892;
	mul.wide.u32 	%rd296, %r693, 4;
	add.s64 	%rd297, %rd8, %rd296;
	ld.global.f32 	%f1402, [%rd297];
	fma.rn.f32 	%f1403, %f1394, %f1402, %f1927;
	fma.rn.f32 	%f1404, %f1398, %f1402, %f1928;
	fma.rn.f32 	%f1405, %f1402, %f1401, %f1929;
	ld.global.f32 	%f1406, [%rd295+16];
	ld.global.f32 	%f1407, [%rd295+20];
	mul.f32 	%f1408, %f403, %f1407;
	mul.f32 	%f1409, %f402, %f1406;
	sub.f32 	%f1410, %f1408, %f1409;
	ld.global.f32 	%f1411, [%rd295+12];
	mul.f32 	%f1412, %f402, %f1411;
	mul.f32 	%f1413, %f404, %f1407;
	sub.f32 	%f1414, %f1412, %f1413;
	mul.f32 	%f1415, %f404, %f1406;
	mul.f32 	%f1416, %f403, %f1411;
	sub.f32 	%f1417, %f1415, %f1416;
	add.s32 	%r694, %r692, %r3;
	mad.lo.s32 	%r695, %r694, %r122, %r892;
	mul.wide.u32 	%rd298, %r695, 4;
	add.s64 	%rd299, %rd8, %rd298;
	ld.global.f32 	%f1418, [%rd299];
	fma.rn.f32 	%f1419, %f1410, %f1418, %f1403;
	fma.rn.f32 	%f1420, %f1414, %f1418, %f1404;
	fma.rn.f32 	%f1421, %f1418, %f1417, %f1405;
	ld.global.f32 	%f1422, [%rd295+28];
	ld.global.f32 	%f1423, [%rd295+32];
	mul.f32 	%f1424, %f403, %f1423;
	mul.f32 	%f1425, %f402, %f1422;
	sub.f32 	%f1426, %f1424, %f1425;
	ld.global.f32 	%f1427, [%rd295+24];
	mul.f32 	%f1428, %f402, %f1427;
	mul.f32 	%f1429, %f404, %f1423;
	sub.f32 	%f1430, %f1428, %f1429;
	mul.f32 	%f1431, %f404, %f1422;
	mul.f32 	%f1432, %f403, %f1427;
	sub.f32 	%f1433, %f1431, %f1432;
	add.s32 	%r696, %r694, %r3;
	mad.lo.s32 	%r697, %r696, %r122, %r892;
	mul.wide.u32 	%rd300, %r697, 4;
	add.s64 	%rd301, %rd8, %rd300;
	ld.global.f32 	%f1434, [%rd301];
	fma.rn.f32 	%f1435, %f1426, %f1434, %f1419;
	fma.rn.f32 	%f1436, %f1430, %f1434, %f1420;
	fma.rn.f32 	%f1437, %f1434, %f1433, %f1421;
	ld.global.f32 	%f1438, [%rd295+40];
	ld.global.f32 	%f1439, [%rd295+44];
	mul.f32 	%f1440, %f403, %f1439;
	mul.f32 	%f1441, %f402, %f1438;
	sub.f32 	%f1442, %f1440, %f1441;
	ld.global.f32 	%f1443, [%rd295+36];
	mul.f32 	%f1444, %f402, %f1443;
	mul.f32 	%f1445, %f404, %f1439;
	sub.f32 	%f1446, %f1444, %f1445;
	mul.f32 	%f1447, %f404, %f1438;
	mul.f32 	%f1448, %f403, %f1443;
	sub.f32 	%f1449, %f1447, %f1448;
	add.s32 	%r698, %r696, %r3;
	mad.lo.s32 	%r699, %r698, %r122, %r892;
	mul.wide.u32 	%rd302, %r699, 4;
	add.s64 	%rd303, %rd8, %rd302;
	ld.global.f32 	%f1450, [%rd303];
	fma.rn.f32 	%f1927, %f1442, %f1450, %f1435;
	fma.rn.f32 	%f1928, %f1446, %f1450, %f1436;
	fma.rn.f32 	%f1929, %f1450, %f1449, %f1437;
	add.s32 	%r893, %r893, 4;
	setp.ne.s32 	%p240, %r893, %r11;
	mov.u32 	%r895, %r11;
	@%p240 bra 	$L__BB2_100;
$L__BB2_101:
	setp.eq.s32 	%p241, %r9, 0;
	@%p241 bra 	$L__BB2_106;
	setp.eq.s32 	%p242, %r9, 1;
	@%p242 bra 	$L__BB2_104;
	add.s32 	%r700, %r895, %r105;
	mul.lo.s32 	%r701, %r700, 3;
	mul.wide.s32 	%rd304, %r701, 4;
	add.s64 	%rd305, %rd9, %rd304;
	ld.global.f32 	%f1452, [%rd305+4];
	ld.global.f32 	%f1453, [%rd305+8];
	mul.f32 	%f1454, %f403, %f1453;
	mul.f32 	%f1455, %f402, %f1452;
	sub.f32 	%f1456, %f1454, %f1455;
	ld.global.f32 	%f1457, [%rd305];
	mul.f32 	%f1458, %f402, %f1457;
	mul.f32 	%f1459, %f404, %f1453;
	sub.f32 	%f1460, %f1458, %f1459;
	mul.f32 	%f1461, %f404, %f1452;
	mul.f32 	%f1462, %f403, %f1457;
	sub.f32 	%f1463, %f1461, %f1462;
	mad.lo.s32 	%r702, %r895, %r3, %r4;
	mad.lo.s32 	%r703, %r702, %r122, %r892;
	mul.wide.u32 	%rd306, %r703, 4;
	add.s64 	%rd307, %rd8, %rd306;
	ld.global.f32 	%f1464, [%rd307];
	fma.rn.f32 	%f1465, %f1456, %f1464, %f1927;
	fma.rn.f32 	%f1466, %f1460, %f1464, %f1928;
	fma.rn.f32 	%f1467, %f1464, %f1463, %f1929;
	ld.global.f32 	%f1468, [%rd305+16];
	ld.global.f32 	%f1469, [%rd305+20];
	mul.f32 	%f1470, %f403, %f1469;
	mul.f32 	%f1471, %f402, %f1468;
	sub.f32 	%f1472, %f1470, %f1471;
	ld.global.f32 	%f1473, [%rd305+12];
	mul.f32 	%f1474, %f402, %f1473;
	mul.f32 	%f1475, %f404, %f1469;
	sub.f32 	%f1476, %f1474, %f1475;
	mul.f32 	%f1477, %f404, %f1468;
	mul.f32 	%f1478, %f403, %f1473;
	sub.f32 	%f1479, %f1477, %f1478;
	add.s32 	%r704, %r702, %r3;
	mad.lo.s32 	%r705, %r704, %r122, %r892;
	mul.wide.u32 	%rd308, %r705, 4;
	add.s64 	%rd309, %rd8, %rd308;
	ld.global.f32 	%f1480, [%rd309];
	fma.rn.f32 	%f1927, %f1472, %f1480, %f1465;
	fma.rn.f32 	%f1928, %f1476, %f1480, %f1466;
	fma.rn.f32 	%f1929, %f1480, %f1479, %f1467;
	add.s32 	%r895, %r895, 2;
$L__BB2_104:
	and.b32  	%r706, %r122, 1;
	setp.eq.b32 	%p243, %r706, 1;
	not.pred 	%p244, %p243;
	@%p244 bra 	$L__BB2_106;
	add.s32 	%r707, %r895, %r105;
	mul.lo.s32 	%r708, %r707, 3;
	mul.wide.s32 	%rd310, %r708, 4;
	add.s64 	%rd311, %rd9, %rd310;
	ld.global.f32 	%f1481, [%rd311+4];
	ld.global.f32 	%f1482, [%rd311+8];
	mul.f32 	%f1483, %f403, %f1482;
	mul.f32 	%f1484, %f402, %f1481;
	sub.f32 	%f1485, %f1483, %f1484;
	ld.global.f32 	%f1486, [%rd311];
	mul.f32 	%f1487, %f402, %f1486;
	mul.f32 	%f1488, %f404, %f1482;
	sub.f32 	%f1489, %f1487, %f1488;
	mul.f32 	%f1490, %f404, %f1481;
	mul.f32 	%f1491, %f403, %f1486;
	sub.f32 	%f1492, %f1490, %f1491;
	mad.lo.s32 	%r709, %r895, %r3, %r4;
	mad.lo.s32 	%r710, %r709, %r122, %r892;
	mul.wide.u32 	%rd312, %r710, 4;
	add.s64 	%rd313, %rd8, %rd312;
	ld.global.f32 	%f1493, [%rd313];
	fma.rn.f32 	%f1927, %f1485, %f1493, %f1927;
	fma.rn.f32 	%f1928, %f1489, %f1493, %f1928;
	fma.rn.f32 	%f1929, %f1493, %f1492, %f1929;
$L__BB2_106:
	add.s32 	%r892, %r892, %r5;
	setp.lt.s32 	%p245, %r892, %r122;
	@%p245 bra 	$L__BB2_98;
$L__BB2_107:
	setp.ne.s32 	%p246, %r2, 0;
	mov.b32 	%r711, %f1927;
	shfl.sync.down.b32	%r712|%p247, %r711, 16, 31, -1;
	mov.b32 	%f1494, %r712;
	add.f32 	%f1495, %f1927, %f1494;
	mov.b32 	%r713, %f1928;
	shfl.sync.down.b32	%r714|%p248, %r713, 16, 31, -1;
	mov.b32 	%f1496, %r714;
	add.f32 	%f1497, %f1928, %f1496;
	mov.b32 	%r715, %f1929;
	shfl.sync.down.b32	%r716|%p249, %r715, 16, 31, -1;
	mov.b32 	%f1498, %r716;
	add.f32 	%f1499, %f1929, %f1498;
	mov.b32 	%r717, %f1495;
	shfl.sync.down.b32	%r718|%p250, %r717, 8, 31, -1;
	mov.b32 	%f1500, %r718;
	add.f32 	%f1501, %f1495, %f1500;
	mov.b32 	%r719, %f1497;
	shfl.sync.down.b32	%r720|%p251, %r719, 8, 31, -1;
	mov.b32 	%f1502, %r720;
	add.f32 	%f1503, %f1497, %f1502;
	mov.b32 	%r721, %f1499;
	shfl.sync.down.b32	%r722|%p252, %r721, 8, 31, -1;
	mov.b32 	%f1504, %r722;
	add.f32 	%f1505, %f1499, %f1504;
	mov.b32 	%r723, %f1501;
	shfl.sync.down.b32	%r724|%p253, %r723, 4, 31, -1;
	mov.b32 	%f1506, %r724;
	add.f32 	%f1507, %f1501, %f1506;
	mov.b32 	%r725, %f1503;
	shfl.sync.down.b32	%r726|%p254, %r725, 4, 31, -1;
	mov.b32 	%f1508, %r726;
	add.f32 	%f1509, %f1503, %f1508;
	mov.b32 	%r727, %f1505;
	shfl.sync.down.b32	%r728|%p255, %r727, 4, 31, -1;
	mov.b32 	%f1510, %r728;
	add.f32 	%f1511, %f1505, %f1510;
	mov.b32 	%r729, %f1507;
	shfl.sync.down.b32	%r730|%p256, %r729, 2, 31, -1;
	mov.b32 	%f1512, %r730;
	add.f32 	%f1513, %f1507, %f1512;
	mov.b32 	%r731, %f1509;
	shfl.sync.down.b32	%r732|%p257, %r731, 2, 31, -1;
	mov.b32 	%f1514, %r732;
	add.f32 	%f1515, %f1509, %f1514;
	mov.b32 	%r733, %f1511;
	shfl.sync.down.b32	%r734|%p258, %r733, 2, 31, -1;
	mov.b32 	%f1516, %r734;
	add.f32 	%f1517, %f1511, %f1516;
	mov.b32 	%r735, %f1513;
	shfl.sync.down.b32	%r736|%p259, %r735, 1, 31, -1;
	mov.b32 	%f1518, %r736;
	add.f32 	%f435, %f1513, %f1518;
	mov.b32 	%r737, %f1515;
	shfl.sync.down.b32	%r738|%p260, %r737, 1, 31, -1;
	mov.b32 	%f1519, %r738;
	add.f32 	%f436, %f1515, %f1519;
	mov.b32 	%r739, %f1517;
	shfl.sync.down.b32	%r740|%p261, %r739, 1, 31, -1;
	mov.b32 	%f1520, %r740;
	add.f32 	%f437, %f1517, %f1520;
	@%p246 bra 	$L__BB2_109;
	ld.param.u64 	%rd358, [_Z40fused_tensor_prods_example_backleft_kerniiiiiPKfS0_S0_S0_S0_S0_S0_S0_S0_S0_S0_S0_S0_S0_S0_PfS1_S1_S1_S1_S1_S1_S1_S1__param_27];
	mad.lo.s32 	%r741, %r854, %r120, %r4;
	mul.lo.s32 	%r742, %r741, 3;
	cvta.to.global.u64 	%rd314, %rd358;
	mul.wide.u32 	%rd315, %r742, 4;
	add.s64 	%rd316, %rd314, %rd315;
	st.global.f32 	[%rd316], %f435;
	add.s32 	%r743, %r742, 1;
	mul.wide.u32 	%rd317, %r743, 4;
	add.s64 	%rd318, %rd314, %rd317;
	st.global.f32 	[%rd318], %f436;
	add.s32 	%r744, %r742, 2;
	mul.wide.u32 	%rd319, %r744, 4;
	add.s64 	%rd320, %rd314, %rd319;
	st.global.f32 	[%rd320], %f437;
$L__BB2_109:
	setp.ge.s32 	%p262, %r2, %r122;
	mov.f32 	%f1950, 0f00000000;
	mov.f32 	%f1949, 0f00000000;
	mov.f32 	%f1948, 0f00000000;
	mov.f32 	%f1947, 0f00000000;
	mov.f32 	%f1946, 0f00000000;
	mov.f32 	%f1945, 0f00000000;
	mov.f32 	%f1944, 0f00000000;
	mov.f32 	%f1943, 0f00000000;
	mov.f32 	%f1942, 0f00000000;
	@%p262 bra 	$L__BB2_115;
	setp.lt.s32 	%p263, %r123, 1;
	@%p263 bra 	$L__BB2_115;
	mul.lo.s32 	%r113, %r854, %r123;
	mov.f32 	%f1942, 0f00000000;
	mov.u32 	%r896, %r2;
	mov.f32 	%f1943, %f1942;
	mov.f32 	%f1944, %f1942;
	mov.f32 	%f1945, %f1942;
	mov.f32 	%f1946, %f1942;
	mov.f32 	%f1947, %f1942;
	mov.f32 	%f1948, %f1942;
	mov.f32 	%f1949, %f1942;
	mov.f32 	%f1950, %f1942;
$L__BB2_112:
	mad.lo.s32 	%r746, %r854, %r122, %r896;
	mul.lo.s32 	%r747, %r746, 3;
	mul.wide.s32 	%rd321, %r747, 4;
	add.s64 	%rd322, %rd11, %rd321;
	ld.global.f32 	%f447, [%rd322+8];
	ld.global.f32 	%f448, [%rd322+4];
	ld.global.f32 	%f449, [%rd322];
	mov.b32 	%r897, 0;
$L__BB2_113:
	add.s32 	%r748, %r897, %r113;
	mul.lo.s32 	%r749, %r748, 9;
	mul.wide.s32 	%rd323, %r749, 4;
	add.s64 	%rd324, %rd10, %rd323;
	ld.global.f32 	%f1524, [%rd324+4];
	ld.global.f32 	%f1525, [%rd324+8];
	mul.f32 	%f1526, %f448, %f1525;
	mul.f32 	%f1527, %f447, %f1524;
	sub.f32 	%f1528, %f1526, %f1527;
	ld.global.f32 	%f1529, [%rd324];
	mul.f32 	%f1530, %f447, %f1529;
	mul.f32 	%f1531, %f449, %f1525;
	sub.f32 	%f1532, %f1530, %f1531;
	mul.f32 	%f1533, %f449, %f1524;
	mul.f32 	%f1534, %f448, %f1529;
	sub.f32 	%f1535, %f1533, %f1534;
	ld.global.f32 	%f1536, [%rd324+16];
	ld.global.f32 	%f1537, [%rd324+20];
	mul.f32 	%f1538, %f448, %f1537;
	mul.f32 	%f1539, %f447, %f1536;
	sub.f32 	%f1540, %f1538, %f1539;
	ld.global.f32 	%f1541, [%rd324+12];
	mul.f32 	%f1542, %f447, %f1541;
	mul.f32 	%f1543, %f449, %f1537;
	sub.f32 	%f1544, %f1542, %f1543;
	mul.f32 	%f1545, %f449, %f1536;
	mul.f32 	%f1546, %f448, %f1541;
	sub.f32 	%f1547, %f1545, %f1546;
	ld.global.f32 	%f1548, [%rd324+28];
	ld.global.f32 	%f1549, [%rd324+32];
	mul.f32 	%f1550, %f448, %f1549;
	mul.f32 	%f1551, %f447, %f1548;
	sub.f32 	%f1552, %f1550, %f1551;
	ld.global.f32 	%f1553, [%rd324+24];
	mul.f32 	%f1554, %f447, %f1553;
	mul.f32 	%f1555, %f449, %f1549;
	sub.f32 	%f1556, %f1554, %f1555;
	mul.f32 	%f1557, %f449, %f1548;
	mul.f32 	%f1558, %f448, %f1553;
	sub.f32 	%f1559, %f1557, %f1558;
	mad.lo.s32 	%r750, %r897, %r3, %r4;
	mad.lo.s32 	%r751, %r750, %r122, %r896;
	mul.wide.u32 	%rd325, %r751, 4;
	add.s64 	%rd326, %rd12, %rd325;
	ld.global.f32 	%f1560, [%rd326];
	fma.rn.f32 	%f1945, %f1528, %f1560, %f1945;
	fma.rn.f32 	%f1946, %f1532, %f1560, %f1946;
	fma.rn.f32 	%f1947, %f1535, %f1560, %f1947;
	fma.rn.f32 	%f1948, %f1540, %f1560, %f1948;
	fma.rn.f32 	%f1949, %f1544, %f1560, %f1949;
	fma.rn.f32 	%f1950, %f1547, %f1560, %f1950;
	fma.rn.f32 	%f1944, %f1552, %f1560, %f1944;
	fma.rn.f32 	%f1943, %f1556, %f1560, %f1943;
	fma.rn.f32 	%f1942, %f1560, %f1559, %f1942;
	add.s32 	%r897, %r897, 1;
	setp.ne.s32 	%p264, %r897, %r123;
	@%p264 bra 	$L__BB2_113;
	add.s32 	%r896, %r896, %r5;
	setp.lt.s32 	%p265, %r896, %r122;
	@%p265 bra 	$L__BB2_112;
$L__BB2_115:
	setp.ne.s32 	%p266, %r2, 0;
	mov.b32 	%r752, %f1945;
	shfl.sync.down.b32	%r753|%p267, %r752, 16, 31, -1;
	mov.b32 	%f1561, %r753;
	add.f32 	%f1562, %f1945, %f1561;
	mov.b32 	%r754, %f1946;
	shfl.sync.down.b32	%r755|%p268, %r754, 16, 31, -1;
	mov.b32 	%f1563, %r755;
	add.f32 	%f1564, %f1946, %f1563;
	mov.b32 	%r756, %f1947;
	shfl.sync.down.b32	%r757|%p269, %r756, 16, 31, -1;
	mov.b32 	%f1565, %r757;
	add.f32 	%f1566, %f1947, %f1565;
	mov.b32 	%r758, %f1948;
	shfl.sync.down.b32	%r759|%p270, %r758, 16, 31, -1;
	mov.b32 	%f1567, %r759;
	add.f32 	%f1568, %f1948, %f1567;
	mov.b32 	%r760, %f1949;
	shfl.sync.down.b32	%r761|%p271, %r760, 16, 31, -1;
	mov.b32 	%f1569, %r761;
	add.f32 	%f1570, %f1949, %f1569;
	mov.b32 	%r762, %f1950;
	shfl.sync.down.b32	%r763|%p272, %r762, 16, 31, -1;
	mov.b32 	%f1571, %r763;
	add.f32 	%f1572, %f1950, %f1571;
	mov.b32 	%r764, %f1944;
	shfl.sync.down.b32	%r765|%p273, %r764, 16, 31, -1;
	mov.b32 	%f1573, %r765;
	add.f32 	%f1574, %f1944, %f1573;
	mov.b32 	%r766, %f1943;
	shfl.sync.down.b32	%r767|%p274, %r766, 16, 31, -1;
	mov.b32 	%f1575, %r767;
	add.f32 	%f1576, %f1943, %f1575;
	mov.b32 	%r768, %f1942;
	shfl.sync.down.b32	%r769|%p275, %r768, 16, 31, -1;
	mov.b32 	%f1577, %r769;
	add.f32 	%f1578, %f1942, %f1577;
	mov.b32 	%r770, %f1562;
	shfl.sync.down.b32	%r771|%p276, %r770, 8, 31, -1;
	mov.b32 	%f1579, %r771;
	add.f32 	%f1580, %f1562, %f1579;
	mov.b32 	%r772, %f1564;
	shfl.sync.down.b32	%r773|%p277, %r772, 8, 31, -1;
	mov.b32 	%f1581, %r773;
	add.f32 	%f1582, %f1564, %f1581;
	mov.b32 	%r774, %f1566;
	shfl.sync.down.b32	%r775|%p278, %r774, 8, 31, -1;
	mov.b32 	%f1583, %r775;
	add.f32 	%f1584, %f1566, %f1583;
	mov.b32 	%r776, %f1568;
	shfl.sync.down.b32	%r777|%p279, %r776, 8, 31, -1;
	mov.b32 	%f1585, %r777;
	add.f32 	%f1586, %f1568, %f1585;
	mov.b32 	%r778, %f1570;
	shfl.sync.down.b32	%r779|%p280, %r778, 8, 31, -1;
	mov.b32 	%f1587, %r779;
	add.f32 	%f1588, %f1570, %f1587;
	mov.b32 	%r780, %f1572;
	shfl.sync.down.b32	%r781|%p281, %r780, 8, 31, -1;
	mov.b32 	%f1589, %r781;
	add.f32 	%f1590, %f1572, %f1589;
	mov.b32 	%r782, %f1574;
	shfl.sync.down.b32	%r783|%p282, %r782, 8, 31, -1;
	mov.b32 	%f1591, %r783;
	add.f32 	%f1592, %f1574, %f1591;
	mov.b32 	%r784, %f1576;
	shfl.sync.down.b32	%r785|%p283, %r784, 8, 31, -1;
	mov.b32 	%f1593, %r785;
	add.f32 	%f1594, %f1576, %f1593;
	mov.b32 	%r786, %f1578;
	shfl.sync.down.b32	%r787|%p284, %r786, 8, 31, -1;
	mov.b32 	%f1595, %r787;
	add.f32 	%f1596, %f1578, %f1595;
	mov.b32 	%r788, %f1580;
	shfl.sync.down.b32	%r789|%p285, %r788, 4, 31, -1;
	mov.b32 	%f1597, %r789;
	add.f32 	%f1598, %f1580, %f1597;
	mov.b32 	%r790, %f1582;
	shfl.sync.down.b32	%r791|%p286, %r790, 4, 31, -1;
	mov.b32 	%f1599, %r791;
	add.f32 	%f1600, %f1582, %f1599;
	mov.b32 	%r792, %f1584;
	shfl.sync.down.b32	%r793|%p287, %r792, 4, 31, -1;
	mov.b32 	%f1601, %r793;
	add.f32 	%f1602, %f1584, %f1601;
	mov.b32 	%r794, %f1586;
	shfl.sync.down.b32	%r795|%p288, %r794, 4, 31, -1;
	mov.b32 	%f1603, %r795;
	add.f32 	%f1604, %f1586, %f1603;
	mov.b32 	%r796, %f1588;
	shfl.sync.down.b32	%r797|%p289, %r796, 4, 31, -1;
	mov.b32 	%f1605, %r797;
	add.f32 	%f1606, %f1588, %f1605;
	mov.b32 	%r798, %f1590;
	shfl.sync.down.b32	%r799|%p290, %r798, 4, 31, -1;
	mov.b32 	%f1607, %r799;
	add.f32 	%f1608, %f1590, %f1607;
	mov.b32 	%r800, %f1592;
	shfl.sync.down.b32	%r801|%p291, %r800, 4, 31, -1;
	mov.b32 	%f1609, %r801;
	add.f32 	%f1610, %f1592, %f1609;
	mov.b32 	%r802, %f1594;
	shfl.sync.down.b32	%r803|%p292, %r802, 4, 31, -1;
	mov.b32 	%f1611, %r803;
	add.f32 	%f1612, %f1594, %f1611;
	mov.b32 	%r804, %f1596;
	shfl.sync.down.b32	%r805|%p293, %r804, 4, 31, -1;
	mov.b32 	%f1613, %r805;
	add.f32 	%f1614, %f1596, %f1613;
	mov.b32 	%r806, %f1598;
	shfl.sync.down.b32	%r807|%p294, %r806, 2, 31, -1;
	mov.b32 	%f1615, %r807;
	add.f32 	%f1616, %f1598, %f1615;
	mov.b32 	%r808, %f1600;
	shfl.sync.down.b32	%r809|%p295, %r808, 2, 31, -1;
	mov.b32 	%f1617, %r809;
	add.f32 	%f1618, %f1600, %f1617;
	mov.b32 	%r810, %f1602;
	shfl.sync.down.b32	%r811|%p296, %r810, 2, 31, -1;
	mov.b32 	%f1619, %r811;
	add.f32 	%f1620, %f1602, %f1619;
	mov.b32 	%r812, %f1604;
	shfl.sync.down.b32	%r813|%p297, %r812, 2, 31, -1;
	mov.b32 	%f1621, %r813;
	add.f32 	%f1622, %f1604, %f1621;
	mov.b32 	%r814, %f1606;
	shfl.sync.down.b32	%r815|%p298, %r814, 2, 31, -1;
	mov.b32 	%f1623, %r815;
	add.f32 	%f1624, %f1606, %f1623;
	mov.b32 	%r816, %f1608;
	shfl.sync.down.b32	%r817|%p299, %r816, 2, 31, -1;
	mov.b32 	%f1625, %r817;
	add.f32 	%f1626, %f1608, %f1625;
	mov.b32 	%r818, %f1610;
	shfl.sync.down.b32	%r819|%p300, %r818, 2, 31, -1;
	mov.b32 	%f1627, %r819;
	add.f32 	%f1628, %f1610, %f1627;
	mov.b32 	%r820, %f1612;
	shfl.sync.down.b32	%r821|%p301, %r820, 2, 31, -1;
	mov.b32 	%f1629, %r821;
	add.f32 	%f1630, %f1612, %f1629;
	mov.b32 	%r822, %f1614;
	shfl.sync.down.b32	%r823|%p302, %r822, 2, 31, -1;
	mov.b32 	%f1631, %r823;
	add.f32 	%f1632, %f1614, %f1631;
	mov.b32 	%r824, %f1616;
	shfl.sync.down.b32	%r825|%p303, %r824, 1, 31, -1;
	mov.b32 	%f1633, %r825;
	add.f32 	%f477, %f1616, %f1633;
	mov.b32 	%r826, %f1618;
	shfl.sync.down.b32	%r827|%p304, %r826, 1, 31, -1;
	mov.b32 	%f1634, %r827;
	add.f32 	%f478, %f1618, %f1634;
	mov.b32 	%r828, %f1620;
	shfl.sync.down.b32	%r829|%p305, %r828, 1, 31, -1;
	mov.b32 	%f1635, %r829;
	add.f32 	%f479, %f1620, %f1635;
	mov.b32 	%r830, %f1622;
	shfl.sync.down.b32	%r831|%p306, %r830, 1, 31, -1;
	mov.b32 	%f1636, %r831;
	add.f32 	%f480, %f1622, %f1636;
	mov.b32 	%r832, %f1624;
	shfl.sync.down.b32	%r833|%p307, %r832, 1, 31, -1;
	mov.b32 	%f1637, %r833;
	add.f32 	%f481, %f1624, %f1637;
	mov.b32 	%r834, %f1626;
	shfl.sync.down.b32	%r835|%p308, %r834, 1, 31, -1;
	mov.b32 	%f1638, %r835;
	add.f32 	%f482, %f1626, %f1638;
	mov.b32 	%r836, %f1628;
	shfl.sync.down.b32	%r837|%p309, %r836, 1, 31, -1;
	mov.b32 	%f1639, %r837;
	add.f32 	%f483, %f1628, %f1639;
	mov.b32 	%r838, %f1630;
	shfl.sync.down.b32	%r839|%p310, %r838, 1, 31, -1;
	mov.b32 	%f1640, %r839;
	add.f32 	%f484, %f1630, %f1640;
	mov.b32 	%r840, %f1632;
	shfl.sync.down.b32	%r841|%p311, %r840, 1, 31, -1;
	mov.b32 	%f1641, %r841;
	add.f32 	%f485, %f1632, %f1641;
	@%p266 bra 	$L__BB2_117;
	ld.param.u64 	%rd359, [_Z40fused_tensor_prods_example_backleft_kerniiiiiPKfS0_S0_S0_S0_S0_S0_S0_S0_S0_S0_S0_S0_S0_S0_PfS1_S1_S1_S1_S1_S1_S1_S1__param_28];
	mad.lo.s32 	%r842, %r854, %r120, %r4;
	mul.lo.s32 	%r843, %r842, 9;
	cvta.to.global.u64 	%rd327, %rd359;
	mul.wide.u32 	%rd328, %r843, 4;
	add.s64 	%rd329, %rd327, %rd328;
	st.global.f32 	[%rd329], %f477;
	add.s32 	%r844, %r843, 1;
	mul.wide.u32 	%rd330, %r844, 4;
	add.s64 	%rd331, %rd327, %rd330;
	st.global.f32 	[%rd331], %f478;
	add.s32 	%r845, %r843, 2;
	mul.wide.u32 	%rd332, %r845, 4;
	add.s64 	%rd333, %rd327, %rd332;
	st.global.f32 	[%rd333], %f479;
	add.s32 	%r846, %r843, 3;
	mul.wide.u32 	%rd334, %r846, 4;
	add.s64 	%rd335, %rd327, %rd334;
	st.global.f32 	[%rd335], %f480;
	add.s32 	%r847, %r843, 4;
	mul.wide.u32 	%rd336, %r847, 4;
	add.s64 	%rd337, %rd327, %rd336;
	st.global.f32 	[%rd337], %f481;
	add.s32 	%r848, %r843, 5;
	mul.wide.u32 	%rd338, %r848, 4;
	add.s64 	%rd339, %rd327, %rd338;
	st.global.f32 	[%rd339], %f482;
	add.s32 	%r849, %r843, 6;
	mul.wide.u32 	%rd340, %r849, 4;
	add.s64 	%rd341, %rd327, %rd340;
	st.global.f32 	[%rd341], %f483;
	add.s32 	%r850, %r843, 7;
	mul.wide.u32 	%rd342, %r850, 4;
	add.s64 	%rd343, %rd327, %rd342;
	st.global.f32 	[%rd343], %f484;
	add.s32 	%r851, %r843, 8;
	mul.wide.u32 	%rd344, %r851, 4;
	add.s64 	%rd345, %rd327, %rd344;
	st.global.f32 	[%rd345], %f485;
$L__BB2_117:
	ld.param.u32 	%r853, [_Z40fused_tensor_prods_example_backleft_kerniiiiiPKfS0_S0_S0_S0_S0_S0_S0_S0_S0_S0_S0_S0_S0_S0_PfS1_S1_S1_S1_S1_S1_S1_S1__param_0];
	mov.u32 	%r852, %nctaid.x;
	add.s32 	%r854, %r854, %r852;
	setp.lt.s32 	%p312, %r854, %r853;
	@%p312 bra 	$L__BB2_2;
$L__BB2_118:
	ret;

}
	// .globl	_Z39fused_tensor_prods_example_wtsback_kerniiiiiPKfS0_S0_S0_S0_S0_S0_S0_S0_S0_S0_S0_S0_S0_S0_PfS1_S1_S1_S1_S1_S1_S1_S1_
.visible .entry _Z39fused_tensor_prods_example_wtsback_kerniiiiiPKfS0_S0_S0_S0_S0_S0_S0_S0_S0_S0_S0_S0_S0_S0_PfS1_S1_S1_S1_S1_S1_S1_S1_(
	.param .u32 _Z39fused_tensor_prods_example_wtsback_kerniiiiiPKfS0_S0_S0_S0_S0_S0_S0_S0_S0_S0_S0_S0_S0_S0_PfS1_S1_S1_S1_S1_S1_S1_S1__param_0,
	.param .u32 _Z39fused_tensor_prods_example_wtsback_kerniiiiiPKfS0_S0_S0_S0_S0_S0_S0_S0_S0_S0_S0_S0_S0_S0_PfS1_S1_S1_S1_S1_S1_S1_S1__param_1,
	.param .u32 _Z39fused_tensor_prods_example_wtsback_kerniiiiiPKfS0_S0_S0_S0_S0_S0_S0_S0_S0_S0_S0_S0_S0_S0_PfS1_S1_S1_S1_S1_S1_S1_S1__param_2,
	.param .u32 _Z39fused_tensor_prods_example_wtsback_kerniiiiiPKfS0_S0_S0_S0_S0_S0_S0_S0_S0_S0_S0_S0_S0_S0_PfS1_S1_S1_S1_S1_S1_S1_S1__param_3,
	.param .u32 _Z39fused_tensor_prods_example_wtsback_kerniiiiiPKfS0_S0_S0_S0_S0_S0_S0_S0_S0_S0_S0_S0_S0_S0_PfS1_S1_S1_S1_S1_S1_S1_S1__param_4,
	.param .u64 .ptr .align 1 _Z39fused_tensor_prods_example_wtsback_kerniiiiiPKfS0_S0_S0_S0_S0_S0_S0_S0_S0_S0_S0_S0_S0_S0_PfS1_S1_S1_S1_S1_S1_S1_S1__param_5,
	.param .u64 .ptr .align 1 _Z39fused_tensor_prods_example_wtsback_kerniiiiiPKfS0_S0_S0_S0_S0_S0_S0_S0_S0_S0_S0_S0_S0_S0_PfS1_S1_S1_S1_S1_S1_S1_S1__param_6,
	.param .u64 .ptr .align 1 _Z39fused_tensor_prods_example_wtsback_kerniiiiiPKfS0_S0_S0_S0_S0_S0_S0_S0_S0_S0_S0_S0_S0_S0_PfS1_S1_S1_S1_S1_S1_S1_S1__param_7,
	.param .u64 .ptr .align 1 _Z39fused_tensor_prods_example_wtsback_kerniiiiiPKfS0_S0_S0_S0_S0_S0_S0_S0_S0_S0_S0_S0_S0_S0_PfS1_S1_S1_S1_S1_S1_S1_S1__param_8,
	.param .u64 .ptr .align 1 _Z39fused_tensor_prods_example_wtsback_kerniiiiiPKfS0_S0_S0_S0_S0_S0_S0_S0_S0_S0_S0_S0_S0_S0_PfS1_S1_S1_S1_S1_S1_S1_S1__param_9,
	.param .u64 .ptr .align 1 _Z39fused_tensor_prods_example_wtsback_kerniiiiiPKfS0_S0_S0_S0_S0_S0_S0_S0_S0_S0_S0_S0_S0_S0_PfS1_S1_S1_S1_S1_S1_S1_S1__param_10,
	.param .u64 .ptr .align 1 _Z39fused_tensor_prods_example_wtsback_kerniiiiiPKfS0_S0_S0_S0_S0_S0_S0_S0_S0_S0_S0_S0_S0_S0_PfS1_S1_S1_S1_S1_S1_S1_S1__param_11,
	.param .u64 .ptr .align 1 _Z39fused_tensor_prods_example_wtsback_kerniiiiiPKfS0_S0_S0_S0_S0_S0_S0_S0_S0_S0_S0_S0_S0_S0_PfS1_S1_S1_S1_S1_S1_S1_S1__param_12,
	.param .u64 .ptr .align 1 _Z39fused_tensor_prods_example_wtsback_kerniiiiiPKfS0_S0_S0_S0_S0_S0_S0_S0_S0_S0_S0_S0_S0_S0_PfS1_S1_S1_S1_S1_S1_S1_S1__param_13,
	.param .u64 .ptr .align 1 _Z39fused_tensor_prods_example_wtsback_kerniiiiiPKfS0_S0_S0_S0_S0_S0_S0_S0_S0_S0_S0_S0_S0_S0_PfS1_S1_S1_S1_S1_S1_S1_S1__param_14,
	.param .u64 .ptr .align 1 _Z39fused_tensor_prods_example_wtsback_kerniiiiiPKfS0_S0_S0_S0_S0_S0_S0_S0_S0_S0_S0_S0_S0_S0_PfS1_S1_S1_S1_S1_S1_S1_S1__param_15,
	.param .u64 .ptr .align 1 _Z39fused_tensor_prods_example_wtsback_kerniiiiiPKfS0_S0_S0_S0_S0_S0_S0_S0_S0_S0_S0_S0_S0_S0_PfS1_S1_S1_S1_S1_S1_S1_S1__param_16,
	.param .u64 .ptr .align 1 _Z39fused_tensor_prods_example_wtsback_kerniiiiiPKfS0_S0_S0_S0_S0_S0_S0_S0_S0_S0_S0_S0_S0_S0_PfS1_S1_S1_S1_S1_S1_S1_S1__param_17,
	.param .u64 .ptr .align 1 _Z39fused_tensor_prods_example_wtsback_kerniiiiiPKfS0_S0_S0_S0_S0_S0_S0_S0_S0_S0_S0_S0_S0_S0_PfS1_S1_S1_S1_S1_S1_S1_S1__param_18,
	.param .u64 .ptr .align 1 _Z39fused_tensor_prods_example_wtsback_kerniiiiiPKfS0_S0_S0_S0_S0_S0_S0_S0_S0_S0_S0_S0_S0_S0_PfS1_S1_S1_S1_S1_S1_S1_S1__param_19,
	.param .u64 .ptr .align 1 _Z39fused_tensor_prods_example_wtsback_kerniiiiiPKfS0_S0_S0_S0_S0_S0_S0_S0_S0_S0_S0_S0_S0_S0_PfS1_S1_S1_S1_S1_S1_S1_S1__param_20,
	.param .u64 .ptr .align 1 _Z39fused_tensor_prods_example_wtsback_kerniiiiiPKfS0_S0_S0_S0_S0_S0_S0_S0_S0_S0_S0_S0_S0_S0_PfS1_S1_S1_S1_S1_S1_S1_S1__param_21,
	.param .u64 .ptr .align 1 _Z39fused_tensor_prods_example_wtsback_kerniiiiiPKfS0_S0_S0_S0_S0_S0_S0_S0_S0_S0_S0_S0_S0_S0_PfS1_S1_S1_S1_S1_S1_S1_S1__param_22,
	.param .u64 .ptr .align 1 _Z39fused_tensor_prods_example_wtsback_kerniiiiiPKfS0_S0_S0_S0_S0_S0_S0_S0_S0_S0_S0_S0_S0_S0_PfS1_S1_S1_S1_S1_S1_S1_S1__param_23,
	.param .u64 .ptr .align 1 _Z39fused_tensor_prods_example_wtsback_kerniiiiiPKfS0_S0_S0_S0_S0_S0_S0_S0_S0_S0_S0_S0_S0_S0_PfS1_S1_S1_S1_S1_S1_S1_S1__param_24,
	.param .u64 .ptr .align 1 _Z39fused_tensor_prods_example_wtsback_kerniiiiiPKfS0_S0_S0_S0_S0_S0_S0_S0_S0_S0_S0_S0_S0_S0_PfS1_S1_S1_S1_S1_S1_S1_S1__param_25,
	.param .u64 .ptr .align 1 _Z39fused_tensor_prods_example_wtsback_kerniiiiiPKfS0_S0_S0_S0_S0_S0_S0_S0_S0_S0_S0_S0_S0_S0_PfS1_S1_S1_S1_S1_S1_S1_S1__param_26,
	.param .u64 .ptr .align 1 _Z39fused_tensor_prods_example_wtsback_kerniiiiiPKfS0_S0_S0_S0_S0_S0_S0_S0_S0_S0_S0_S0_S0_S0_PfS1_S1_S1_S1_S1_S1_S1_S1__param_27,
	.param .u64 .ptr .align 1 _Z39fused_tensor_prods_example_wtsback_kerniiiiiPKfS0_S0_S0_S0_S0_S0_S0_S0_S0_S0_S0_S0_S0_S0_PfS1_S1_S1_S1_S1_S1_S1_S1__param_28
)
{
	.reg .pred 	%p<106>;
	.reg .b32 	%r<345>;
	.reg .b32 	%f<438>;
	.reg .b64 	%rd<201>;

	ld.param.u32 	%r112, [_Z39fused_tensor_prods_example_wtsback_kerniiiiiPKfS0_S0_S0_S0_S0_S0_S0_S0_S0_S0_S0_S0_S0_S0_PfS1_S1_S1_S1_S1_S1_S1_S1__param_0];
	ld.param.u32 	%r113, [_Z39fused_tensor_prods_example_wtsback_kerniiiiiPKfS0_S0_S0_S0_S0_S0_S0_S0_S0_S0_S0_S0_S0_S0_PfS1_S1_S1_S1_S1_S1_S1_S1__param_1];
	ld.param.u32 	%r114, [_Z39fused_tensor_prods_example_wtsback_kerniiiiiPKfS0_S0_S0_S0_S0_S0_S0_S0_S0_S0_S0_S0_S0_S0_PfS1_S1_S1_S1_S1_S1_S1_S1__param_2];
	ld.param.u32 	%r115, [_Z39fused_tensor_prods_example_wtsback_kerniiiiiPKfS0_S0_S0_S0_S0_S0_S0_S0_S0_S0_S0_S0_S0_S0_PfS1_S1_S1_S1_S1_S1_S1_S1__param_3];
	ld.param.u32 	%r116, [_Z39fused_tensor_prods_example_wtsback_kerniiiiiPKfS0_S0_S0_S0_S0_S0_S0_S0_S0_S0_S0_S0_S0_S0_PfS1_S1_S1_S1_S1_S1_S1_S1__param_4];
	ld.param.u64 	%rd43, [_Z39fused_tensor_prods_example_wtsback_kerniiiiiPKfS0_S0_S0_S0_S0_S0_S0_S0_S0_S0_S0_S0_S0_S0_PfS1_S1_S1_S1_S1_S1_S1_S1__param_5];
	ld.param.u64 	%rd44, [_Z39fused_tensor_prods_example_wtsback_kerniiiiiPKfS0_S0_S0_S0_S0_S0_S0_S0_S0_S0_S0_S0_S0_S0_PfS1_S1_S1_S1_S1_S1_S1_S1__param_6];
	ld.param.u64 	%rd45, [_Z39fused_tensor_prods_example_wtsback_kerniiiiiPKfS0_S0_S0_S0_S0_S0_S0_S0_S0_S0_S0_S0_S0_S0_PfS1_S1_S1_S1_S1_S1_S1_S1__param_7];
	ld.param.u64 	%rd46, [_Z39fused_tensor_prods_example_wtsback_kerniiiiiPKfS0_S0_S0_S0_S0_S0_S0_S0_S0_S0_S0_S0_S0_S0_PfS1_S1_S1_S1_S1_S1_S1_S1__param_8];
	ld.param.u64 	%rd47, [_Z39fused_tensor_prods_example_wtsback_kerniiiiiPKfS0_S0_S0_S0_S0_S0_S0_S0_S0_S0_S0_S0_S0_S0_PfS1_S1_S1_S1_S1_S1_S1_S1__param_9];
	ld.param.u64 	%rd48, [_Z39fused_tensor_prods_example_wtsback_kerniiiiiPKfS0_S0_S0_S0_S0_S0_S0_S0_S0_S0_S0_S0_S0_S0_PfS1_S1_S1_S1_S1_S1_S1_S1__param_10];
	ld.param.u64 	%rd25, [_Z39fused_tensor_prods_example_wtsback_kerniiiiiPKfS0_S0_S0_S0_S0_S0_S0_S0_S0_S0_S0_S0_S0_S0_PfS1_S1_S1_S1_S1_S1_S1_S1__param_11];
	ld.param.u64 	%rd26, [_Z39fused_tensor_prods_example_wtsback_kerniiiiiPKfS0_S0_S0_S0_S0_S0_S0_S0_S0_S0_S0_S0_S0_S0_PfS1_S1_S1_S1_S1_S1_S1_S1__param_12];
	ld.param.u64 	%rd27, [_Z39fused_tensor_prods_example_wtsback_kerniiiiiPKfS0_S0_S0_S0_S0_S0_S0_S0_S0_S0_S0_S0_S0_S0_PfS1_S1_S1_S1_S1_S1_S1_S1__param_13];
	ld.param.u64 	%rd29, [_Z39fused_tensor_prods_example_wtsback_kerniiiiiPKfS0_S0_S0_S0_S0_S0_S0_S0_S0_S0_S0_S0_S0_S0_PfS1_S1_S1_S1_S1_S1_S1_S1__param_15];
	ld.param.u64 	%rd30, [_Z39fused_tensor_prods_example_wtsback_kerniiiiiPKfS0_S0_S0_S0_S0_S0_S0_S0_S0_S0_S0_S0_S0_S0_PfS1_S1_S1_S1_S1_S1_S1_S1__param_16];
	ld.param.u64 	%rd31, [_Z39fused_tensor_prods_example_wtsback_kerniiiiiPKfS0_S0_S0_S0_S0_S0_S0_S0_S0_S0_S0_S0_S0_S0_PfS1_S1_S1_S1_S1_S1_S1_S1__param_17];
	ld.param.u64 	%rd32, [_Z39fused_tensor_prods_example_wtsback_kerniiiiiPKfS0_S0_S0_S0_S0_S0_S0_S0_S0_S0_S0_S0_S0_S0_PfS1_S1_S1_S1_S1_S1_S1_S1__param_18];
	ld.param.u64 	%rd33, [_Z39fused_tensor_prods_example_wtsback_kerniiiiiPKfS0_S0_S0_S0_S0_S0_S0_S0_S0_S0_S0_S0_S0_S0_PfS1_S1_S1_S1_S1_S1_S1_S1__param_19];
	ld.param.u64 	%rd34, [_Z39fused_tensor_prods_example_wtsback_kerniiiiiPKfS0_S0_S0_S0_S0_S0_S0_S0_S0_S0_S0_S0_S0_S0_PfS1_S1_S1_S1_S1_S1_S1_S1__param_20];
	ld.param.u64 	%rd35, [_Z39fused_tensor_prods_example_wtsback_kerniiiiiPKfS0_S0_S0_S0_S0_S0_S0_S0_S0_S0_S0_S0_S0_S0_PfS1_S1_S1_S1_S1_S1_S1_S1__param_21];
	ld.param.u64 	%rd36, [_Z39fused_tensor_prods_example_wtsback_kerniiiiiPKfS0_S0_S0_S0_S0_S0_S0_S0_S0_S0_S0_S0_S0_S0_PfS1_S1_S1_S1_S1_S1_S1_S1__param_22];
	ld.param.u64 	%rd38, [_Z39fused_tensor_prods_example_wtsback_kerniiiiiPKfS0_S0_S0_S0_S0_S0_S0_S0_S0_S0_S0_S0_S0_S0_PfS1_S1_S1_S1_S1_S1_S1_S1__param_24];
	ld.param.u64 	%rd39, [_Z39fused_tensor_prods_example_wtsback_kerniiiiiPKfS0_S0_S0_S0_S0_S0_S0_S0_S0_S0_S0_S0_S0_S0_PfS1_S1_S1_S1_S1_S1_S1_S1__param_25];
	ld.param.u64 	%rd40, [_Z39fused_tensor_prods_example_wtsback_kerniiiiiPKfS0_S0_S0_S0_S0_S0_S0_S0_S0_S0_S0_S0_S0_S0_PfS1_S1_S1_S1_S1_S1_S1_S1__param_26];
	cvta.to.global.u64 	%rd1, %rd43;
	cvta.to.global.u64 	%rd2, %rd46;
	cvta.to.global.u64 	%rd3, %rd45;
	cvta.to.global.u64 	%rd4, %rd47;
	cvta.to.global.u64 	%rd5, %rd48;
	cvta.to.global.u64 	%rd6, %rd44;
	mov.u32 	%r339, %ctaid.x;
	setp.ge.s32 	%p1, %r339, %r114;
	@%p1 bra 	$L__BB3_11;
	mov.u32 	%r2, %ctaid.y;
	mov.u32 	%r3, %tid.x;
	mov.u32 	%r4, %tid.y;
	mov.u32 	%r5, %ntid.x;
	mov.u32 	%r6, %ntid.y;
	mov.u32 	%r7, %nctaid.y;
	mov.u32 	%r8, %nctaid.x;
	cvta.to.global.u64 	%rd7, %rd34;
	cvta.to.global.u64 	%rd8, %rd25;
	mov.u32 	%r315, %r339;
$L__BB3_2:
	setp.ge.u32 	%p2, %r2, %r114;
	@%p2 bra 	$L__BB3_10;
	mov.u32 	%r316, %r2;
$L__BB3_4:
	setp.ge.s32 	%p3, %r3, %r112;
	mov.f32 	%f421, 0f00000000;
	@%p3 bra 	$L__BB3_7;
	mov.f32 	%f421, 0f00000000;
	mov.u32 	%r317, %r3;
$L__BB3_6:
	mad.lo.s32 	%r117, %r317, %r113, %r4;
	mul.wide.u32 	%rd49, %r117, 4;
	add.s64 	%rd50, %rd8, %rd49;
	ld.global.f32 	%f39, [%rd50];
	mul.lo.s32 	%r118, %r317, %r114;
	add.s32 	%r119, %r118, %r315;
	mul.wide.s32 	%rd51, %r119, 4;
	add.s64 	%rd52, %rd1, %rd51;
	ld.global.f32 	%f40, [%rd52];
	mul.f32 	%f41, %f39, %f40;
	add.s32 	%r120, %r118, %r316;
	mul.wide.s32 	%rd53, %r120, 4;
	add.s64 	%rd54, %rd2, %rd53;
	ld.global.f32 	%f42, [%rd54];
	fma.rn.f32 	%f421, %f41, %f42, %f421;
	add.s32 	%r317, %r317, %r5;
	setp.lt.s32 	%p4, %r317, %r112;
	@%p4 bra 	$L__BB3_6;
$L__BB3_7:
	setp.ne.s32 	%p5, %r3, 0;
	mov.b32 	%r121, %f421;
	shfl.sync.down.b32	%r122|%p6, %r121, 16, 31, -1;
	mov.b32 	%f43, %r122;
	add.f32 	%f44, %f421, %f43;
	mov.b32 	%r123, %f44;
	shfl.sync.down.b32	%r124|%p7, %r123, 8, 31, -1;
	mov.b32 	%f45, %r124;
	add.f32 	%f46, %f44, %f45;
	mov.b32 	%r125, %f46;
	shfl.sync.down.b32	%r126|%p8, %r125, 4, 31, -1;
	mov.b32 	%f47, %r126;
	add.f32 	%f48, %f46, %f47;
	mov.b32 	%r127, %f48;
	shfl.sync.down.b32	%r128|%p9, %r127, 2, 31, -1;
	mov.b32 	%f49, %r128;
	add.f32 	%f50, %f48, %f49;
	mov.b32 	%r129, %f50;
	shfl.sync.down.b32	%r130|%p10, %r129, 1, 31, -1;
	mov.b32 	%f51, %r130;
	add.f32 	%f4, %f50, %f51;
	@%p5 bra 	$L__BB3_9;
	mad.lo.s32 	%r131, %r316, %r6, %r4;
	mad.lo.s32 	%r132, %r131, %r114, %r315;
	mul.wide.u32 	%rd55, %r132, 4;
	add.s64 	%rd56, %rd7, %rd55;
	st.global.f32 	[%rd56], %f4;
$L__BB3_9:
	add.s32 	%r316, %r316, %r7;
	setp.lt.s32 	%p11, %r316, %r114;
	@%p11 bra 	$L__BB3_4;
$L__BB3_10:
	add.s32 	%r315, %r315, %r8;
	setp.lt.s32 	%p12, %r315, %r114;
	@%p12 bra 	$L__BB3_2;
$L__BB3_11:
	setp.ge.s32 	%p13, %r339, %r115;
	@%p13 bra 	$L__BB3_22;
	mov.u32 	%r9, %ctaid.y;
	mov.u32 	%r10, %tid.x;
	mov.u32 	%r11, %tid.y;
	mov.u32 	%r12, %ntid.x;
	mov.u32 	%r13, %ntid.y;
	mov.u32 	%r14, %nctaid.y;
	mov.u32 	%r15, %nctaid.x;
	cvta.to.global.u64 	%rd9, %rd35;
	cvta.to.global.u64 	%rd10, %rd26;
	mov.u32 	%r318, %r339;
$L__BB3_13:
	setp.ge.s32 	%p14, %r9, %r115;
	@%p14 bra 	$L__BB3_21;
	mov.u32 	%r319, %r9;
$L__BB3_15:
	setp.ge.s32 	%p15, %r10, %r112;
	mov.f32 	%f423, 0f00000000;
	@%p15 bra 	$L__BB3_18;
	mov.f32 	%f423, 0f00000000;
	mov.u32 	%r320, %r10;
$L__BB3_17:
	mad.lo.s32 	%r133, %r320, %r113, %r11;
	mul.wide.u32 	%rd57, %r133, 4;
	add.s64 	%rd58, %rd10, %rd57;
	ld.global.f32 	%f54, [%rd58];
	mul.lo.s32 	%r134, %r320, %r115;
	add.s32 	%r135, %r134, %r318;
	mul.lo.s32 	%r136, %r135, 3;
	mul.wide.s32 	%rd59, %r136, 4;
	add.s64 	%rd60, %rd6, %rd59;
	ld.global.f32 	%f55, [%rd60];
	mul.f32 	%f56, %f54, %f55;
	add.s32 	%r137, %r134, %r319;
	mul.lo.s32 	%r138, %r137, 3;
	mul.wide.s32 	%rd61, %r138, 4;
	add.s64 	%rd62, %rd4, %rd61;
	ld.global.f32 	%f57, [%rd62];
	ld.global.f32 	%f58, [%rd60+4];
	mul.f32 	%f59, %f54, %f58;
	ld.global.f32 	%f60, [%rd62+4];
	mul.f32 	%f61, %f59, %f60;
	fma.rn.f32 	%f62, %f56, %f57, %f61;
	ld.global.f32 	%f63, [%rd60+8];
	mul.f32 	%f64, %f54, %f63;
	ld.global.f32 	%f65, [%rd62+8];
	fma.rn.f32 	%f66, %f64, %f65, %f62;
	add.f32 	%f423, %f423, %f66;
	add.s32 	%r320, %r320, %r12;
	setp.lt.s32 	%p16, %r320, %r112;
	@%p16 bra 	$L__BB3_17;
$L__BB3_18:
	setp.ne.s32 	%p17, %r10, 0;
	mov.b32 	%r139, %f423;
	shfl.sync.down.b32	%r140|%p18, %r139, 16, 31, -1;
	mov.b32 	%f67, %r140;
	add.f32 	%f68, %f423, %f67;
	mov.b32 	%r141, %f68;
	shfl.sync.down.b32	%r142|%p19, %r141, 8, 31, -1;
	mov.b32 	%f69, %r142;
	add.f32 	%f70, %f68, %f69;
	mov.b32 	%r143, %f70;
	shfl.sync.down.b32	%r144|%p20, %r143, 4, 31, -1;
	mov.b32 	%f71, %r144;
	add.f32 	%f72, %f70, %f71;
	mov.b32 	%r145, %f72;
	shfl.sync.down.b32	%r146|%p21, %r145, 2, 31, -1;
	mov.b32 	%f73, %r146;
	add.f32 	%f74, %f72, %f73;
	mov.b32 	%r147, %f74;
	shfl.sync.down.b32	%r148|%p22, %r147, 1, 31, -1;
	mov.b32 	%f75, %r148;
	add.f32 	%f8, %f74, %f75;
	@%p17 bra 	$L__BB3_20;
	mad.lo.s32 	%r149, %r319, %r13, %r11;
	mad.lo.s32 	%r150, %r149, %r115, %r318;
	mul.wide.u32 	%rd63, %r150, 4;
	add.s64 	%rd64, %rd9, %rd63;
	st.global.f32 	[%rd64], %f8;
$L__BB3_20:
	add.s32 	%r319, %r319, %r14;
	setp.lt.s32 	%p23, %r319, %r115;
	@%p23 bra 	$L__BB3_15;
$L__BB3_21:
	add.s32 	%r318, %r318, %r15;
	setp.lt.s32 	%p24, %r318, %r115;
	@%p24 bra 	$L__BB3_13;
$L__BB3_22:
	setp.ge.s32 	%p25, %r339, %r114;
	@%p25 bra 	$L__BB3_33;
	cvta.to.global.u64 	%rd11, %rd27;
	mov.u32 	%r22, %ctaid.y;
	mov.u32 	%r23, %tid.x;
	mov.u32 	%r24, %tid.y;
	mov.u32 	%r25, %ntid.x;
	mov.u32 	%r26, %ntid.y;
	mov.u32 	%r27, %nctaid.y;
	mov.u32 	%r28, %nctaid.x;
	cvta.to.global.u64 	%rd12, %rd36;
	mov.u32 	%r321, %r339;
$L__BB3_24:
	setp.ge.s32 	%p26, %r22, %r115;
	@%p26 bra 	$L__BB3_32;
	mov.u32 	%r322, %r22;
$L__BB3_26:
	setp.ge.s32 	%p27, %r23, %r112;
	mov.f32 	%f425, 0f00000000;
	@%p27 bra 	$L__BB3_29;
	mov.f32 	%f425, 0f00000000;
	mov.u32 	%r323, %r23;
$L__BB3_28:
	mad.lo.s32 	%r151, %r323, %r113, %r24;
	mul.lo.s32 	%r152, %r151, 3;
	mul.wide.u32 	%rd65, %r152, 4;
	add.s64 	%rd66, %rd11, %rd65;
	ld.global.f32 	%f78, [%rd66];
	mad.lo.s32 	%r153, %r323, %r114, %r321;
	mul.wide.s32 	%rd67, %r153, 4;
	add.s64 	%rd68, %rd1, %rd67;
	ld.global.f32 	%f79, [%rd68];
	mul.f32 	%f80, %f78, %f79;
	mad.lo.s32 	%r154, %r323, %r115, %r322;
	mul.lo.s32 	%r155, %r154, 3;
	mul.wide.s32 	%rd69, %r155, 4;
	add.s64 	%rd70, %rd4, %rd69;
	ld.global.f32 	%f81, [%rd70];
	add.s32 	%r156, %r152, 1;
	mul.wide.u32 	%rd71, %r156, 4;
	add.s64 	%rd72, %rd11, %rd71;
	ld.global.f32 	%f82, [%rd72];
	mul.f32 	%f83, %f82, %f79;
	ld.global.f32 	%f84, [%rd70+4];
	mul.f32 	%f85, %f83, %f84;
	fma.rn.f32 	%f86, %f80, %f81, %f85;
	add.s32 	%r157, %r152, 2;
	mul.wide.u32 	%rd73, %r157, 4;
	add.s64 	%rd74, %rd11, %rd73;
	ld.global.f32 	%f87, [%rd74];
	mul.f32 	%f88, %f87, %f79;
	ld.global.f32 	%f89, [%rd70+8];
	fma.rn.f32 	%f90, %f88, %f89, %f86;
	add.f32 	%f425, %f425, %f90;
	add.s32 	%r323, %r323, %r25;
	setp.lt.s32 	%p28, %r323, %r112;
	@%p28 bra 	$L__BB3_28;
$L__BB3_29:
	setp.ne.s32 	%p29, %r23, 0;
	mov.b32 	%r158, %f425;
	shfl.sync.down.b32	%r159|%p30, %r158, 16, 31, -1;
	mov.b32 	%f91, %r159;
	add.f32 	%f92, %f425, %f91;
	mov.b32 	%r160, %f92;
	shfl.sync.down.b32	%r161|%p31, %r160, 8, 31, -1;
	mov.b32 	%f93, %r161;
	add.f32 	%f94, %f92, %f93;
	mov.b32 	%r162, %f94;
	shfl.sync.down.b32	%r163|%p32, %r162, 4, 31, -1;
	mov.b32 	%f95, %r163;
	add.f32 	%f96, %f94, %f95;
	mov.b32 	%r164, %f96;
	shfl.sync.down.b32	%r165|%p33, %r164, 2, 31, -1;
	mov.b32 	%f97, %r165;
	add.f32 	%f98, %f96, %f97;
	mov.b32 	%r166, %f98;
	shfl.sync.down.b32	%r167|%p34, %r166, 1, 31, -1;
	mov.b32 	%f99, %r167;
	add.f32 	%f12, %f98, %f99;
	@%p29 bra 	$L__BB3_31;
	mad.lo.s32 	%r168, %r322, %r26, %r24;
	mad.lo.s32 	%r169, %r168, %r114, %r321;
	mul.wide.u32 	%rd75, %r169, 4;
	add.s64 	%rd76, %rd12, %rd75;
	st.global.f32 	[%rd76], %f12;
$L__BB3_31:
	add.s32 	%r322, %r322, %r27;
	setp.lt.s32 	%p35, %r322, %r115;
	@%p35 bra 	$L__BB3_26;
$L__BB3_32:
	add.s32 	%r321, %r321, %r28;
	setp.lt.s32 	%p36, %r321, %r114;
	@%p36 bra 	$L__BB3_24;
$L__BB3_33:
	setp.ge.s32 	%p37, %r339, %r115;
	@%p37 bra 	$L__BB3_44;
	ld.param.u64 	%rd198, [_Z39fused_tensor_prods_example_wtsback_kerniiiiiPKfS0_S0_S0_S0_S0_S0_S0_S0_S0_S0_S0_S0_S0_S0_PfS1_S1_S1_S1_S1_S1_S1_S1__param_23];
	ld.param.u64 	%rd197, [_Z39fused_tensor_prods_example_wtsback_kerniiiiiPKfS0_S0_S0_S0_S0_S0_S0_S0_S0_S0_S0_S0_S0_S0_PfS1_S1_S1_S1_S1_S1_S1_S1__param_14];
	cvta.to.global.u64 	%rd13, %rd197;
	mov.u32 	%r35, %ctaid.y;
	mov.u32 	%r36, %tid.x;
	mov.u32 	%r37, %tid.y;
	mov.u32 	%r38, %ntid.x;
	mov.u32 	%r39, %ntid.y;
	mov.u32 	%r40, %nctaid.y;
	mov.u32 	%r41, %nctaid.x;
	cvta.to.global.u64 	%rd14, %rd198;
	mov.u32 	%r324, %r339;
$L__BB3_35:
	setp.ge.s32 	%p38, %r35, %r114;
	@%p38 bra 	$L__BB3_43;
	mov.u32 	%r325, %r35;
$L__BB3_37:
	setp.ge.s32 	%p39, %r36, %r112;
	mov.f32 	%f427, 0f00000000;
	@%p39 bra 	$L__BB3_40;
	mov.f32 	%f427, 0f00000000;
	mov.u32 	%r326, %r36;
$L__BB3_39:
	mad.lo.s32 	%r170, %r326, %r113, %r37;
	mul.lo.s32 	%r171, %r170, 3;
	mul.wide.u32 	%rd77, %r171, 4;
	add.s64 	%rd78, %rd13, %rd77;
	ld.global.f32 	%f102, [%rd78];
	mad.lo.s32 	%r172, %r326, %r115, %r324;
	mul.lo.s32 	%r173, %r172, 3;
	mul.wide.s32 	%rd79, %r173, 4;
	add.s64 	%rd80, %rd6, %rd79;
	ld.global.f32 	%f103, [%rd80];
	mul.f32 	%f104, %f102, %f103;
	mad.lo.s32 	%r174, %r326, %r114, %r325;
	mul.wide.s32 	%rd81, %r174, 4;
	add.s64 	%rd82, %rd2, %rd81;
	ld.global.f32 	%f105, [%rd82];
	add.s32 	%r175, %r171, 1;
	mul.wide.u32 	%rd83, %r175, 4;
	add.s64 	%rd84, %rd13, %rd83;
	ld.global.f32 	%f106, [%rd84];
	ld.global.f32 	%f107, [%rd80+4];
	mul.f32 	%f108, %f106, %f107;
	mul.f32 	%f109, %f108, %f105;
	fma.rn.f32 	%f110, %f104, %f105, %f109;
	add.s32 	%r176, %r171, 2;
	mul.wide.u32 	%rd85, %r176, 4;
	add.s64 	%rd86, %rd13, %rd85;
	ld.global.f32 	%f111, [%rd86];
	ld.global.f32 	%f112, [%rd80+8];
	mul.f32 	%f113, %f111, %f112;
	fma.rn.f32 	%f114, %f113, %f105, %f110;
	add.f32 	%f427, %f427, %f114;
	add.s32 	%r326, %r326, %r38;
	setp.lt.s32 	%p40, %r326, %r112;
	@%p40 bra 	$L__BB3_39;
$L__BB3_40:
	setp.ne.s32 	%p41, %r36, 0;
	mov.b32 	%r177, %f427;
	shfl.sync.down.b32	%r178|%p42, %r177, 16, 31, -1;
	mov.b32 	%f115, %r178;
	add.f32 	%f116, %f427, %f115;
	mov.b32 	%r179, %f116;
	shfl.sync.down.b32	%r180|%p43, %r179, 8, 31, -1;
	mov.b32 	%f117, %r180;
	add.f32 	%f118, %f116, %f117;
	mov.b32 	%r181, %f118;
	shfl.sync.down.b32	%r182|%p44, %r181, 4, 31, -1;
	mov.b32 	%f119, %r182;
	add.f32 	%f120, %f118, %f119;
	mov.b32 	%r183, %f120;
	shfl.sync.down.b32	%r184|%p45, %r183, 2, 31, -1;
	mov.b32 	%f121, %r184;
	add.f32 	%f122, %f120, %f121;
	mov.b32 	%r185, %f122;
	shfl.sync.down.b32	%r186|%p46, %r185, 1, 31, -1;
	mov.b32 	%f123, %r186;
	add.f32 	%f16, %f122, %f123;
	@%p41 bra 	$L__BB3_42;
	mad.lo.s32 	%r187, %r325, %r39, %r37;
	mad.lo.s32 	%r188, %r187, %r115, %r324;
	mul.wide.u32 	%rd87, %r188, 4;
	add.s64 	%rd88, %rd14, %rd87;
	st.global.f32 	[%rd88], %f16;
$L__BB3_42:
	add.s32 	%r325, %r325, %r40;
	setp.lt.s32 	%p47, %r325, %r114;
	@%p47 bra 	$L__BB3_37;
$L__BB3_43:
	add.s32 	%r324, %r324, %r41;
	setp.lt.s32 	%p48, %r324, %r115;
	@%p48 bra 	$L__BB3_35;
$L__BB3_44:
	setp.ge.s32 	%p49, %r339, %r116;
	@%p49 bra 	$L__BB3_65;
	cvta.to.global.u64 	%rd15, %rd29;
	mov.u32 	%r48, %ctaid.y;
	mov.u32 	%r49, %tid.x;
	mov.u32 	%r50, %tid.y;
	mov.u32 	%r51, %ntid.x;
	mov.u32 	%r52, %ntid.y;
	mov.u32 	%r53, %nctaid.y;
	mov.u32 	%r54, %nctaid.x;
	cvta.to.global.u64 	%rd16, %rd38;
	mov.u32 	%r327, %r339;
$L__BB3_46:
	setp.ge.s32 	%p50, %r48, %r114;
	@%p50 bra 	$L__BB3_54;
	mov.u32 	%r328, %r48;
$L__BB3_48:
	setp.ge.s32 	%p51, %r49, %r112;
	mov.f32 	%f429, 0f00000000;
	@%p51 bra 	$L__BB3_51;
	mov.f32 	%f429, 0f00000000;
	mov.u32 	%r329, %r49;
$L__BB3_50:
	mad.lo.s32 	%r189, %r329, %r113, %r50;
	mul.lo.s32 	%r190, %r189, 9;
	mul.wide.u32 	%rd89, %r190, 4;
	add.s64 	%rd90, %rd15, %rd89;
	ld.global.f32 	%f126, [%rd90];
	mad.lo.s32 	%r191, %r329, %r116, %r327;
	mul.lo.s32 	%r192, %r191, 9;
	mul.wide.s32 	%rd91, %r192, 4;
	add.s64 	%rd92, %rd3, %rd91;
	ld.global.f32 	%f127, [%rd92];
	mul.f32 	%f128, %f126, %f127;
	mad.lo.s32 	%r193, %r329, %r114, %r328;
	mul.wide.s32 	%rd93, %r193, 4;
	add.s64 	%rd94, %rd2, %rd93;
	ld.global.f32 	%f129, [%rd94];
	add.s32 	%r194, %r190, 1;
	mul.wide.u32 	%rd95, %r194, 4;
	add.s64 	%rd96, %rd15, %rd95;
	ld.global.f32 	%f130, [%rd96];
	ld.global.f32 	%f131, [%rd92+4];
	mul.f32 	%f132, %f130, %f131;
	mul.f32 	%f133, %f132, %f129;
	fma.rn.f32 	%f134, %f128, %f129, %f133;
	add.s32 	%r195, %r190, 2;
	mul.wide.u32 	%rd97, %r195, 4;
	add.s64 	%rd98, %rd15, %rd97;
	ld.global.f32 	%f135, [%rd98];
	ld.global.f32 	%f136, [%rd92+8];
	mul.f32 	%f137, %f135, %f136;
	fma.rn.f32 	%f138, %f137, %f129, %f134;
	add.s32 	%r196, %r190, 3;
	mul.wide.u32 	%rd99, %r196, 4;
	add.s64 	%rd100, %rd15, %rd99;
	ld.global.f32 	%f139, [%rd100];
	ld.global.f32 	%f140, [%rd92+12];
	mul.f32 	%f141, %f139, %f140;
	fma.rn.f32 	%f142, %f141, %f129, %f138;
	add.s32 	%r197, %r190, 4;
	mul.wide.u32 	%rd101, %r197, 4;
	add.s64 	%rd102, %rd15, %rd101;
	ld.global.f32 	%f143, [%rd102];
	ld.global.f32 	%f144, [%rd92+16];
	mul.f32 	%f145, %f143, %f144;
	fma.rn.f32 	%f146, %f145, %f129, %f142;
	add.s32 	%r198, %r190, 5;
	mul.wide.u32 	%rd103, %r198, 4;
	add.s64 	%rd104, %rd15, %rd103;
	ld.global.f32 	%f147, [%rd104];
	ld.global.f32 	%f148, [%rd92+20];
	mul.f32 	%f149, %f147, %f148;
	fma.rn.f32 	%f150, %f149, %f129, %f146;
	add.s32 	%r199, %r190, 6;
	mul.wide.u32 	%rd105, %r199, 4;
	add.s64 	%rd106, %rd15, %rd105;
	ld.global.f32 	%f151, [%rd106];
	ld.global.f32 	%f152, [%rd92+24];
	mul.f32 	%f153, %f151, %f152;
	fma.rn.f32 	%f154, %f153, %f129, %f150;
	add.s32 	%r200, %r190, 7;
	mul.wide.u32 	%rd107, %r200, 4;
	add.s64 	%rd108, %rd15, %rd107;
	ld.global.f32 	%f155, [%rd108];
	ld.global.f32 	%f156, [%rd92+28];
	mul.f32 	%f157, %f155, %f156;
	fma.rn.f32 	%f158, %f157, %f129, %f154;
	add.s32 	%r201, %r190, 8;
	mul.wide.u32 	%rd109, %r201, 4;
	add.s64 	%rd110, %rd15, %rd109;
	ld.global.f32 	%f159, [%rd110];
	ld.global.f32 	%f160, [%rd92+32];
	mul.f32 	%f161, %f159, %f160;
	fma.rn.f32 	%f162, %f161, %f129, %f158;
	add.f32 	%f429, %f429, %f162;
	add.s32 	%r329, %r329, %r51;
	setp.lt.s32 	%p52, %r329, %r112;
	@%p52 bra 	$L__BB3_50;
$L__BB3_51:
	setp.ne.s32 	%p53, %r49, 0;
	mov.b32 	%r202, %f429;
	shfl.sync.down.b32	%r203|%p54, %r202, 16, 31, -1;
	mov.b32 	%f163, %r203;
	add.f32 	%f164, %f429, %f163;
	mov.b32 	%r204, %f164;
	shfl.sync.down.b32	%r205|%p55, %r204, 8, 31, -1;
	mov.b32 	%f165, %r205;
	add.f32 	%f166, %f164, %f165;
	mov.b32 	%r206, %f166;
	shfl.sync.down.b32	%r207|%p56, %r206, 4, 31, -1;
	mov.b32 	%f167, %r207;
	add.f32 	%f168, %f166, %f167;
	mov.b32 	%r208, %f168;
	shfl.sync.down.b32	%r209|%p57, %r208, 2, 31, -1;
	mov.b32 	%f169, %r209;
	add.f32 	%f170, %f168, %f169;
	mov.b32 	%r210, %f170;
	shfl.sync.down.b32	%r211|%p58, %r210, 1, 31, -1;
	mov.b32 	%f171, %r211;
	add.f32 	%f20, %f170, %f171;
	@%p53 bra 	$L__BB3_53;
	mad.lo.s32 	%r212, %r328, %r52, %r50;
	mad.lo.s32 	%r213, %r212, %r116, %r327;
	mul.wide.u32 	%rd111, %r213, 4;
	add.s64 	%rd112, %rd16, %rd111;
	st.global.f32 	[%rd112], %f20;
$L__BB3_53:
	add.s32 	%r328, %r328, %r53;
	setp.lt.s32 	%p59, %r328, %r114;
	@%p59 bra 	$L__BB3_48;
$L__BB3_54:
	add.s32 	%r327, %r327, %r54;
	setp.lt.s32 	%p60, %r327, %r116;
	@%p60 bra 	$L__BB3_46;
	cvta.to.global.u64 	%rd17, %rd30;
	cvta.to.global.u64 	%rd18, %rd39;
	mov.u32 	%r330, %r339;
$L__BB3_56:
	setp.ge.s32 	%p61, %r48, %r116;
	@%p61 bra 	$L__BB3_64;
	mov.u32 	%r331, %r48;
$L__BB3_58:
	setp.ge.s32 	%p62, %r49, %r112;
	mov.f32 	%f431, 0f00000000;
	@%p62 bra 	$L__BB3_61;
	mov.f32 	%f431, 0f00000000;
	mov.u32 	%r332, %r49;
$L__BB3_60:
	mad.lo.s32 	%r214, %r332, %r113, %r50;
	mul.lo.s32 	%r215, %r214, 9;
	mul.wide.u32 	%rd113, %r215, 4;
	add.s64 	%rd114, %rd17, %rd113;
	ld.global.f32 	%f174, [%rd114];
	mul.lo.s32 	%r216, %r332, %r116;
	add.s32 	%r217, %r216, %r330;
	mul.lo.s32 	%r218, %r217, 9;
	mul.wide.s32 	%rd115, %r218, 4;
	add.s64 	%rd116, %rd3, %rd115;
	ld.global.f32 	%f175, [%rd116];
	mul.f32 	%f176, %f174, %f175;
	add.s32 	%r219, %r216, %r331;
	mul.lo.s32 	%r220, %r219, 9;
	mul.wide.s32 	%rd117, %r220, 4;
	add.s64 	%rd118, %rd5, %rd117;
	ld.global.f32 	%f177, [%rd118];
	add.s32 	%r221, %r215, 1;
	mul.wide.u32 	%rd119, %r221, 4;
	add.s64 	%rd120, %rd17, %rd119;
	ld.global.f32 	%f178, [%rd120];
	ld.global.f32 	%f179, [%rd116+4];
	mul.f32 	%f180, %f178, %f179;
	mul.f32 	%f181, %f180, %f177;
	fma.rn.f32 	%f182, %f176, %f177, %f181;
	add.s32 	%r222, %r215, 2;
	mul.wide.u32 	%rd121, %r222, 4;
	add.s64 	%rd122, %rd17, %rd121;
	ld.global.f32 	%f183, [%rd122];
	ld.global.f32 	%f184, [%rd116+8];
	mul.f32 	%f185, %f183, %f184;
	fma.rn.f32 	%f186, %f185, %f177, %f182;
	ld.global.f32 	%f187, [%rd116+12];
	mul.f32 	%f188, %f174, %f187;
	ld.global.f32 	%f189, [%rd118+4];
	fma.rn.f32 	%f190, %f188, %f189, %f186;
	ld.global.f32 	%f191, [%rd116+16];
	mul.f32 	%f192, %f178, %f191;
	fma.rn.f32 	%f193, %f192, %f189, %f190;
	ld.global.f32 	%f194, [%rd116+20];
	mul.f32 	%f195, %f183, %f194;
	fma.rn.f32 	%f196, %f195, %f189, %f193;
	ld.global.f32 	%f197, [%rd116+24];
	mul.f32 	%f198, %f174, %f197;
	ld.global.f32 	%f199, [%rd118+8];
	fma.rn.f32 	%f200, %f198, %f199, %f196;
	ld.global.f32 	%f201, [%rd116+28];
	mul.f32 	%f202, %f178, %f201;
	fma.rn.f32 	%f203, %f202, %f199, %f200;
	ld.global.f32 	%f204, [%rd116+32];
	mul.f32 	%f205, %f183, %f204;
	fma.rn.f32 	%f206, %f205, %f199, %f203;
	add.s32 	%r223, %r215, 3;
	mul.wide.u32 	%rd123, %r223, 4;
	add.s64 	%rd124, %rd17, %rd123;
	ld.global.f32 	%f207, [%rd124];
	mul.f32 	%f208, %f207, %f175;
	ld.global.f32 	%f209, [%rd118+12];
	fma.rn.f32 	%f210, %f208, %f209, %f206;
	add.s32 	%r224, %r215, 4;
	mul.wide.u32 	%rd125, %r224, 4;
	add.s64 	%rd126, %rd17, %rd125;
	ld.global.f32 	%f211, [%rd126];
	mul.f32 	%f212, %f211, %f179;
	fma.rn.f32 	%f213, %f212, %f209, %f210;
	add.s32 	%r225, %r215, 5;
	mul.wide.u32 	%rd127, %r225, 4;
	add.s64 	%rd128, %rd17, %rd127;
	ld.global.f32 	%f214, [%rd128];
	mul.f32 	%f215, %f214, %f184;
	fma.rn.f32 	%f216, %f215, %f209, %f213;
	mul.f32 	%f217, %f207, %f187;
	ld.global.f32 	%f218, [%rd118+16];
	fma.rn.f32 	%f219, %f217, %f218, %f216;
	mul.f32 	%f220, %f211, %f191;
	fma.rn.f32 	%f221, %f218, %f220, %f219;
	mul.f32 	%f222, %f214, %f194;
	fma.rn.f32 	%f223, %f222, %f218, %f221;
	mul.f32 	%f224, %f207, %f197;
	ld.global.f32 	%f225, [%rd118+20];
	fma.rn.f32 	%f226, %f224, %f225, %f223;
	mul.f32 	%f227, %f211, %f201;
	fma.rn.f32 	%f228, %f225, %f227, %f226;
	mul.f32 	%f229, %f214, %f204;
	fma.rn.f32 	%f230, %f229, %f225, %f228;
	add.s32 	%r226, %r215, 6;
	mul.wide.u32 	%rd129, %r226, 4;
	add.s64 	%rd130, %rd17, %rd129;
	ld.global.f32 	%f231, [%rd130];
	mul.f32 	%f232, %f231, %f175;
	ld.global.f32 	%f233, [%rd118+24];
	fma.rn.f32 	%f234, %f232, %f233, %f230;
	add.s32 	%r227, %r215, 7;
	mul.wide.u32 	%rd131, %r227, 4;
	add.s64 	%rd132, %rd17, %rd131;
	ld.global.f32 	%f235, [%rd132];
	mul.f32 	%f236, %f235, %f179;
	fma.rn.f32 	%f237, %f236, %f233, %f234;
	add.s32 	%r228, %r215, 8;
	mul.wide.u32 	%rd133, %r228, 4;
	add.s64 	%rd134, %rd17, %rd133;
	ld.global.f32 	%f238, [%rd134];
	mul.f32 	%f239, %f238, %f184;
	fma.rn.f32 	%f240, %f239, %f233, %f237;
	mul.f32 	%f241, %f231, %f187;
	ld.global.f32 	%f242, [%rd118+28];
	fma.rn.f32 	%f243, %f241, %f242, %f240;
	mul.f32 	%f244, %f235, %f191;
	fma.rn.f32 	%f245, %f242, %f244, %f243;
	mul.f32 	%f246, %f238, %f194;
	fma.rn.f32 	%f247, %f246, %f242, %f245;
	mul.f32 	%f248, %f231, %f197;
	ld.global.f32 	%f249, [%rd118+32];
	fma.rn.f32 	%f250, %f248, %f249, %f247;
	mul.f32 	%f251, %f235, %f201;
	fma.rn.f32 	%f252, %f249, %f251, %f250;
	mul.f32 	%f253, %f238, %f204;
	fma.rn.f32 	%f254, %f253, %f249, %f252;
	add.f32 	%f431, %f431, %f254;
	add.s32 	%r332, %r332, %r51;
	setp.lt.s32 	%p63, %r332, %r112;
	@%p63 bra 	$L__BB3_60;
$L__BB3_61:
	setp.ne.s32 	%p64, %r49, 0;
	mov.b32 	%r229, %f431;
	shfl.sync.down.b32	%r230|%p65, %r229, 16, 31, -1;
	mov.b32 	%f255, %r230;
	add.f32 	%f256, %f431, %f255;
	mov.b32 	%r231, %f256;
	shfl.sync.down.b32	%r232|%p66, %r231, 8, 31, -1;
	mov.b32 	%f257, %r232;
	add.f32 	%f258, %f256, %f257;
	mov.b32 	%r233, %f258;
	shfl.sync.down.b32	%r234|%p67, %r233, 4, 31, -1;
	mov.b32 	%f259, %r234;
	add.f32 	%f260, %f258, %f259;
	mov.b32 	%r235, %f260;
	shfl.sync.down.b32	%r236|%p68, %r235, 2, 31, -1;
	mov.b32 	%f261, %r236;
	add.f32 	%f262, %f260, %f261;
	mov.b32 	%r237, %f262;
	shfl.sync.down.b32	%r238|%p69, %r237, 1, 31, -1;
	mov.b32 	%f263, %r238;
	add.f32 	%f24, %f262, %f263;
	@%p64 bra 	$L__BB3_63;
	mad.lo.s32 	%r239, %r331, %r52, %r50;
	mad.lo.s32 	%r240, %r239, %r116, %r330;
	mul.wide.u32 	%rd135, %r240, 4;
	add.s64 	%rd136, %rd18, %rd135;
	st.global.f32 	[%rd136], %f24;
$L__BB3_63:
	add.s32 	%r331, %r331, %r53;
	setp.lt.s32 	%p70, %r331, %r116;
	@%p70 bra 	$L__BB3_58;
$L__BB3_64:
	add.s32 	%r330, %r330, %r54;
	setp.lt.s32 	%p71, %r330, %r116;
	@%p71 bra 	$L__BB3_56;
$L__BB3_65:
	setp.ge.s32 	%p72, %r339, %r115;
	@%p72 bra 	$L__BB3_96;
	cvta.to.global.u64 	%rd19, %rd31;
	mov.u32 	%r67, %ctaid.y;
	mov.u32 	%r68, %tid.x;
	mov.u32 	%r69, %tid.y;
	mov.u32 	%r70, %ntid.x;
	mov.u32 	%r71, %ntid.y;
	mov.u32 	%r72, %nctaid.y;
	mov.u32 	%r73, %nctaid.x;
	cvta.to.global.u64 	%rd20, %rd40;
	mov.u32 	%r333, %r339;
$L__BB3_67:
	setp.ge.s32 	%p73, %r67, %r115;
	@%p73 bra 	$L__BB3_75;
	mov.u32 	%r334, %r67;
$L__BB3_69:
	setp.ge.s32 	%p74, %r68, %r112;
	mov.f32 	%f433, 0f00000000;
	@%p74 bra 	$L__BB3_72;
	mov.f32 	%f433, 0f00000000;
	mov.u32 	%r335, %r68;
$L__BB3_71:
	mad.lo.s32 	%r241, %r335, %r113, %r69;
	mul.lo.s32 	%r242, %r241, 9;
	mul.wide.u32 	%rd137, %r242, 4;
	add.s64 	%rd138, %rd19, %rd137;
	ld.global.f32 	%f266, [%rd138];
	mul.lo.s32 	%r243, %r335, %r115;
	add.s32 	%r244, %r243, %r333;
	mul.lo.s32 	%r245, %r244, 3;
	mul.wide.s32 	%rd139, %r245, 4;
	add.s64 	%rd140, %rd6, %rd139;
	ld.global.f32 	%f267, [%rd140];
	mul.f32 	%f268, %f266, %f267;
	add.s32 	%r246, %r243, %r334;
	mul.lo.s32 	%r247, %r246, 3;
	mul.wide.s32 	%rd141, %r247, 4;
	add.s64 	%rd142, %rd4, %rd141;
	ld.global.f32 	%f269, [%rd142];
	add.s32 	%r248, %r242, 1;
	mul.wide.u32 	%rd143, %r248, 4;
	add.s64 	%rd144, %rd19, %rd143;
	ld.global.f32 	%f270, [%rd144];
	ld.global.f32 	%f271, [%rd140+4];
	mul.f32 	%f272, %f270, %f271;
	mul.f32 	%f273, %f272, %f269;
	fma.rn.f32 	%f274, %f268, %f269, %f273;
	add.s32 	%r249, %r242, 2;
	mul.wide.u32 	%rd145, %r249, 4;
	add.s64 	%rd146, %rd19, %rd145;
	ld.global.f32 	%f275, [%rd146];
	ld.global.f32 	%f276, [%rd140+8];
	mul.f32 	%f277, %f275, %f276;
	fma.rn.f32 	%f278, %f277, %f269, %f274;
	add.s32 	%r250, %r242, 3;
	mul.wide.u32 	%rd147, %r250, 4;
	add.s64 	%rd148, %rd19, %rd147;
	ld.global.f32 	%f279, [%rd148];
	mul.f32 	%f280, %f279, %f267;
	ld.global.f32 	%f281, [%rd142+4];
	fma.rn.f32 	%f282, %f280, %f281, %f278;
	add.s32 	%r251, %r242, 4;
	mul.wide.u32 	%rd149, %r251, 4;
	add.s64 	%rd150, %rd19, %rd149;
	ld.global.f32 	%f283, [%rd150];
	mul.f32 	%f284, %f283, %f271;
	fma.rn.f32 	%f285, %f284, %f281, %f282;
	add.s32 	%r252, %r242, 5;
	mul.wide.u32 	%rd151, %r252, 4;
	add.s64 	%rd152, %rd19, %rd151;
	ld.global.f32 	%f286, [%rd152];
	mul.f32 	%f287, %f286, %f276;
	fma.rn.f32 	%f288, %f287, %f281, %f285;
	add.s32 	%r253, %r242, 6;
	mul.wide.u32 	%rd153, %r253, 4;
	add.s64 	%rd154, %rd19, %rd153;
	ld.global.f32 	%f289, [%rd154];
	mul.f32 	%f290, %f289, %f267;
	ld.global.f32 	%f291, [%rd142+8];
	fma.rn.f32 	%f292, %f290, %f291, %f288;
	add.s32 	%r254, %r242, 7;
	mul.wide.u32 	%rd155, %r254, 4;
	add.s64 	%rd156, %rd19, %rd155;
	ld.global.f32 	%f293, [%rd156];
	mul.f32 	%f294, %f293, %f271;
	fma.rn.f32 	%f295, %f294, %f291, %f292;
	add.s32 	%r255, %r242, 8;
	mul.wide.u32 	%rd157, %r255, 4;
	add.s64 	%rd158, %rd19, %rd157;
	ld.global.f32 	%f296, [%rd158];
	mul.f32 	%f297, %f296, %f276;
	fma.rn.f32 	%f298, %f297, %f291, %f295;
	add.f32 	%f433, %f433, %f298;
	add.s32 	%r335, %r335, %r70;
	setp.lt.s32 	%p75, %r335, %r112;
	@%p75 bra 	$L__BB3_71;
$L__BB3_72:
	setp.ne.s32 	%p76, %r68, 0;
	mov.b32 	%r256, %f433;
	shfl.sync.down.b32	%r257|%p77, %r256, 16, 31, -1;
	mov.b32 	%f299, %r257;
	add.f32 	%f300, %f433, %f299;
	mov.b32 	%r258, %f300;
	shfl.sync.down.b32	%r259|%p78, %r258, 8, 31, -1;
	mov.b32 	%f301, %r259;
	add.f32 	%f302, %f300, %f301;
	mov.b32 	%r260, %f302;
	shfl.sync.down.b32	%r261|%p79, %r260, 4, 31, -1;
	mov.b32 	%f303, %r261;
	add.f32 	%f304, %f302, %f303;
	mov.b32 	%r262, %f304;
	shfl.sync.down.b32	%r263|%p80, %r262, 2, 31, -1;
	mov.b32 	%f305, %r263;
	add.f32 	%f306, %f304, %f305;
	mov.b32 	%r264, %f306;
	shfl.sync.down.b32	%r265|%p81, %r264, 1, 31, -1;
	mov.b32 	%f307, %r265;
	add.f32 	%f28, %f306, %f307;
	@%p76 bra 	$L__BB3_74;
	mad.lo.s32 	%r266, %r334, %r71, %r69;
	mad.lo.s32 	%r267, %r266, %r115, %r333;
	mul.wide.u32 	%rd159, %r267, 4;
	add.s64 	%rd160, %rd20, %rd159;
	st.global.f32 	[%rd160], %f28;
$L__BB3_74:
	add.s32 	%r334, %r334, %r72;
	setp.lt.s32 	%p82, %r334, %r115;
	@%p82 bra 	$L__BB3_69;
$L__BB3_75:
	add.s32 	%r333, %r333, %r73;
	setp.lt.s32 	%p83, %r333, %r115;
	@%p83 bra 	$L__BB3_67;
	ld.param.u64 	%rd199, [_Z39fused_tensor_prods_example_wtsback_kerniiiiiPKfS0_S0_S0_S0_S0_S0_S0_S0_S0_S0_S0_S0_S0_S0_PfS1_S1_S1_S1_S1_S1_S1_S1__param_27];
	cvta.to.global.u64 	%rd21, %rd32;
	cvta.to.global.u64 	%rd22, %rd199;
	mov.u32 	%r336, %r339;
$L__BB3_77:
	setp.ge.s32 	%p84, %r67, %r115;
	@%p84 bra 	$L__BB3_85;
	mov.u32 	%r337, %r67;
$L__BB3_79:
	setp.ge.s32 	%p85, %r68, %r112;
	mov.f32 	%f435, 0f00000000;
	@%p85 bra 	$L__BB3_82;
	mov.f32 	%f435, 0f00000000;
	mov.u32 	%r338, %r68;
$L__BB3_81:
	mad.lo.s32 	%r268, %r338, %r113, %r69;
	mul.lo.s32 	%r269, %r268, 3;
	add.s32 	%r270, %r269, 1;
	mul.wide.u32 	%rd161, %r270, 4;
	add.s64 	%rd162, %rd21, %rd161;
	ld.global.f32 	%f310, [%rd162];
	mul.lo.s32 	%r271, %r338, %r115;
	add.s32 	%r272, %r271, %r336;
	mul.lo.s32 	%r273, %r272, 3;
	mul.wide.s32 	%rd163, %r273, 4;
	add.s64 	%rd164, %rd6, %rd163;
	ld.global.f32 	%f311, [%rd164+8];
	mul.f32 	%f312, %f310, %f311;
	add.s32 	%r274, %r271, %r337;
	mul.lo.s32 	%r275, %r274, 3;
	mul.wide.s32 	%rd165, %r275, 4;
	add.s64 	%rd166, %rd4, %rd165;
	ld.global.f32 	%f313, [%rd166];
	mul.f32 	%f314, %f312, %f313;
	add.s32 	%r276, %r269, 2;
	mul.wide.u32 	%rd167, %r276, 4;
	add.s64 	%rd168, %rd21, %rd167;
	ld.global.f32 	%f315, [%rd168];
	ld.global.f32 	%f316, [%rd164+4];
	mul.f32 	%f317, %f316, %f315;
	mul.f32 	%f318, %f317, %f313;
	sub.f32 	%f319, %f314, %f318;
	mul.wide.u32 	%rd169, %r269, 4;
	add.s64 	%rd170, %rd21, %rd169;
	ld.global.f32 	%f320, [%rd170];
	mul.f32 	%f321, %f311, %f320;
	ld.global.f32 	%f322, [%rd166+4];
	mul.f32 	%f323, %f321, %f322;
	sub.f32 	%f324, %f319, %f323;
	ld.global.f32 	%f325, [%rd164];
	mul.f32 	%f326, %f315, %f325;
	fma.rn.f32 	%f327, %f326, %f322, %f324;
	mul.f32 	%f328, %f320, %f316;
	ld.global.f32 	%f329, [%rd166+8];
	fma.rn.f32 	%f330, %f328, %f329, %f327;
	mul.f32 	%f331, %f325, %f310;
	mul.f32 	%f332, %f331, %f329;
	sub.f32 	%f333, %f330, %f332;
	add.f32 	%f435, %f435, %f333;
	add.s32 	%r338, %r338, %r70;
	setp.lt.s32 	%p86, %r338, %r112;
	@%p86 bra 	$L__BB3_81;
$L__BB3_82:
	setp.ne.s32 	%p87, %r68, 0;
	mov.b32 	%r277, %f435;
	shfl.sync.down.b32	%r278|%p88, %r277, 16, 31, -1;
	mov.b32 	%f334, %r278;
	add.f32 	%f335, %f435, %f334;
	mov.b32 	%r279, %f335;
	shfl.sync.down.b32	%r280|%p89, %r279, 8, 31, -1;
	mov.b32 	%f336, %r280;
	add.f32 	%f337, %f335, %f336;
	mov.b32 	%r281, %f337;
	shfl.sync.down.b32	%r282|%p90, %r281, 4, 31, -1;
	mov.b32 	%f338, %r282;
	add.f32 	%f339, %f337, %f338;
	mov.b32 	%r283, %f339;
	shfl.sync.down.b32	%r284|%p91, %r283, 2, 31, -1;
	mov.b32 	%f340, %r284;
	add.f32 	%f341, %f339, %f340;
	mov.b32 	%r285, %f341;
	shfl.sync.down.b32	%r286|%p92, %r285, 1, 31, -1;
	mov.b32 	%f342, %r286;
	add.f32 	%f32, %f341, %f342;
	@%p87 bra 	$L__BB3_84;
	mad.lo.s32 	%r287, %r337, %r71, %r69;
	mad.lo.s32 	%r288, %r287, %r115, %r336;
	mul.wide.u32 	%rd171, %r288, 4;
	add.s64 	%rd172, %rd22, %rd171;
	st.global.f32 	[%rd172], %f32;
$L__BB3_84:
	add.s32 	%r337, %r337, %r72;
	setp.lt.s32 	%p93, %r337, %r115;
	@%p93 bra 	$L__BB3_79;
$L__BB3_85:
	add.s32 	%r336, %r336, %r73;
	setp.lt.s32 	%p94, %r336, %r115;
	@%p94 bra 	$L__BB3_77;
	ld.param.u64 	%rd200, [_Z39fused_tensor_prods_example_wtsback_kerniiiiiPKfS0_S0_S0_S0_S0_S0_S0_S0_S0_S0_S0_S0_S0_S0_PfS1_S1_S1_S1_S1_S1_S1_S1__param_28];
	cvta.to.global.u64 	%rd23, %rd33;
	mul.lo.s32 	%r86, %r68, %r116;
	mul.lo.s32 	%r289, %r70, %r116;
	mul.lo.s32 	%r87, %r289, 9;
	mul.lo.s32 	%r88, %r68, %r115;
	mul.lo.s32 	%r290, %r70, %r115;
	mul.lo.s32 	%r89, %r290, 3;
	mad.lo.s32 	%r291, %r68, %r113, %r69;
	mad.lo.s32 	%r90, %r291, 9, 4;
	mul.lo.s32 	%r292, %r70, %r113;
	mul.lo.s32 	%r91, %r292, 9;
	cvta.to.global.u64 	%rd24, %rd200;
$L__BB3_87:
	setp.ge.s32 	%p95, %r67, %r116;
	@%p95 bra 	$L__BB3_95;
	add.s32 	%r293, %r88, %r339;
	mul.lo.s32 	%r99, %r293, 3;
	mov.u32 	%r340, %r67;
$L__BB3_89:
	setp.ge.s32 	%p96, %r68, %r112;
	mov.f32 	%f437, 0f00000000;
	@%p96 bra 	$L__BB3_92;
	add.s32 	%r294, %r86, %r340;
	mul.lo.s32 	%r343, %r294, 9;
	mov.f32 	%f437, 0f00000000;
	mov.u32 	%r341, %r90;
	mov.u32 	%r342, %r99;
	mov.u32 	%r344, %r68;
$L__BB3_91:
	add.s32 	%r295, %r341, -4;
	add.s32 	%r296, %r341, -3;
	mul.wide.u32 	%rd173, %r296, 4;
	add.s64 	%rd174, %rd23, %rd173;
	ld.global.f32 	%f345, [%rd174];
	mul.wide.s32 	%rd175, %r342, 4;
	add.s64 	%rd176, %rd6, %rd175;
	ld.global.f32 	%f346, [%rd176+8];
	mul.f32 	%f347, %f345, %f346;
	mul.wide.s32 	%rd177, %r343, 4;
	add.s64 	%rd178, %rd5, %rd177;
	ld.global.f32 	%f348, [%rd178];
	mul.f32 	%f349, %f347, %f348;
	add.s32 	%r297, %r341, -2;
	mul.wide.u32 	%rd179, %r297, 4;
	add.s64 	%rd180, %rd23, %rd179;
	ld.global.f32 	%f350, [%rd180];
	ld.global.f32 	%f351, [%rd176+4];
	mul.f32 	%f352, %f351, %f350;
	mul.f32 	%f353, %f352, %f348;
	sub.f32 	%f354, %f349, %f353;
	mul.wide.u32 	%rd181, %r295, 4;
	add.s64 	%rd182, %rd23, %rd181;
	ld.global.f32 	%f355, [%rd182];
	mul.f32 	%f356, %f346, %f355;
	ld.global.f32 	%f357, [%rd178+4];
	mul.f32 	%f358, %f356, %f357;
	sub.f32 	%f359, %f354, %f358;
	ld.global.f32 	%f360, [%rd176];
	mul.f32 	%f361, %f350, %f360;
	fma.rn.f32 	%f362, %f361, %f357, %f359;
	mul.f32 	%f363, %f355, %f351;
	ld.global.f32 	%f364, [%rd178+8];
	fma.rn.f32 	%f365, %f363, %f364, %f362;
	mul.f32 	%f366, %f360, %f345;
	mul.f32 	%f367, %f366, %f364;
	sub.f32 	%f368, %f365, %f367;
	add.s32 	%r298, %r341, 4;
	mul.wide.u32 	%rd183, %r341, 4;
	add.s64 	%rd184, %rd23, %rd183;
	ld.global.f32 	%f369, [%rd184];
	mul.f32 	%f370, %f369, %f346;
	ld.global.f32 	%f371, [%rd178+12];
	fma.rn.f32 	%f372, %f370, %f371, %f368;
	add.s32 	%r299, %r341, 1;
	mul.wide.u32 	%rd185, %r299, 4;
	add.s64 	%rd186, %rd23, %rd185;
	ld.global.f32 	%f373, [%rd186];
	mul.f32 	%f374, %f351, %f373;
	mul.f32 	%f375, %f374, %f371;
	sub.f32 	%f376, %f372, %f375;
	add.s32 	%r300, %r341, -1;
	mul.wide.u32 	%rd187, %r300, 4;
	add.s64 	%rd188, %rd23, %rd187;
	ld.global.f32 	%f377, [%rd188];
	mul.f32 	%f378, %f346, %f377;
	ld.global.f32 	%f379, [%rd178+16];
	mul.f32 	%f380, %f378, %f379;
	sub.f32 	%f381, %f376, %f380;
	mul.f32 	%f382, %f373, %f360;
	fma.rn.f32 	%f383, %f379, %f382, %f381;
	mul.f32 	%f384, %f377, %f351;
	ld.global.f32 	%f385, [%rd178+20];
	fma.rn.f32 	%f386, %f384, %f385, %f383;
	mul.f32 	%f387, %f360, %f369;
	mul.f32 	%f388, %f387, %f385;
	sub.f32 	%f389, %f386, %f388;
	add.s32 	%r301, %r341, 3;
	mul.wide.u32 	%rd189, %r301, 4;
	add.s64 	%rd190, %rd23, %rd189;
	ld.global.f32 	%f390, [%rd190];
	mul.f32 	%f391, %f390, %f346;
	ld.global.f32 	%f392, [%rd178+24];
	fma.rn.f32 	%f393, %f391, %f392, %f389;
	mul.wide.u32 	%rd191, %r298, 4;
	add.s64 	%rd192, %rd23, %rd191;
	ld.global.f32 	%f394, [%rd192];
	mul.f32 	%f395, %f351, %f394;
	mul.f32 	%f396, %f395, %f392;
	sub.f32 	%f397, %f393, %f396;
	add.s32 	%r302, %r341, 2;
	mul.wide.u32 	%rd193, %r302, 4;
	add.s64 	%rd194, %rd23, %rd193;
	ld.global.f32 	%f398, [%rd194];
	mul.f32 	%f399, %f346, %f398;
	ld.global.f32 	%f400, [%rd178+28];
	mul.f32 	%f401, %f399, %f400;
	sub.f32 	%f402, %f397, %f401;
	mul.f32 	%f403, %f394, %f360;
	fma.rn.f32 	%f404, %f400, %f403, %f402;
	mul.f32 	%f405, %f398, %f351;
	ld.global.f32 	%f406, [%rd178+32];
	fma.rn.f32 	%f407, %f405, %f406, %f404;
	mul.f32 	%f408, %f360, %f390;
	mul.f32 	%f409, %f408, %f406;
	sub.f32 	%f410, %f407, %f409;
	add.f32 	%f437, %f437, %f410;
	add.s32 	%r344, %r344, %r70;
	add.s32 	%r343, %r343, %r87;
	add.s32 	%r342, %r342, %r89;
	add.s32 	%r341, %r341, %r91;
	setp.lt.s32 	%p97, %r344, %r112;
	@%p97 bra 	$L__BB3_91;
$L__BB3_92:
	setp.ne.s32 	%p98, %r68, 0;
	mov.b32 	%r303, %f437;
	shfl.sync.down.b32	%r304|%p99, %r303, 16, 31, -1;
	mov.b32 	%f411, %r304;
	add.f32 	%f412, %f437, %f411;
	mov.b32 	%r305, %f412;
	shfl.sync.down.b32	%r306|%p100, %r305, 8, 31, -1;
	mov.b32 	%f413, %r306;
	add.f32 	%f414, %f412, %f413;
	mov.b32 	%r307, %f414;
	shfl.sync.down.b32	%r308|%p101, %r307, 4, 31, -1;
	mov.b32 	%f415, %r308;
	add.f32 	%f416, %f414, %f415;
	mov.b32 	%r309, %f416;
	shfl.sync.down.b32	%r310|%p102, %r309, 2, 31, -1;
	mov.b32 	%f417, %r310;
	add.f32 	%f418, %f416, %f417;
	mov.b32 	%r311, %f418;
	shfl.sync.down.b32	%r312|%p103, %r311, 1, 31, -1;
	mov.b32 	%f419, %r312;
	add.f32 	%f36, %f418, %f419;
	@%p98 bra 	$L__BB3_94;
	mad.lo.s32 	%r313, %r340, %r71, %r69;
	mad.lo.s32 	%r314, %r313, %r115, %r339;
	mul.wide.u32 	%rd195, %r314, 4;
	add.s64 	%rd196, %rd24, %rd195;
	st.global.f32 	[%rd196], %f36;
$L__BB3_94:
	add.s32 	%r340, %r340, %r72;
	setp.lt.s32 	%p104, %r340, %r116;
	@%p104 bra 	$L__BB3_89;
$L__BB3_95:
	add.s32 	%r339, %r339, %r73;
	setp.lt.s32 	%p105, %r339, %r115;
	@%p105 bra 	$L__BB3_87;
$L__BB3_96:
	ret;

}


// ===== COMPILED SASS (sm_100) =====

	.target	sm_100

	.elftype	@"ET_EXEC"


//--------------------- .note.nv.tkinfo           --------------------------
	.section	.note.nv.tkinfo,"",@"SHT_NOTE"
	.sectionflags	@"SHF_NOTE_NV_TKINFO"
	.tkinfo
        /*0018*/ 	.word	0x00000002
        /*0030*/ 	.string	""
        /*0030*/ 	.string	"ptxas"
        /*0030*/ 	.string	"Cuda compilation tools, release 13.0, V13.0.88"
        /*0030*/ 	.string	"Build cuda_13.0.r13.0/compiler.36424714_0"
        /*0030*/ 	.string	"-arch sm_100 -m 64 "



//--------------------- .note.nv.cuinfo           --------------------------
	.section	.note.nv.cuinfo,"",@"SHT_NOTE"
	.sectionflags	@"SHF_NOTE_NV_CUINFO"
        /*0018*/ 	.short	0x0002
        /*001a*/ 	.short	0x0064
        /*001c*/ 	.short	0x0082
	.zero		2


//--------------------- .nv.info                  --------------------------
	.section	.nv.info,"",@"SHT_CUDA_INFO"
	.align	4


	//----- nvinfo : EIATTR_REGCOUNT
	.align		4
        /*0000*/ 	.byte	0x04, 0x2f
        /*0002*/ 	.short	(.L_1 - .L_0)
	.align		4
.L_0:
        /*0004*/ 	.word	index@(_Z31fused_tensor_prods_example_kerniiiiiiiiiiPKfS0_S0_S0_S0_S0_S0_S0_S0_S0_S0_S0_S0_S0_S0_S0_S0_S0_S0_S0_S0_PfS1_S1_)
        /*0008*/ 	.word	0x00000020


	//----- nvinfo : EIATTR_FRAME_SIZE
	.align		4
.L_1:
        /*000c*/ 	.byte	0x04, 0x11
        /*000e*/ 	.short	(.L_3 - .L_2)
	.align		4
.L_2:
        /*0010*/ 	.word	index@(_Z31fused_tensor_prods_example_kerniiiiiiiiiiPKfS0_S0_S0_S0_S0_S0_S0_S0_S0_S0_S0_S0_S0_S0_S0_S0_S0_S0_S0_S0_PfS1_S1_)
        /*0014*/ 	.word	0x00000000


	//----- nvinfo : EIATTR_REGCOUNT
	.align		4
.L_3:
        /*0018*/ 	.byte	0x04, 0x2f
        /*001a*/ 	.short	(.L_5 - .L_4)
	.align		4
.L_4:
        /*001c*/ 	.word	index@(_Z40fused_tensor_prods_example_backward_kerniiiiiiiiiiPKfS0_S0_S0_S0_S0_S0_S0_S0_S0_S0_S0_S0_S0_S0_S0_S0_S0_S0_S0_S0_PfS1_S1_)
        /*0020*/ 	.word	0x00000020


	//----- nvinfo : EIATTR_FRAME_SIZE
	.align		4
.L_5:
        /*0024*/ 	.byte	0x04, 0x11
        /*0026*/ 	.short	(.L_7 - .L_6)
	.align		4
.L_6:
        /*0028*/ 	.word	index@(_Z40fused_tensor_prods_example_backward_kerniiiiiiiiiiPKfS0_S0_S0_S0_S0_S0_S0_S0_S0_S0_S0_S0_S0_S0_S0_S0_S0_S0_S0_S0_PfS1_S1_)
        /*002c*/ 	.word	0x00000000


	//----- nvinfo : EIATTR_REGCOUNT
	.align		4
.L_7:
        /*0030*/ 	.byte	0x04, 0x2f
        /*0032*/ 	.short	(.L_9 - .L_8)
	.align		4
.L_8:
        /*0034*/ 	.word	index@(_Z40fused_tensor_prods_example_backleft_kerniiiiiPKfS0_S0_S0_S0_S0_S0_S0_S0_S0_S0_S0_S0_S0_S0_PfS1_S1_S1_S1_S1_S1_S1_S1_)
        /*0038*/ 	.word	0x00000028


	//----- nvinfo : EIATTR_FRAME_SIZE
	.align		4
.L_9:
        /*003c*/ 	.byte	0x04, 0x11
        /*003e*/ 	.short	(.L_11 - .L_10)
	.align		4
.L_10:
        /*0040*/ 	.word	index@(_Z40fused_tensor_prods_example_backleft_kerniiiiiPKfS0_S0_S0_S0_S0_S0_S0_S0_S0_S0_S0_S0_S0_S0_PfS1_S1_S1_S1_S1_S1_S1_S1_)
        /*0044*/ 	.word	0x00000000


	//----- nvinfo : EIATTR_REGCOUNT
	.align		4
.L_11:
        /*0048*/ 	.byte	0x04, 0x2f
        /*004a*/ 	.short	(.L_13 - .L_12)
	.align		4
.L_12:
        /*004c*/ 	.word	index@(_Z39fused_tensor_prods_example_wtsback_kerniiiiiPKfS0_S0_S0_S0_S0_S0_S0_S0_S0_S0_S0_S0_S0_S0_PfS1_S1_S1_S1_S1_S1_S1_S1_)
        /*0050*/ 	.word	0x00000020


	//----- nvinfo : EIATTR_FRAME_SIZE
	.align		4
.L_13:
        /*0054*/ 	.byte	0x04, 0x11
        /*0056*/ 	.short	(.L_15 - .L_14)
	.align		4
.L_14:
        /*0058*/ 	.word	index@(_Z39fused_tensor_prods_example_wtsback_kerniiiiiPKfS0_S0_S0_S0_S0_S0_S0_S0_S0_S0_S0_S0_S0_S0_PfS1_S1_S1_S1_S1_S1_S1_S1_)
        /*005c*/ 	.word	0x00000000


	//----- nvinfo : EIATTR_MIN_STACK_SIZE
	.align		4
.L_15:
        /*0060*/ 	.byte	0x04, 0x12
        /*0062*/ 	.short	(.L_17 - .L_16)
	.align		4
.L_16:
        /*0064*/ 	.word	index@(_Z39fused_tensor_prods_example_wtsback_kerniiiiiPKfS0_S0_S0_S0_S0_S0_S0_S0_S0_S0_S0_S0_S0_S0_PfS1_S1_S1_S1_S1_S1_S1_S1_)
        /*0068*/ 	.word	0x00000000


	//----- nvinfo : EIATTR_MIN_STACK_SIZE
	.align		4
.L_17:
        /*006c*/ 	.byte	0x04, 0x12
        /*006e*/ 	.short	(.L_19 - .L_18)
	.align		4
.L_18:
        /*0070*/ 	.word	index@(_Z40fused_tensor_prods_example_backleft_kerniiiiiPKfS0_S0_S0_S0_S0_S0_S0_S0_S0_S0_S0_S0_S0_S0_PfS1_S1_S1_S1_S1_S1_S1_S1_)
        /*0074*/ 	.word	0x00000000


	//----- nvinfo : EIATTR_MIN_STACK_SIZE
	.align		4
.L_19:
        /*0078*/ 	.byte	0x04, 0x12
        /*007a*/ 	.short	(.L_21 - .L_20)
	.align		4
.L_20:
        /*007c*/ 	.word	index@(_Z40fused_tensor_prods_example_backward_kerniiiiiiiiiiPKfS0_S0_S0_S0_S0_S0_S0_S0_S0_S0_S0_S0_S0_S0_S0_S0_S0_S0_S0_S0_PfS1_S1_)
        /*0080*/ 	.word	0x00000000


	//----- nvinfo : EIATTR_MIN_STACK_SIZE
	.align		4
.L_21:
        /*0084*/ 	.byte	0x04, 0x12
        /*0086*/ 	.short	(.L_23 - .L_22)
	.align		4
.L_22:
        /*0088*/ 	.word	index@(_Z31fused_tensor_prods_example_kerniiiiiiiiiiPKfS0_S0_S0_S0_S0_S0_S0_S0_S0_S0_S0_S0_S0_S0_S0_S0_S0_S0_S0_S0_PfS1_S1_)
        /*008c*/ 	.word	0x00000000
.L_23:


//--------------------- .nv.compat                --------------------------
	.section	.nv.compat,"",@"SHT_CUDA_COMPAT_INFO"
	.align	4
        /*0000*/ 	.byte	0x02, 0x09, 0x00, 0x00, 0x02, 0x02, 0x01, 0x00, 0x02, 0x05, 0x05, 0x00, 0x03, 0x07, 0x01, 0x01
        /*0010*/ 	.byte	0x02, 0x03, 0x00, 0x00, 0x02, 0x06, 0x01, 0x00, 0x04, 0x0b, 0x08, 0x00, 0x09, 0x00, 0x00, 0x00
        /*0020*/ 	.byte	0x00, 0x00, 0x00, 0x00


//--------------------- .nv.info._Z39fused_tensor_prods_example_wtsback_kerniiiiiPKfS0_S0_S0_S0_S0_S0_S0_S0_S0_S0_S0_S0_S0_S0_PfS1_S1_S1_S1_S1_S1_S1_S1_ --------------------------
	.section	.nv.info._Z39fused_tensor_prods_example_wtsback_kerniiiiiPKfS0_S0_S0_S0_S0_S0_S0_S0_S0_S0_S0_S0_S0_S0_PfS1_S1_S1_S1_S1_S1_S1_S1_,"",@"SHT_CUDA_INFO"
	.sectionflags	@""
	.align	4


	//----- nvinfo : EIATTR_CUDA_API_VERSION
	.align		4
        /*0000*/ 	.byte	0x04, 0x37
        /*0002*/ 	.short	(.L_25 - .L_24)
.L_24:
        /*0004*/ 	.word	0x00000082


	//----- nvinfo : EIATTR_KPARAM_INFO
	.align		4
.L_25:
        /*0008*/ 	.byte	0x04, 0x17
        /*000a*/ 	.short	(.L_27 - .L_26)
.L_26:
        /*000c*/ 	.word	0x00000000
        /*0010*/ 	.short	0x001c
        /*0012*/ 	.short	0x00d0
        /*0014*/ 	.byte	0x00, 0xf5, 0x21, 0x00


	//----- nvinfo : EIATTR_KPARAM_INFO
	.align		4
.L_27:
        /*0018*/ 	.byte	0x04, 0x17
        /*001a*/ 	.short	(.L_29 - .L_28)
.L_28:
        /*001c*/ 	.word	0x00000000
        /*0020*/ 	.short	0x001b
        /*0022*/ 	.short	0x00c8
        /*0024*/ 	.byte	0x00, 0xf5, 0x21, 0x00


	//----- nvinfo : EIATTR_KPARAM_INFO
	.align		4
.L_29:
        /*0028*/ 	.byte	0x04, 0x17
        /*002a*/ 	.short	(.L_31 - .L_30)
.L_30:
        /*002c*/ 	.word	0x00000000
        /*0030*/ 	.short	0x001a
        /*0032*/ 	.short	0x00c0
        /*0034*/ 	.byte	0x00, 0xf5, 0x21, 0x00


	//----- nvinfo : EIATTR_KPARAM_INFO
	.align		4
.L_31:
        /*0038*/ 	.byte	0x04, 0x17
        /*003a*/ 	.short	(.L_33 - .L_32)
.L_32:
        /*003c*/ 	.word	0x00000000
        /*0040*/ 	.short	0x0019
        /*0042*/ 	.short	0x00b8
        /*0044*/ 	.byte	0x00, 0xf5, 0x21, 0x00


	//----- nvinfo : EIATTR_KPARAM_INFO
	.align		4
.L_33:
        /*0048*/ 	.byte	0x04, 0x17
        /*004a*/ 	.short	(.L_35 - .L_34)
.L_34:
        /*004c*/ 	.word	0x00000000
        /*0050*/ 	.short	0x0018
        /*0052*/ 	.short	0x00b0
        /*0054*/ 	.byte	0x00, 0xf5, 0x21, 0x00


	//----- nvinfo : EIATTR_KPARAM_INFO
	.align		4
.L_35:
        /*0058*/ 	.byte	0x04, 0x17
        /*005a*/ 	.short	(.L_37 - .L_36)
.L_36:
        /*005c*/ 	.word	0x00000000
        /*0060*/ 	.short	0x0017
        /*0062*/ 	.short	0x00a8
        /*0064*/ 	.byte	0x00, 0xf5, 0x21, 0x00


	//----- nvinfo : EIATTR_KPARAM_INFO
	.align		4
.L_37:
        /*0068*/ 	.byte	0x04, 0x17
        /*006a*/ 	.short	(.L_39 - .L_38)
.L_38:
        /*006c*/ 	.word	0x00000000
        /*0070*/ 	.short	0x0016
        /*0072*/ 	.short	0x00a0
        /*0074*/ 	.byte	0x00, 0xf5, 0x21, 0x00


	//----- nvinfo : EIATTR_KPARAM_INFO
	.align		4
.L_39:
        /*0078*/ 	.byte	0x04, 0x17
        /*007a*/ 	.short	(.L_41 - .L_40)
.L_40:
        /*007c*/ 	.word	0x00000000
        /*0080*/ 	.short	0x0015
        /*0082*/ 	.short	0x0098
        /*0084*/ 	.byte	0x00, 0xf5, 0x21, 0x00


	//----- nvinfo : EIATTR_KPARAM_INFO
	.align		4
.L_41:
        /*0088*/ 	.byte	0x04, 0x17
        /*008a*/ 	.short	(.L_43 - .L_42)
.L_42:
        /*008c*/ 	.word	0x00000000
        /*0090*/ 	.short	0x0014
        /*0092*/ 	.short	0x0090
        /*0094*/ 	.byte	0x00, 0xf5, 0x21, 0x00


	//----- nvinfo : EIATTR_KPARAM_INFO
	.align		4
.L_43:
        /*0098*/ 	.byte	0x04, 0x17
        /*009a*/ 	.short	(.L_45 - .L_44)
.L_44:
        /*009c*/ 	.word	0x00000000
        /*00a0*/ 	.short	0x0013
        /*00a2*/ 	.short	0x0088
        /*00a4*/ 	.byte	0x00, 0xf5, 0x21, 0x00


	//----- nvinfo : EIATTR_KPARAM_INFO
	.align		4
.L_45:
        /*00a8*/ 	.byte	0x04, 0x17
        /*00aa*/ 	.short	(.L_47 - .L_46)
.L_46:
        /*00ac*/ 	.word	0x00000000
        /*00b0*/ 	.short	0x0012
        /*00b2*/ 	.short	0x0080
        /*00b4*/ 	.byte	0x00, 0xf5, 0x21, 0x00


	//----- nvinfo : EIATTR_KPARAM_INFO
	.align		4
.L_47:
        /*00b8*/ 	.byte	0x04, 0x17
        /*00ba*/ 	.short	(.L_49 - .L_48)
.L_48:
        /*00bc*/ 	.word	0x00000000
        /*00c0*/ 	.short	0x0011
        /*00c2*/ 	.short	0x0078
        /*00c4*/ 	.byte	0x00, 0xf5, 0x21, 0x00


	//----- nvinfo : EIATTR_KPARAM_INFO
	.align		4
.L_49:
        /*00c8*/ 	.byte	0x04, 0x17
        /*00ca*/ 	.short	(.L_51 - .L_50)
.L_50:
        /*00cc*/ 	.word	0x00000000
        /*00d0*/ 	.short	0x0010
        /*00d2*/ 	.short	0x0070
        /*00d4*/ 	.byte	0x00, 0xf5, 0x21, 0x00


	//----- nvinfo : EIATTR_KPARAM_INFO
	.align		4
.L_51:
        /*00d8*/ 	.byte	0x04, 0x17
        /*00da*/ 	.short	(.L_53 - .L_52)
.L_52:
        /*00dc*/ 	.word	0x00000000
        /*00e0*/ 	.short	0x000f
        /*00e2*/ 	.short	0x0068
        /*00e4*/ 	.byte	0x00, 0xf5, 0x21, 0x00


	//----- nvinfo : EIATTR_KPARAM_INFO
	.align		4
.L_53:
        /*00e8*/ 	.byte	0x04, 0x17
        /*00ea*/ 	.short	(.L_55 - .L_54)
.L_54:
        /*00ec*/ 	.word	0x00000000
        /*00f0*/ 	.short	0x000e
        /*00f2*/ 	.short	0x0060
        /*00f4*/ 	.byte	0x00, 0xf5, 0x21, 0x00


	//----- nvinfo : EIATTR_KPARAM_INFO
	.align		4
.L_55:
        /*00f8*/ 	.byte	0x04, 0x17
        /*00fa*/ 	.short	(.L_57 - .L_56)
.L_56:
        /*00fc*/ 	.word	0x00000000
        /*0100*/ 	.short	0x000d
        /*0102*/ 	.short	0x0058
        /*0104*/ 	.byte	0x00, 0xf5, 0x21, 0x00


	//----- nvinfo : EIATTR_KPARAM_INFO
	.align		4
.L_57:
        /*0108*/ 	.byte	0x04, 0x17
        /*010a*/ 	.short	(.L_59 - .L_58)
.L_58:
        /*010c*/ 	.word	0x00000000
        /*0110*/ 	.short	0x000c
        /*0112*/ 	.short	0x0050
        /*0114*/ 	.byte	0x00, 0xf5, 0x21, 0x00


	//----- nvinfo : EIATTR_KPARAM_INFO
	.align		4
.L_59:
        /*0118*/ 	.byte	0x04, 0x17
        /*011a*/ 	.short	(.L_61 - .L_60)
.L_60:
        /*011c*/ 	.word	0x00000000
        /*0120*/ 	.short	0x000b
        /*0122*/ 	.short	0x0048
        /*0124*/ 	.byte	0x00, 0xf5, 0x21, 0x00


	//----- nvinfo : EIATTR_KPARAM_INFO
	.align		4
.L_61:
        /*0128*/ 	.byte	0x04, 0x17
        /*012a*/ 	.short	(.L_63 - .L_62)
.L_62:
        /*012c*/ 	.word	0x00000000
        /*0130*/ 	.short	0x000a
        /*0132*/ 	.short	0x0040
        /*0134*/ 	.byte	0x00, 0xf5, 0x21, 0x00


	//----- nvinfo : EIATTR_KPARAM_INFO
	.align		4
.L_63:
        /*0138*/ 	.byte	0x04, 0x17
        /*013a*/ 	.short	(.L_65 - .L_64)
.L_64:
        /*013c*/ 	.word	0x00000000
        /*0140*/ 	.short	0x0009
        /*0142*/ 	.short	0x0038
        /*0144*/ 	.byte	0x00, 0xf5, 0x21, 0x00


	//----- nvinfo : EIATTR_KPARAM_INFO
	.align		4
.L_65:
        /*0148*/ 	.byte	0x04, 0x17
        /*014a*/ 	.short	(.L_67 - .L_66)
.L_66:
        /*014c*/ 	.word	0x00000000
        /*0150*/ 	.short	0x0008
        /*0152*/ 	.short	0x0030
        /*0154*/ 	.byte	0x00, 0xf5, 0x21, 0x00


	//----- nvinfo : EIATTR_KPARAM_INFO
	.align		4
.L_67:
        /*0158*/ 	.byte	0x04, 0x17
        /*015a*/ 	.short	(.L_69 - .L_68)
.L_68:
        /*015c*/ 	.word	0x00000000
        /*0160*/ 	.short	0x0007
        /*0162*/ 	.short	0x0028
        /*0164*/ 	.byte	0x00, 0xf5, 0x21, 0x00


	//----- nvinfo : EIATTR_KPARAM_INFO
	.align		4
.L_69:
        /*0168*/ 	.byte	0x04, 0x17
        /*016a*/ 	.short	(.L_71 - .L_70)
.L_70:
        /*016c*/ 	.word	0x00000000
        /*0170*/ 	.short	0x0006
        /*0172*/ 	.short	0x0020
        /*0174*/ 	.byte	0x00, 0xf5, 0x21, 0x00


	//----- nvinfo : EIATTR_KPARAM_INFO
	.align		4
.L_71:
        /*0178*/ 	.byte	0x04, 0x17
        /*017a*/ 	.short	(.L_73 - .L_72)
.L_72:
        /*017c*/ 	.word	0x00000000
        /*0180*/ 	.short	0x0005
        /*0182*/ 	.short	0x0018
        /*0184*/ 	.byte	0x00, 0xf5, 0x21, 0x00


	//----- nvinfo : EIATTR_KPARAM_INFO
	.align		4
.L_73:
        /*0188*/ 	.byte	0x04, 0x17
        /*018a*/ 	.short	(.L_75 - .L_74)
.L_74:
        /*018c*/ 	.word	0x00000000
        /*0190*/ 	.short	0x0004
        /*0192*/ 	.short	0x0010
        /*0194*/ 	.byte	0x00, 0xf0, 0x11, 0x00


	//----- nvinfo : EIATTR_KPARAM_INFO
	.align		4
.L_75:
        /*0198*/ 	.byte	0x04, 0x17
        /*019a*/ 	.short	(.L_77 - .L_76)
.L_76:
        /*019c*/ 	.word	0x00000000
        /*01a0*/ 	.short	0x0003
        /*01a2*/ 	.short	0x000c
        /*01a4*/ 	.byte	0x00, 0xf0, 0x11, 0x00


	//----- nvinfo : EIATTR_KPARAM_INFO
	.align		4
.L_77:
        /*01a8*/ 	.byte	0x04, 0x17
        /*01aa*/ 	.short	(.L_79 - .L_78)
.L_78:
        /*01ac*/ 	.word	0x00000000
        /*01b0*/ 	.short	0x0002
        /*01b2*/ 	.short	0x0008
        /*01b4*/ 	.byte	0x00, 0xf0, 0x11, 0x00


	//----- nvinfo : EIATTR_KPARAM_INFO
	.align		4
.L_79:
        /*01b8*/ 	.byte	0x04, 0x17
        /*01ba*/ 	.short	(.L_81 - .L_80)
.L_80:
        /*01bc*/ 	.word	0x00000000
        /*01c0*/ 	.short	0x0001
        /*01c2*/ 	.short	0x0004
        /*01c4*/ 	.byte	0x00, 0xf0, 0x11, 0x00


	//----- nvinfo : EIATTR_KPARAM_INFO
	.align		4
.L_81:
        /*01c8*/ 	.byte	0x04, 0x17
        /*01ca*/ 	.short	(.L_83 - .L_82)
.L_82:
        /*01cc*/ 	.word	0x00000000
        /*01d0*/ 	.short	0x0000
        /*01d2*/ 	.short	0x0000
        /*01d4*/ 	.byte	0x00, 0xf0, 0x11, 0x00


	//----- nvinfo : EIATTR_SPARSE_MMA_MASK
	.align		4
.L_83:
        /*01d8*/ 	.byte	0x03, 0x50
        /*01da*/ 	.short	0x0000


	//----- nvinfo : EIATTR_MAXREG_COUNT
	.align		4
        /*01dc*/ 	.byte	0x03, 0x1b
        /*01de*/ 	.short	0x00ff


	//----- nvinfo : EIATTR_MERCURY_ISA_VERSION
	.align		4
        /*01e0*/ 	.byte	0x03, 0x5f
        /*01e2*/ 	.short	0x0101


	//----- nvinfo : EIATTR_COOP_GROUP_MASK_REGIDS
	.align		4
        /*01e4*/ 	.byte	0x04, 0x29
        /*01e6*/ 	.short	(.L_85 - .L_84)


	//   ....[0]....
.L_84:
        /*01e8*/ 	.word	0xffffffff


	//   ....[1]....
        /*01ec*/ 	.word	0xffffffff


	//   ....[2]....
        /*01f0*/ 	.word	0xffffffff


	//   ....[3]....
        /*01f4*/ 	.word	0xffffffff


	//   ....[4]....
        /*01f8*/ 	.word	0xffffffff


	//   ....[5]....
        /*01fc*/ 	.word	0xffffffff


	//   ....[6]....
        /*0200*/ 	.word	0xffffffff


	//   ....[7]....
        /*0204*/ 	.word	0xffffffff


	//   ....[8]....
        /*0208*/ 	.word	0xffffffff


	//   ....[9]....
        /*020c*/ 	.word	0xffffffff


	//   ....[10]....
        /*0210*/ 	.word	0xffffffff


	//   ....[11]....
        /*0214*/ 	.word	0xffffffff


	//   ....[12]....
        /*0218*/ 	.word	0xffffffff


	//   ....[13]....
        /*021c*/ 	.word	0xffffffff


	//   ....[14]....
        /*0220*/ 	.word	0xffffffff


	//   ....[15]....
        /*0224*/ 	.word	0xffffffff


	//   ....[16]....
        /*0228*/ 	.word	0xffffffff


	//   ....[17]....
        /*022c*/ 	.word	0xffffffff


	//   ....[18]....
        /*0230*/ 	.word	0xffffffff


	//   ....[19]....
        /*0234*/ 	.word	0xffffffff


	//   ....[20]....
        /*0238*/ 	.word	0xffffffff


	//   ....[21]....
        /*023c*/ 	.word	0xffffffff


	//   ....[22]....
        /*0240*/ 	.word	0xffffffff


	//   ....[23]....
        /*0244*/ 	.word	0xffffffff


	//   ....[24]....
        /*0248*/ 	.word	0xffffffff


	//   ....[25]....
        /*024c*/ 	.word	0xffffffff


	//   ....[26]....
        /*0250*/ 	.word	0xffffffff


	//   ....[27]....
        /*0254*/ 	.word	0xffffffff


	//   ....[28]....
        /*0258*/ 	.word	0xffffffff


	//   ....[29]....
        /*025c*/ 	.word	0xffffffff


	//   ....[30]....
        /*0260*/ 	.word	0xffffffff


	//   ....[31]....
        /*0264*/ 	.word	0xffffffff


	//   ....[32]....
        /*0268*/ 	.word	0xffffffff


	//   ....[33]....
        /*026c*/ 	.word	0xffffffff


	//   ....[34]....
        /*0270*/ 	.word	0xffffffff


	//   ....[35]....
        /*0274*/ 	.word	0xffffffff


	//   ....[36]....
        /*0278*/ 	.word	0xffffffff


	//   ....[37]....
        /*027c*/ 	.word	0xffffffff


	//   ....[38]....
        /*0280*/ 	.word	0xffffffff


	//   ....[39]....
        /*0284*/ 	.word	0xffffffff


	//   ....[40]....
        /*0288*/ 	.word	0xffffffff


	//   ....[41]....
        /*028c*/ 	.word	0xffffffff


	//   ....[42]....
        /*0290*/ 	.word	0xffffffff


	//   ....[43]....
        /*0294*/ 	.word	0xffffffff


	//   ....[44]....
        /*0298*/ 	.word	0xffffffff


	//----- nvinfo : EIATTR_COOP_GROUP_INSTR_OFFSETS
	.align		4
.L_85:
        /*029c*/ 	.byte	0x04, 0x28
        /*029e*/ 	.short	(.L_87 - .L_86)


	//   ....[0]....
.L_86:
        /*02a0*/ 	.word	0x000002e0


	//   ....[1]....
        /*02a4*/ 	.word	0x00000350


	//   ....[2]....
        /*02a8*/ 	.word	0x00000370


	//   ....[3]....
        /*02ac*/ 	.word	0x00000390


	//   ....[4]....
        /*02b0*/ 	.word	0x000003c0


	//   ....[5]....
        /*02b4*/ 	.word	0x000007a0


	//   ....[6]....
        /*02b8*/ 	.word	0x00000800


	//   ....[7]....
        /*02bc*/ 	.word	0x00000830


	//   ....[8]....
        /*02c0*/ 	.word	0x00000850


	//   ....[9]....
        /*02c4*/ 	.word	0x00000880


	//   ....[10]....
        /*02c8*/ 	.word	0x00000ca0


	//   ....[11]....
        /*02cc*/ 	.word	0x00000d10


	//   ....[12]....
        /*02d0*/ 	.word	0x00000d40


	//   ....[13]....
        /*02d4*/ 	.word	0x00000d60


	//   ....[14]....
        /*02d8*/ 	.word	0x00000d90


	//   ....[15]....
        /*02dc*/ 	.word	0x000011b0


	//   ....[16]....
        /*02e0*/ 	.word	0x00001220


	//   ....[17]....
        /*02e4*/ 	.word	0x00001250


	//   ....[18]....
        /*02e8*/ 	.word	0x00001270


	//   ....[19]....
        /*02ec*/ 	.word	0x000012a0


	//   ....[20]....
        /*02f0*/ 	.word	0x00001920


	//   ....[21]....
        /*02f4*/ 	.word	0x00001990


	//   ....[22]....
        /*02f8*/ 	.word	0x000019c0


	//   ....[23]....
        /*02fc*/ 	.word	0x000019e0


	//   ....[24]....
        /*0300*/ 	.word	0x00001a10


	//   ....[25]....
        /*0304*/ 	.word	0x000022e0


	//   ....[26]....
        /*0308*/ 	.word	0x00002330


	//   ....[27]....
        /*030c*/ 	.word	0x00002380


	//   ....[28]....
        /*0310*/ 	.word	0x000023b0


	//   ....[29]....
        /*0314*/ 	.word	0x000023e0


	//   ....[30]....
        /*0318*/ 	.word	0x00002a20


	//   ....[31]....
        /*031c*/ 	.word	0x00002a90


	//   ....[32]....
        /*0320*/ 	.word	0x00002ab0


	//   ....[33]....
        /*0324*/ 	.word	0x00002ad0


	//   ....[34]....
        /*0328*/ 	.word	0x00002b00


	//   ....[35]....
        /*032c*/ 	.word	0x00002f20


	//   ....[36]....
        /*0330*/ 	.word	0x00002f90


	//   ....[37]....
        /*0334*/ 	.word	0x00002fb0


	//   ....[38]....
        /*0338*/ 	.word	0x00002fd0


	//   ....[39]....
        /*033c*/ 	.word	0x00003000


	//   ....[40]....
        /*0340*/ 	.word	0x000037c0


	//   ....[41]....
        /*0344*/ 	.word	0x00003810


	//   ....[42]....
        /*0348*/ 	.word	0x00003870


	//   ....[43]....
        /*034c*/ 	.word	0x000038a0


	//   ....[44]....
        /*0350*/ 	.word	0x000038d0


	//----- nvinfo : EIATTR_VRC_CTA_INIT_COUNT
	.align		4
.L_87:
        /*0354*/ 	.byte	0x02, 0x4a
	.zero		1
	.zero		1


	//----- nvinfo : EIATTR_EXIT_INSTR_OFFSETS
	.align		4
        /*0358*/ 	.byte	0x04, 0x1c
        /*035a*/ 	.short	(.L_89 - .L_88)


	//   ....[0]....
.L_88:
        /*035c*/ 	.word	0x00002490


	//   ....[1]....
        /*0360*/ 	.word	0x00003970


	//----- nvinfo : EIATTR_CRS_STACK_SIZE
	.align		4
.L_89:
        /*0364*/ 	.byte	0x04, 0x1e
        /*0366*/ 	.short	(.L_91 - .L_90)
.L_90:
        /*0368*/ 	.word	0x00000000


	//----- nvinfo : EIATTR_CBANK_PARAM_SIZE
	.align		4
.L_91:
        /*036c*/ 	.byte	0x03, 0x19
        /*036e*/ 	.short	0x00d8


	//----- nvinfo : EIATTR_PARAM_CBANK
	.align		4
        /*0370*/ 	.byte	0x04, 0x0a
        /*0372*/ 	.short	(.L_93 - .L_92)
	.align		4
.L_92:
        /*0374*/ 	.word	index@(.nv.constant0._Z39fused_tensor_prods_example_wtsback_kerniiiiiPKfS0_S0_S0_S0_S0_S0_S0_S0_S0_S0_S0_S0_S0_S0_PfS1_S1_S1_S1_S1_S1_S1_S1_)
        /*0378*/ 	.short	0x0380
        /*037a*/ 	.short	0x00d8


	//----- nvinfo : EIATTR_SW_WAR
	.align		4
.L_93:
        /*037c*/ 	.byte	0x04, 0x36
        /*037e*/ 	.short	(.L_95 - .L_94)
.L_94:
        /*0380*/ 	.word	0x00000008
.L_95:


//--------------------- .nv.info._Z40fused_tensor_prods_example_backleft_kerniiiiiPKfS0_S0_S0_S0_S0_S0_S0_S0_S0_S0_S0_S0_S0_S0_PfS1_S1_S1_S1_S1_S1_S1_S1_ --------------------------
	.section	.nv.info._Z40fused_tensor_prods_example_backleft_kerniiiiiPKfS0_S0_S0_S0_S0_S0_S0_S0_S0_S0_S0_S0_S0_S0_PfS1_S1_S1_S1_S1_S1_S1_S1_,"",@"SHT_CUDA_INFO"
	.sectionflags	@""
	.align	4


	//----- nvinfo : EIATTR_CUDA_API_VERSION
	.align		4
        /*0000*/ 	.byte	0x04, 0x37
        /*0002*/ 	.short	(.L_97 - .L_96)
.L_96:
        /*0004*/ 	.word	0x00000082


	//----- nvinfo : EIATTR_KPARAM_INFO
	.align		4
.L_97:
        /*0008*/ 	.byte	0x04, 0x17
        /*000a*/ 	.short	(.L_99 - .L_98)
.L_98:
        /*000c*/ 	.word	0x00000000
        /*0010*/ 	.short	0x001c
        /*0012*/ 	.short	0x00d0
        /*0014*/ 	.byte	0x00, 0xf5, 0x21, 0x00


	//----- nvinfo : EIATTR_KPARAM_INFO
	.align		4
.L_99:
        /*0018*/ 	.byte	0x04, 0x17
        /*001a*/ 	.short	(.L_101 - .L_100)
.L_100:
        /*001c*/ 	.word	0x00000000
        /*0020*/ 	.short	0x001b
        /*0022*/ 	.short	0x00c8
        /*0024*/ 	.byte	0x00, 0xf5, 0x21, 0x00


	//----- nvinfo : EIATTR_KPARAM_INFO
	.align		4
.L_101:
        /*0028*/ 	.byte	0x04, 0x17
        /*002a*/ 	.short	(.L_103 - .L_102)
.L_102:
        /*002c*/ 	.word	0x00000000
        /*0030*/ 	.short	0x001a
        /*0032*/ 	.short	0x00c0
        /*0034*/ 	.byte	0x00, 0xf5, 0x21, 0x00


	//----- nvinfo : EIATTR_KPARAM_INFO
	.align		4
.L_103:
        /*0038*/ 	.byte	0x04, 0x17
        /*003a*/ 	.short	(.L_105 - .L_104)
.L_104:
        /*003c*/ 	.word	0x00000000
        /*0040*/ 	.short	0x0019
        /*0042*/ 	.short	0x00b8
        /*0044*/ 	.byte	0x00, 0xf5, 0x21, 0x00


	//----- nvinfo : EIATTR_KPARAM_INFO
	.align		4
.L_105:
        /*0048*/ 	.byte	0x04, 0x17
        /*004a*/ 	.short	(.L_107 - .L_106)
.L_106:
        /*004c*/ 	.word	0x00000000
        /*0050*/ 	.short	0x0018
        /*0052*/ 	.short	0x00b0
        /*0054*/ 	.byte	0x00, 0xf5, 0x21, 0x00


	//----- nvinfo : EIATTR_KPARAM_INFO
	.align		4
.L_107:
        /*0058*/ 	.byte	0x04, 0x17
        /*005a*/ 	.short	(.L_109 - .L_108)
.L_108:
        /*005c*/ 	.word	0x00000000
        /*0060*/ 	.short	0x0017
        /*0062*/ 	.short	0x00a8
        /*0064*/ 	.byte	0x00, 0xf5, 0x21, 0x00


	//----- nvinfo : EIATTR_KPARAM_INFO
	.align		4
.L_109:
        /*0068*/ 	.byte	0x04, 0x17
        /*006a*/ 	.short	(.L_111 - .L_110)
.L_110:
        /*006c*/ 	.word	0x00000000
        /*0070*/ 	.short	0x0016
        /*0072*/ 	.short	0x00a0
        /*0074*/ 	.byte	0x00, 0xf5, 0x21, 0x00


	//----- nvinfo : EIATTR_KPARAM_INFO
	.align		4
.L_111:
        /*0078*/ 	.byte	0x04, 0x17
        /*007a*/ 	.short	(.L_113 - .L_112)
.L_112:
        /*007c*/ 	.word	0x00000000
        /*0080*/ 	.short	0x0015
        /*0082*/ 	.short	0x0098
        /*0084*/ 	.byte	0x00, 0xf5, 0x21, 0x00


	//----- nvinfo : EIATTR_KPARAM_INFO
	.align		4
.L_113:
        /*0088*/ 	.byte	0x04, 0x17
        /*008a*/ 	.short	(.L_115 - .L_114)
.L_114:
        /*008c*/ 	.word	0x00000000
        /*0090*/ 	.short	0x0014
        /*0092*/ 	.short	0x0090
        /*0094*/ 	.byte	0x00, 0xf5, 0x21, 0x00


	//----- nvinfo : EIATTR_KPARAM_INFO
	.align		4
.L_115:
        /*0098*/ 	.byte	0x04, 0x17
        /*009a*/ 	.short	(.L_117 - .L_116)
.L_116:
        /*009c*/ 	.word	0x00000000
        /*00a0*/ 	.short	0x0013
        /*00a2*/ 	.short	0x0088
        /*00a4*/ 	.byte	0x00, 0xf5, 0x21, 0x00


	//----- nvinfo : EIATTR_KPARAM_INFO
	.align		4
.L_117:
        /*00a8*/ 	.byte	0x04, 0x17
        /*00aa*/ 	.short	(.L_119 - .L_118)
.L_118:
        /*00ac*/ 	.word	0x00000000
        /*00b0*/ 	.short	0x0012
        /*00b2*/ 	.short	0x0080
        /*00b4*/ 	.byte	0x00, 0xf5, 0x21, 0x00


	//----- nvinfo : EIATTR_KPARAM_INFO
	.align		4
.L_119:
        /*00b8*/ 	.byte	0x04, 0x17
        /*00ba*/ 	.short	(.L_121 - .L_120)
.L_120:
        /*00bc*/ 	.word	0x00000000
        /*00c0*/ 	.short	0x0011
        /*00c2*/ 	.short	0x0078
        /*00c4*/ 	.byte	0x00, 0xf5, 0x21, 0x00


	//----- nvinfo : EIATTR_KPARAM_INFO
	.align		4
.L_121:
        /*00c8*/ 	.byte	0x04, 0x17
        /*00ca*/ 	.short	(.L_123 - .L_122)
.L_122:
        /*00cc*/ 	.word	0x00000000
        /*00d0*/ 	.short	0x0010
        /*00d2*/ 	.short	0x0070
        /*00d4*/ 	.byte	0x00, 0xf5, 0x21, 0x00


	//----- nvinfo : EIATTR_KPARAM_INFO
	.align		4
.L_123:
        /*00d8*/ 	.byte	0x04, 0x17
        /*00da*/ 	.short	(.L_125 - .L_124)
.L_124:
        /*00dc*/ 	.word	0x00000000
        /*00e0*/ 	.short	0x000f
        /*00e2*/ 	.short	0x0068
        /*00e4*/ 	.byte	0x00, 0xf5, 0x21, 0x00


	//----- nvinfo : EIATTR_KPARAM_INFO
	.align		4
.L_125:
        /*00e8*/ 	.byte	0x04, 0x17
        /*00ea*/ 	.short	(.L_127 - .L_126)
.L_126:
        /*00ec*/ 	.word	0x00000000
        /*00f0*/ 	.short	0x000e
        /*00f2*/ 	.short	0x0060
        /*00f4*/ 	.byte	0x00, 0xf5, 0x21, 0x00


	//----- nvinfo : EIATTR_KPARAM_INFO
	.align		4
.L_127:
        /*00f8*/ 	.byte	0x04, 0x17
        /*00fa*/ 	.short	(.L_129 - .L_128)
.L_128:
        /*00fc*/ 	.word	0x00000000
        /*0100*/ 	.short	0x000d
        /*0102*/ 	.short	0x0058
        /*0104*/ 	.byte	0x00, 0xf5, 0x21, 0x00


	//----- nvinfo : EIATTR_KPARAM_INFO
	.align		4
.L_129:
        /*0108*/ 	.byte	0x04, 0x17
        /*010a*/ 	.short	(.L_131 - .L_130)
.L_130:
        /*010c*/ 	.word	0x00000000
        /*0110*/ 	.short	0x000c
        /*0112*/ 	.short	0x0050
        /*0114*/ 	.byte	0x00, 0xf5, 0x21, 0x00


	//----- nvinfo : EIATTR_KPARAM_INFO
	.align		4
.L_131:
        /*0118*/ 	.byte	0x04, 0x17
        /*011a*/ 	.short	(.L_133 - .L_132)
.L_132:
        /*011c*/ 	.word	0x00000000
        /*0120*/ 	.short	0x000b
        /*0122*/ 	.short	0x0048
        /*0124*/ 	.byte	0x00, 0xf5, 0x21, 0x00


	//----- nvinfo : EIATTR_KPARAM_INFO
	.align		4
.L_133:
        /*0128*/ 	.byte	0x04, 0x17
        /*012a*/ 	.short	(.L_135 - .L_134)
.L_134:
        /*012c*/ 	.word	0x00000000
        /*0130*/ 	.short	0x000a
        /*0132*/ 	.short	0x0040
        /*0134*/ 	.byte	0x00, 0xf5, 0x21, 0x00


	//----- nvinfo : EIATTR_KPARAM_INFO
	.align		4
.L_135:
        /*0138*/ 	.byte	0x04, 0x17
        /*013a*/ 	.short	(.L_137 - .L_136)
.L_136:
        /*013c*/ 	.word	0x00000000
        /*0140*/ 	.short	0x0009
        /*0142*/ 	.short	0x0038
        /*0144*/ 	.byte	0x00, 0xf5, 0x21, 0x00


	//----- nvinfo : EIATTR_KPARAM_INFO
	.align		4
.L_137:
        /*0148*/ 	.byte	0x04, 0x17
        /*014a*/ 	.short	(.L_139 - .L_138)
.L_138:
        /*014c*/ 	.word	0x00000000
        /*0150*/ 	.short	0x0008
        /*0152*/ 	.short	0x0030
        /*0154*/ 	.byte	0x00, 0xf5, 0x21, 0x00


	//----- nvinfo : EIATTR_KPARAM_INFO
	.align		4
.L_139:
        /*0158*/ 	.byte	0x04, 0x17
        /*015a*/ 	.short	(.L_141 - .L_140)
.L_140:
        /*015c*/ 	.word	0x00000000
        /*0160*/ 	.short	0x0007
        /*0162*/ 	.short	0x0028
        /*0164*/ 	.byte	0x00, 0xf5, 0x21, 0x00


	//----- nvinfo : EIATTR_KPARAM_INFO
	.align		4
.L_141:
        /*0168*/ 	.byte	0x04, 0x17
        /*016a*/ 	.short	(.L_143 - .L_142)
.L_142:
        /*016c*/ 	.word	0x00000000
        /*0170*/ 	.short	0x0006
        /*0172*/ 	.short	0x0020
        /*0174*/ 	.byte	0x00, 0xf5, 0x21, 0x00


	//----- nvinfo : EIATTR_KPARAM_INFO
	.align		4
.L_143:
        /*0178*/ 	.byte	0x04, 0x17
        /*017a*/ 	.short	(.L_145 - .L_144)
.L_144:
        /*017c*/ 	.word	0x00000000
        /*0180*/ 	.short	0x0005
        /*0182*/ 	.short	0x0018
        /*0184*/ 	.byte	0x00, 0xf5, 0x21, 0x00


	//----- nvinfo : EIATTR_KPARAM_INFO
	.align		4
.L_145:
        /*0188*/ 	.byte	0x04, 0x17
        /*018a*/ 	.short	(.L_147 - .L_146)
.L_146:
        /*018c*/ 	.word	0x00000000
        /*0190*/ 	.short	0x0004
        /*0192*/ 	.short	0x0010
        /*0194*/ 	.byte	0x00, 0xf0, 0x11, 0x00


	//----- nvinfo : EIATTR_KPARAM_INFO
	.align		4
.L_147:
        /*0198*/ 	.byte	0x04, 0x17
        /*019a*/ 	.short	(.L_149 - .L_148)
.L_148:
        /*019c*/ 	.word	0x00000000
        /*01a0*/ 	.short	0x0003
        /*01a2*/ 	.short	0x000c
        /*01a4*/ 	.byte	0x00, 0xf0, 0x11, 0x00


	//----- nvinfo : EIATTR_KPARAM_INFO
	.align		4
.L_149:
        /*01a8*/ 	.byte	0x04, 0x17
        /*01aa*/ 	.short	(.L_151 - .L_150)
.L_150:
        /*01ac*/ 	.word	0x00000000
        /*01b0*/ 	.short	0x0002
        /*01b2*/ 	.short	0x0008
        /*01b4*/ 	.byte	0x00, 0xf0, 0x11, 0x00


	//----- nvinfo : EIATTR_KPARAM_INFO
	.align		4
.L_151:
        /*01b8*/ 	.byte	0x04, 0x17
        /*01ba*/ 	.short	(.L_153 - .L_152)
.L_152:
        /*01bc*/ 	.word	0x00000000
        /*01c0*/ 	.short	0x0001
        /*01c2*/ 	.short	0x0004
        /*01c4*/ 	.byte	0x00, 0xf0, 0x11, 0x00


	//----- nvinfo : EIATTR_KPARAM_INFO
	.align		4
.L_153:
        /*01c8*/ 	.byte	0x04, 0x17
        /*01ca*/ 	.short	(.L_155 - .L_154)
.L_154:
        /*01cc*/ 	.word	0x00000000
        /*01d0*/ 	.short	0x0000
        /*01d2*/ 	.short	0x0000
        /*01d4*/ 	.byte	0x00, 0xf0, 0x11, 0x00


	//----- nvinfo : EIATTR_SPARSE_MMA_MASK
	.align		4
.L_155:
        /*01d8*/ 	.byte	0x03, 0x50
        /*01da*/ 	.short	0x0000


	//----- nvinfo : EIATTR_MAXREG_COUNT
	.align		4
        /*01dc*/ 	.byte	0x03, 0x1b
        /*01de*/ 	.short	0x00ff


	//----- nvinfo : EIATTR_MERCURY_ISA_VERSION
	.align		4
        /*01e0*/ 	.byte	0x03, 0x5f
        /*01e2*/ 	.short	0x0101


	//----- nvinfo : EIATTR_COOP_GROUP_MASK_REGIDS
	.align		4
        /*01e4*/ 	.byte	0x04, 0x29
        /*01e6*/ 	.short	(.L_157 - .L_156)


	//   ....[0]....
.L_156:
        /*01e8*/ 	.word	0xffffffff


	//   ....[1]....
        /*01ec*/ 	.word	0xffffffff


	//   ....[2]....
        /*01f0*/ 	.word	0xffffffff


	//   ....[3]....
        /*01f4*/ 	.word	0xffffffff


	//   ....[4]....
        /*01f8*/ 	.word	0xffffffff


	//   ....[5]....
        /*01fc*/ 	.word	0xffffffff


	//   ....[6]....
        /*0200*/ 	.word	0xffffffff


	//   ....[7]....
        /*0204*/ 	.word	0xffffffff


	//   ....[8]....
        /*0208*/ 	.word	0xffffffff


	//   ....[9]....
        /*020c*/ 	.word	0xffffffff


	//   ....[10]....
        /*0210*/ 	.word	0xffffffff


	//   ....[11]....
        /*0214*/ 	.word	0xffffffff


	//   ....[12]....
        /*0218*/ 	.word	0xffffffff


	//   ....[13]....
        /*021c*/ 	.word	0xffffffff


	//   ....[14]....
        /*0220*/ 	.word	0xffffffff


	//   ....[15]....
        /*0224*/ 	.word	0xffffffff


	//   ....[16]....
        /*0228*/ 	.word	0xffffffff


	//   ....[17]....
        /*022c*/ 	.word	0xffffffff


	//   ....[18]....
        /*0230*/ 	.word	0xffffffff


	//   ....[19]....
        /*0234*/ 	.word	0xffffffff


	//   ....[20]....
        /*0238*/ 	.word	0xffffffff


	//   ....[21]....
        /*023c*/ 	.word	0xffffffff


	//   ....[22]....
        /*0240*/ 	.word	0xffffffff


	//   ....[23]....
        /*0244*/ 	.word	0xffffffff


	//   ....[24]....
        /*0248*/ 	.word	0xffffffff


	//   ....[25]....
        /*024c*/ 	.word	0xffffffff


	//   ....[26]....
        /*0250*/ 	.word	0xffffffff


	//   ....[27]....
        /*0254*/ 	.word	0xffffffff


	//   ....[28]....
        /*0258*/ 	.word	0xffffffff


	//   ....[29]....
        /*025c*/ 	.word	0xffffffff


	//   ....[30]....
        /*0260*/ 	.word	0xffffffff


	//   ....[31]....
        /*0264*/ 	.word	0xffffffff


	//   ....[32]....
        /*0268*/ 	.word	0xffffffff


	//   ....[33]....
        /*026c*/ 	.word	0xffffffff


	//   ....[34]....
        /*0270*/ 	.word	0xffffffff


	//   ....[35]....
        /*0274*/ 	.word	0xffffffff


	//   ....[36]....
        /*0278*/ 	.word	0xffffffff


	//   ....[37]....
        /*027c*/ 	.word	0xffffffff


	//   ....[38]....
        /*0280*/ 	.word	0xffffffff


	//   ....[39]....
        /*0284*/ 	.word	0xffffffff


	//   ....[40]....
        /*0288*/ 	.word	0xffffffff


	//   ....[41]....
        /*028c*/ 	.word	0xffffffff


	//   ....[42]....
        /*0290*/ 	.word	0xffffffff


	//   ....[43]....
        /*0294*/ 	.word	0xffffffff


	//   ....[44]....
        /*0298*/ 	.word	0xffffffff


	//   ....[45]....
        /*029c*/ 	.word	0xffffffff


	//   ....[46]....
        /*02a0*/ 	.word	0xffffffff


	//   ....[47]....
        /*02a4*/ 	.word	0xffffffff


	//   ....[48]....
        /*02a8*/ 	.word	0xffffffff


	//   ....[49]....
        /*02ac*/ 	.word	0xffffffff


	//   ....[50]....
        /*02b0*/ 	.word	0xffffffff


	//   ....[51]....
        /*02b4*/ 	.word	0xffffffff


	//   ....[52]....
        /*02b8*/ 	.word	0xffffffff


	//   ....[53]....
        /*02bc*/ 	.word	0xffffffff


	//   ....[54]....
        /*02c0*/ 	.word	0xffffffff


	//   ....[55]....
        /*02c4*/ 	.word	0xffffffff


	//   ....[56]....
        /*02c8*/ 	.word	0xffffffff


	//   ....[57]....
        /*02cc*/ 	.word	0xffffffff


	//   ....[58]....
        /*02d0*/ 	.word	0xffffffff


	//   ....[59]....
        /*02d4*/ 	.word	0xffffffff


	//   ....[60]....
        /*02d8*/ 	.word	0xffffffff


	//   ....[61]....
        /*02dc*/ 	.word	0xffffffff


	//   ....[62]....
        /*02e0*/ 	.word	0xffffffff


	//   ....[63]....
        /*02e4*/ 	.word	0xffffffff


	//   ....[64]....
        /*02e8*/ 	.word	0xffffffff


	//   ....[65]....
        /*02ec*/ 	.word	0xffffffff


	//   ....[66]....
        /*02f0*/ 	.word	0xffffffff


	//   ....[67]....
        /*02f4*/ 	.word	0xffffffff


	//   ....[68]....
        /*02f8*/ 	.word	0xffffffff


	//   ....[69]....
        /*02fc*/ 	.word	0xffffffff


	//   ....[70]....
        /*0300*/ 	.word	0xffffffff


	//   ....[71]....
        /*0304*/ 	.word	0xffffffff


	//   ....[72]....
        /*0308*/ 	.word	0xffffffff


	//   ....[73]....
        /*030c*/ 	.word	0xffffffff


	//   ....[74]....
        /*0310*/ 	.word	0xffffffff


	//   ....[75]....
        /*0314*/ 	.word	0xffffffff


	//   ....[76]....
        /*0318*/ 	.word	0xffffffff


	//   ....[77]....
        /*031c*/ 	.word	0xffffffff


	//   ....[78]....
        /*0320*/ 	.word	0xffffffff


	//   ....[79]....
        /*0324*/ 	.word	0xffffffff


	//   ....[80]....
        /*0328*/ 	.word	0xffffffff


	//   ....[81]....
        /*032c*/ 	.word	0xffffffff


	//   ....[82]....
        /*0330*/ 	.word	0xffffffff


	//   ....[83]....
        /*0334*/ 	.word	0xffffffff


	//   ....[84]....
        /*0338*/ 	.word	0xffffffff


	//   ....[85]....
        /*033c*/ 	.word	0xffffffff


	//   ....[86]....
        /*0340*/ 	.word	0xffffffff


	//   ....[87]....
        /*0344*/ 	.word	0xffffffff


	//   ....[88]....
        /*0348*/ 	.word	0xffffffff


	//   ....[89]....
        /*034c*/ 	.word	0xffffffff


	//   ....[90]....
        /*0350*/ 	.word	0xffffffff


	//   ....[91]....
        /*0354*/ 	.word	0xffffffff


	//   ....[92]....
        /*0358*/ 	.word	0xffffffff


	//   ....[93]....
        /*035c*/ 	.word	0xffffffff


	//   ....[94]....
        /*0360*/ 	.word	0xffffffff


	//   ....[95]....
        /*0364*/ 	.word	0xffffffff


	//   ....[96]....
        /*0368*/ 	.word	0xffffffff


	//   ....[97]....
        /*036c*/ 	.word	0xffffffff


	//   ....[98]....
        /*0370*/ 	.word	0xffffffff


	//   ....[99]....
        /*0374*/ 	.word	0xffffffff


	//   ....[100]....
        /*0378*/ 	.word	0xffffffff


	//   ....[101]....
        /*037c*/ 	.word	0xffffffff


	//   ....[102]....
        /*0380*/ 	.word	0xffffffff


	//   ....[103]....
        /*0384*/ 	.word	0xffffffff


	//   ....[104]....
        /*0388*/ 	.word	0xffffffff


	//   ....[105]....
        /*038c*/ 	.word	0xffffffff


	//   ....[106]....
        /*0390*/ 	.word	0xffffffff


	//   ....[107]....
        /*0394*/ 	.word	0xffffffff


	//   ....[108]....
        /*0398*/ 	.word	0xffffffff


	//   ....[109]....
        /*039c*/ 	.word	0xffffffff


	//   ....[110]....
        /*03a0*/ 	.word	0xffffffff


	//   ....[111]....
        /*03a4*/ 	.word	0xffffffff


	//   ....[112]....
        /*03a8*/ 	.word	0xffffffff


	//   ....[113]....
        /*03ac*/ 	.word	0xffffffff


	//   ....[114]....
        /*03b0*/ 	.word	0xffffffff


	//   ....[115]....
        /*03b4*/ 	.word	0xffffffff


	//   ....[116]....
        /*03b8*/ 	.word	0xffffffff


	//   ....[117]....
        /*03bc*/ 	.word	0xffffffff


	//   ....[118]....
        /*03c0*/ 	.word	0xffffffff


	//   ....[119]....
        /*03c4*/ 	.word	0xffffffff


	//   ....[120]....
        /*03c8*/ 	.word	0xffffffff


	//   ....[121]....
        /*03cc*/ 	.word	0xffffffff


	//   ....[122]....
        /*03d0*/ 	.word	0xffffffff


	//   ....[123]....
        /*03d4*/ 	.word	0xffffffff


	//   ....[124]....
        /*03d8*/ 	.word	0xffffffff


	//   ....[125]....
        /*03dc*/ 	.word	0xffffffff


	//   ....[126]....
        /*03e0*/ 	.word	0xffffffff


	//   ....[127]....
        /*03e4*/ 	.word	0xffffffff


	//   ....[128]....
        /*03e8*/ 	.word	0xffffffff


	//   ....[129]....
        /*03ec*/ 	.word	0xffffffff


	//   ....[130]....
        /*03f0*/ 	.word	0xffffffff


	//   ....[131]....
        /*03f4*/ 	.word	0xffffffff


	//   ....[132]....
        /*03f8*/ 	.word	0xffffffff


	//   ....[133]....
        /*03fc*/ 	.word	0xffffffff


	//   ....[134]....
        /*0400*/ 	.word	0xffffffff


	//   ....[135]....
        /*0404*/ 	.word	0xffffffff


	//   ....[136]....
        /*0408*/ 	.word	0xffffffff


	//   ....[137]....
        /*040c*/ 	.word	0xffffffff


	//   ....[138]....
        /*0410*/ 	.word	0xffffffff


	//   ....[139]....
        /*0414*/ 	.word	0xffffffff


	//   ....[140]....
        /*0418*/ 	.word	0xffffffff


	//   ....[141]....
        /*041c*/ 	.word	0xffffffff


	//   ....[142]....
        /*0420*/ 	.word	0xffffffff


	//   ....[143]....
        /*0424*/ 	.word	0xffffffff


	//   ....[144]....
        /*0428*/ 	.word	0xffffffff


	//   ....[145]....
        /*042c*/ 	.word	0xffffffff


	//   ....[146]....
        /*0430*/ 	.word	0xffffffff


	//   ....[147]....
        /*0434*/ 	.word	0xffffffff


	//   ....[148]....
        /*0438*/ 	.word	0xffffffff


	//   ....[149]....
        /*043c*/ 	.word	0xffffffff


	//   ....[150]....
        /*0440*/ 	.word	0xffffffff


	//   ....[151]....
        /*0444*/ 	.word	0xffffffff


	//   ....[152]....
        /*0448*/ 	.word	0xffffffff


	//   ....[153]....
        /*044c*/ 	.word	0xffffffff


	//   ....[154]....
        /*0450*/ 	.word	0xffffffff


	//   ....[155]....
        /*0454*/ 	.word	0xffffffff


	//   ....[156]....
        /*0458*/ 	.word	0xffffffff


	//   ....[157]....
        /*045c*/ 	.word	0xffffffff


	//   ....[158]....
        /*0460*/ 	.word	0xffffffff


	//   ....[159]....
        /*0464*/ 	.word	0xffffffff


	//   ....[160]....
        /*0468*/ 	.word	0xffffffff


	//   ....[161]....
        /*046c*/ 	.word	0xffffffff


	//   ....[162]....
        /*0470*/ 	.word	0xffffffff


	//   ....[163]....
        /*0474*/ 	.word	0xffffffff


	//   ....[164]....
        /*0478*/ 	.word	0xffffffff


	//   ....[165]....
        /*047c*/ 	.word	0xffffffff


	//   ....[166]....
        /*0480*/ 	.word	0xffffffff


	//   ....[167]....
        /*0484*/ 	.word	0xffffffff


	//   ....[168]....
        /*0488*/ 	.word	0xffffffff


	//   ....[169]....
        /*048c*/ 	.word	0xffffffff


	//   ....[170]....
        /*0490*/ 	.word	0xffffffff


	//   ....[171]....
        /*0494*/ 	.word	0xffffffff


	//   ....[172]....
        /*0498*/ 	.word	0xffffffff


	//   ....[173]....
        /*049c*/ 	.word	0xffffffff


	//   ....[174]....
        /*04a0*/ 	.word	0xffffffff


	//   ....[175]....
        /*04a4*/ 	.word	0xffffffff


	//   ....[176]....
        /*04a8*/ 	.word	0xffffffff


	//   ....[177]....
        /*04ac*/ 	.word	0xffffffff


	//   ....[178]....
        /*04b0*/ 	.word	0xffffffff


	//   ....[179]....
        /*04b4*/ 	.word	0xffffffff


	//   ....[180]....
        /*04b8*/ 	.word	0xffffffff


	//   ....[181]....
        /*04bc*/ 	.word	0xffffffff


	//   ....[182]....
        /*04c0*/ 	.word	0xffffffff


	//   ....[183]....
        /*04c4*/ 	.word	0xffffffff


	//   ....[184]....
        /*04c8*/ 	.word	0xffffffff


	//   ....[185]....
        /*04cc*/ 	.word	0xffffffff


	//   ....[186]....
        /*04d0*/ 	.word	0xffffffff


	//   ....[187]....
        /*04d4*/ 	.word	0xffffffff


	//   ....[188]....
        /*04d8*/ 	.word	0xffffffff


	//   ....[189]....
        /*04dc*/ 	.word	0xffffffff


	//   ....[190]....
        /*04e0*/ 	.word	0xffffffff


	//   ....[191]....
        /*04e4*/ 	.word	0xffffffff


	//   ....[192]....
        /*04e8*/ 	.word	0xffffffff


	//   ....[193]....
        /*04ec*/ 	.word	0xffffffff


	//   ....[194]....
        /*04f0*/ 	.word	0xffffffff


	//   ....[195]....
        /*04f4*/ 	.word	0xffffffff


	//   ....[196]....
        /*04f8*/ 	.word	0xffffffff


	//   ....[197]....
        /*04fc*/ 	.word	0xffffffff


	//   ....[198]....
        /*0500*/ 	.word	0xffffffff


	//   ....[199]....
        /*0504*/ 	.word	0xffffffff


	//   ....[200]....
        /*0508*/ 	.word	0xffffffff


	//   ....[201]....
        /*050c*/ 	.word	0xffffffff


	//   ....[202]....
        /*0510*/ 	.word	0xffffffff


	//   ....[203]....
        /*0514*/ 	.word	0xffffffff


	//   ....[204]....
        /*0518*/ 	.word	0xffffffff


	//   ....[205]....
        /*051c*/ 	.word	0xffffffff


	//   ....[206]....
        /*0520*/ 	.word	0xffffffff


	//   ....[207]....
        /*0524*/ 	.word	0xffffffff


	//   ....[208]....
        /*0528*/ 	.word	0xffffffff


	//   ....[209]....
        /*052c*/ 	.word	0xffffffff


	//   ....[210]....
        /*0530*/ 	.word	0xffffffff


	//   ....[211]....
        /*0534*/ 	.word	0xffffffff


	//   ....[212]....
        /*0538*/ 	.word	0xffffffff


	//   ....[213]....
        /*053c*/ 	.word	0xffffffff


	//   ....[214]....
        /*0540*/ 	.word	0xffffffff


	//   ....[215]....
        /*0544*/ 	.word	0xffffffff


	//   ....[216]....
        /*0548*/ 	.word	0xffffffff


	//   ....[217]....
        /*054c*/ 	.word	0xffffffff


	//   ....[218]....
        /*0550*/ 	.word	0xffffffff


	//   ....[219]....
        /*0554*/ 	.word	0xffffffff


	//   ....[220]....
        /*0558*/ 	.word	0xffffffff


	//   ....[221]....
        /*055c*/ 	.word	0xffffffff


	//   ....[222]....
        /*0560*/ 	.word	0xffffffff


	//   ....[223]....
        /*0564*/ 	.word	0xffffffff


	//   ....[224]....
        /*0568*/ 	.word	0xffffffff


	//   ....[225]....
        /*056c*/ 	.word	0xffffffff


	//   ....[226]....
        /*0570*/ 	.word	0xffffffff


	//   ....[227]....
        /*0574*/ 	.word	0xffffffff


	//   ....[228]....
        /*0578*/ 	.word	0xffffffff


	//   ....[229]....
        /*057c*/ 	.word	0xffffffff


	//   ....[230]....
        /*0580*/ 	.word	0xffffffff


	//   ....[231]....
        /*0584*/ 	.word	0xffffffff


	//   ....[232]....
        /*0588*/ 	.word	0xffffffff


	//   ....[233]....
        /*058c*/ 	.word	0xffffffff


	//   ....[234]....
        /*0590*/ 	.word	0xffffffff


	//----- nvinfo : EIATTR_COOP_GROUP_INSTR_OFFSETS
	.align		4
.L_157:
        /*0594*/ 	.byte	0x04, 0x28
        /*0596*/ 	.short	(.L_159 - .L_158)


	//   ....[0]....
.L_158:
        /*0598*/ 	.word	0x00000bf0


	//   ....[1]....
        /*059c*/ 	.word	0x00000c80


	//   ....[2]....
        /*05a0*/ 	.word	0x00000cb0


	//   ....[3]....
        /*05a4*/ 	.word	0x00000d10


	//   ....[4]....
        /*05a8*/ 	.word	0x00000d30


	//   ....[5]....
        /*05ac*/ 	.word	0x00001530


	//   ....[6]....
        /*05b0*/ 	.word	0x000015a0


	//   ....[7]....
        /*05b4*/ 	.word	0x000015d0


	//   ....[8]....
        /*05b8*/ 	.word	0x00001600


	//   ....[9]....
        /*05bc*/ 	.word	0x00001640


	//   ....[10]....
        /*05c0*/ 	.word	0x00001f60


	//   ....[11]....
        /*05c4*/ 	.word	0x00001f90


	//   ....[12]....
        /*05c8*/ 	.word	0x00001fa0


	//   ....[13]....
        /*05cc*/ 	.word	0x00001fd0


	//   ....[14]....
        /*05d0*/ 	.word	0x00001ff0


	//   ....[15]....
        /*05d4*/ 	.word	0x00002000


	//   ....[16]....
        /*05d8*/ 	.word	0x00002030


	//   ....[17]....
        /*05dc*/ 	.word	0x00002050


	//   ....[18]....
        /*05e0*/ 	.word	0x00002060


	//   ....[19]....
        /*05e4*/ 	.word	0x00002090


	//   ....[20]....
        /*05e8*/ 	.word	0x000020b0


	//   ....[21]....
        /*05ec*/ 	.word	0x000020c0


	//   ....[22]....
        /*05f0*/ 	.word	0x000020f0


	//   ....[23]....
        /*05f4*/ 	.word	0x00002110


	//   ....[24]....
        /*05f8*/ 	.word	0x00002120


	//   ....[25]....
        /*05fc*/ 	.word	0x000030c0


	//   ....[26]....
        /*0600*/ 	.word	0x000030f0


	//   ....[27]....
        /*0604*/ 	.word	0x00003100


	//   ....[28]....
        /*0608*/ 	.word	0x00003130


	//   ....[29]....
        /*060c*/ 	.word	0x00003150


	//   ....[30]....
        /*0610*/ 	.word	0x00003160


	//   ....[31]....
        /*0614*/ 	.word	0x00003190


	//   ....[32]....
        /*0618*/ 	.word	0x000031b0


	//   ....[33]....
        /*061c*/ 	.word	0x000031c0


	//   ....[34]....
        /*0620*/ 	.word	0x000031f0


	//   ....[35]....
        /*0624*/ 	.word	0x00003210


	//   ....[36]....
        /*0628*/ 	.word	0x00003220


	//   ....[37]....
        /*062c*/ 	.word	0x00003250


	//   ....[38]....
        /*0630*/ 	.word	0x00003270


	//   ....[39]....
        /*0634*/ 	.word	0x00003280


	//   ....[40]....
        /*0638*/ 	.word	0x00004280


	//   ....[41]....
        /*063c*/ 	.word	0x000042a0


	//   ....[42]....
        /*0640*/ 	.word	0x000042b0


	//   ....[43]....
        /*0644*/ 	.word	0x000042c0


	//   ....[44]....
        /*0648*/ 	.word	0x000042d0


	//   ....[45]....
        /*064c*/ 	.word	0x000042e0


	//   ....[46]....
        /*0650*/ 	.word	0x000042f0


	//   ....[47]....
        /*0654*/ 	.word	0x00004310


	//   ....[48]....
        /*0658*/ 	.word	0x00004330


	//   ....[49]....
        /*065c*/ 	.word	0x00004370


	//   ....[50]....
        /*0660*/ 	.word	0x00004390


	//   ....[51]....
        /*0664*/ 	.word	0x000043b0


	//   ....[52]....
        /*0668*/ 	.word	0x000043d0


	//   ....[53]....
        /*066c*/ 	.word	0x000043f0


	//   ....[54]....
        /*0670*/ 	.word	0x00004400


	//   ....[55]....
        /*0674*/ 	.word	0x00004410


	//   ....[56]....
        /*0678*/ 	.word	0x00004430


	//   ....[57]....
        /*067c*/ 	.word	0x00004450


	//   ....[58]....
        /*0680*/ 	.word	0x00004480


	//   ....[59]....
        /*0684*/ 	.word	0x000044a0


	//   ....[60]....
        /*0688*/ 	.word	0x000044c0


	//   ....[61]....
        /*068c*/ 	.word	0x000044e0


	//   ....[62]....
        /*0690*/ 	.word	0x00004500


	//   ....[63]....
        /*0694*/ 	.word	0x00004520


	//   ....[64]....
        /*0698*/ 	.word	0x00004530


	//   ....[65]....
        /*069c*/ 	.word	0x00004550


	//   ....[66]....
        /*06a0*/ 	.word	0x00004570


	//   ....[67]....
        /*06a4*/ 	.word	0x000045c0


	//   ....[68]....
        /*06a8*/ 	.word	0x000045e0


	//   ....[69]....
        /*06ac*/ 	.word	0x00004600


	//   ....[70]....
        /*06b0*/ 	.word	0x00004620


	//   ....[71]....
        /*06b4*/ 	.word	0x00004640


	//   ....[72]....
        /*06b8*/ 	.word	0x00004650


	//   ....[73]....
        /*06bc*/ 	.word	0x00004660


	//   ....[74]....
        /*06c0*/ 	.word	0x00004680


	//   ....[75]....
        /*06c4*/ 	.word	0x000046b0


	//   ....[76]....
        /*06c8*/ 	.word	0x000046f0


	//   ....[77]....
        /*06cc*/ 	.word	0x00004720


	//   ....[78]....
        /*06d0*/ 	.word	0x00004740


	//   ....[79]....
        /*06d4*/ 	.word	0x00004760


	//   ....[80]....
        /*06d8*/ 	.word	0x00004780


	//   ....[81]....
        /*06dc*/ 	.word	0x000047a0


	//   ....[82]....
        /*06e0*/ 	.word	0x000047b0


	//   ....[83]....
        /*06e4*/ 	.word	0x000047d0


	//   ....[84]....
        /*06e8*/ 	.word	0x000047f0


	//   ....[85]....
        /*06ec*/ 	.word	0x00005070


	//   ....[86]....
        /*06f0*/ 	.word	0x000050a0


	//   ....[87]....
        /*06f4*/ 	.word	0x000050b0


	//   ....[88]....
        /*06f8*/ 	.word	0x000050c0


	//   ....[89]....
        /*06fc*/ 	.word	0x000050d0


	//   ....[90]....
        /*0700*/ 	.word	0x000050e0


	//   ....[91]....
        /*0704*/ 	.word	0x000050f0


	//   ....[92]....
        /*0708*/ 	.word	0x00005110


	//   ....[93]....
        /*070c*/ 	.word	0x00005130


	//   ....[94]....
        /*0710*/ 	.word	0x00005160


	//   ....[95]....
        /*0714*/ 	.word	0x00005180


	//   ....[96]....
        /*0718*/ 	.word	0x000051a0


	//   ....[97]....
        /*071c*/ 	.word	0x000051c0


	//   ....[98]....
        /*0720*/ 	.word	0x000051e0


	//   ....[99]....
        /*0724*/ 	.word	0x00005200


	//   ....[100]....
        /*0728*/ 	.word	0x00005210


	//   ....[101]....
        /*072c*/ 	.word	0x00005230


	//   ....[102]....
        /*0730*/ 	.word	0x00005250


	//   ....[103]....
        /*0734*/ 	.word	0x00005270


	//   ....[104]....
        /*0738*/ 	.word	0x00005290


	//   ....[105]....
        /*073c*/ 	.word	0x000052b0


	//   ....[106]....
        /*0740*/ 	.word	0x000052e0


	//   ....[107]....
        /*0744*/ 	.word	0x00005300


	//   ....[108]....
        /*0748*/ 	.word	0x00005320


	//   ....[109]....
        /*074c*/ 	.word	0x00005340


	//   ....[110]....
        /*0750*/ 	.word	0x00005360


	//   ....[111]....
        /*0754*/ 	.word	0x00005380


	//   ....[112]....
        /*0758*/ 	.word	0x00005390


	//   ....[113]....
        /*075c*/ 	.word	0x000053b0


	//   ....[114]....
        /*0760*/ 	.word	0x000053d0


	//   ....[115]....
        /*0764*/ 	.word	0x00005400


	//   ....[116]....
        /*0768*/ 	.word	0x00005420


	//   ....[117]....
        /*076c*/ 	.word	0x00005440


	//   ....[118]....
        /*0770*/ 	.word	0x00005460


	//   ....[119]....
        /*0774*/ 	.word	0x00005480


	//   ....[120]....
        /*0778*/ 	.word	0x000054a0


	//   ....[121]....
        /*077c*/ 	.word	0x000054b0


	//   ....[122]....
        /*0780*/ 	.word	0x000054d0


	//   ....[123]....
        /*0784*/ 	.word	0x00005500


	//   ....[124]....
        /*0788*/ 	.word	0x00005520


	//   ....[125]....
        /*078c*/ 	.word	0x00005540


	//   ....[126]....
        /*0790*/ 	.word	0x00005560


	//   ....[127]....
        /*0794*/ 	.word	0x00005580


	//   ....[128]....
        /*0798*/ 	.word	0x000055a0


	//   ....[129]....
        /*079c*/ 	.word	0x000055b0


	//   ....[130]....
        /*07a0*/ 	.word	0x00006760


	//   ....[131]....
        /*07a4*/ 	.word	0x000067a0


	//   ....[132]....
        /*07a8*/ 	.word	0x000067b0


	//   ....[133]....
        /*07ac*/ 	.word	0x000067c0


	//   ....[134]....
        /*07b0*/ 	.word	0x000067d0


	//   ....[135]....
        /*07b4*/ 	.word	0x000067e0


	//   ....[136]....
        /*07b8*/ 	.word	0x000067f0


	//   ....[137]....
        /*07bc*/ 	.word	0x00006810


	//   ....[138]....
        /*07c0*/ 	.word	0x00006830


	//   ....[139]....
        /*07c4*/ 	.word	0x00006860


	//   ....[140]....
        /*07c8*/ 	.word	0x00006890


	//   ....[141]....
        /*07cc*/ 	.word	0x000068b0


	//   ....[142]....
        /*07d0*/ 	.word	0x000068d0


	//   ....[143]....
        /*07d4*/ 	.word	0x000068f0


	//   ....[144]....
        /*07d8*/ 	.word	0x00006900


	//   ....[145]....
        /*07dc*/ 	.word	0x00006920


	//   ....[146]....
        /*07e0*/ 	.word	0x00006930


	//   ....[147]....
        /*07e4*/ 	.word	0x00006950


	//   ....[148]....
        /*07e8*/ 	.word	0x00006980


	//   ....[149]....
        /*07ec*/ 	.word	0x000069a0


	//   ....[150]....
        /*07f0*/ 	.word	0x000069c0


	//   ....[151]....
        /*07f4*/ 	.word	0x000069e0


	//   ....[152]....
        /*07f8*/ 	.word	0x00006a00


	//   ....[153]....
        /*07fc*/ 	.word	0x00006a20


	//   ....[154]....
        /*0800*/ 	.word	0x00006a30


	//   ....[155]....
        /*0804*/ 	.word	0x00006a50


	//   ....[156]....
        /*0808*/ 	.word	0x00006a70


	//   ....[157]....
        /*080c*/ 	.word	0x00006aa0


	//   ....[158]....
        /*0810*/ 	.word	0x00006ac0


	//   ....[159]....
        /*0814*/ 	.word	0x00006ae0


	//   ....[160]....
        /*0818*/ 	.word	0x00006b00


	//   ....[161]....
        /*081c*/ 	.word	0x00006b20


	//   ....[162]....
        /*0820*/ 	.word	0x00006b40


	//   ....[163]....
        /*0824*/ 	.word	0x00006b50


	//   ....[164]....
        /*0828*/ 	.word	0x00006b70


	//   ....[165]....
        /*082c*/ 	.word	0x00006b90


	//   ....[166]....
        /*0830*/ 	.word	0x00006bc0


	//   ....[167]....
        /*0834*/ 	.word	0x00006be0


	//   ....[168]....
        /*0838*/ 	.word	0x00006c00


	//   ....[169]....
        /*083c*/ 	.word	0x00006c20


	//   ....[170]....
        /*0840*/ 	.word	0x00006c40


	//   ....[171]....
        /*0844*/ 	.word	0x00006c60


	//   ....[172]....
        /*0848*/ 	.word	0x00006c70


	//   ....[173]....
        /*084c*/ 	.word	0x00006ca0


	//   ....[174]....
        /*0850*/ 	.word	0x00006cc0


	//   ....[175]....
        /*0854*/ 	.word	0x000079a0


	//   ....[176]....
        /*0858*/ 	.word	0x000079e0


	//   ....[177]....
        /*085c*/ 	.word	0x00007a00


	//   ....[178]....
        /*0860*/ 	.word	0x00007a40


	//   ....[179]....
        /*0864*/ 	.word	0x00007a70


	//   ....[180]....
        /*0868*/ 	.word	0x00007a80


	//   ....[181]....
        /*086c*/ 	.word	0x00007ab0


	//   ....[182]....
        /*0870*/ 	.word	0x00007ad0


	//   ....[183]....
        /*0874*/ 	.word	0x00007ae0


	//   ....[184]....
        /*0878*/ 	.word	0x00007b10


	//   ....[185]....
        /*087c*/ 	.word	0x00007b30


	//   ....[186]....
        /*0880*/ 	.word	0x00007b40


	//   ....[187]....
        /*0884*/ 	.word	0x00007b70


	//   ....[188]....
        /*0888*/ 	.word	0x00007b90


	//   ....[189]....
        /*088c*/ 	.word	0x00007ba0


	//   ....[190]....
        /*0890*/ 	.word	0x000081c0


	//   ....[191]....
        /*0894*/ 	.word	0x000081f0


	//   ....[192]....
        /*0898*/ 	.word	0x00008200


	//   ....[193]....
        /*089c*/ 	.word	0x00008210


	//   ....[194]....
        /*08a0*/ 	.word	0x00008220


	//   ....[195]....
        /*08a4*/ 	.word	0x00008230


	//   ....[196]....
        /*08a8*/ 	.word	0x00008240


	//   ....[197]....
        /*08ac*/ 	.word	0x00008260


	//   ....[198]....
        /*08b0*/ 	.word	0x00008280


	//   ....[199]....
        /*08b4*/ 	.word	0x000082b0


	//   ....[200]....
        /*08b8*/ 	.word	0x000082d0


	//   ....[201]....
        /*08bc*/ 	.word	0x000082f0


	//   ....[202]....
        /*08c0*/ 	.word	0x00008310


	//   ....[203]....
        /*08c4*/ 	.word	0x00008330


	//   ....[204]....
        /*08c8*/ 	.word	0x00008350


	//   ....[205]....
        /*08cc*/ 	.word	0x00008360


	//   ....[206]....
        /*08d0*/ 	.word	0x00008380


	//   ....[207]....
        /*08d4*/ 	.word	0x000083a0


	//   ....[208]....
        /*08d8*/ 	.word	0x000083d0


	//   ....[209]....
        /*08dc*/ 	.word	0x000083f0


	//   ....[210]....
        /*08e0*/ 	.word	0x00008410


	//   ....[211]....
        /*08e4*/ 	.word	0x00008430


	//   ....[212]....
        /*08e8*/ 	.word	0x00008450


	//   ....[213]....
        /*08ec*/ 	.word	0x00008470


	//   ....[214]....
        /*08f0*/ 	.word	0x00008480


	//   ....[215]....
        /*08f4*/ 	.word	0x000084a0


	//   ....[216]....
        /*08f8*/ 	.word	0x000084c0


	//   ....[217]....
        /*08fc*/ 	.word	0x000084f0


	//   ....[218]....
        /*0900*/ 	.word	0x00008510


	//   ....[219]....
        /*0904*/ 	.word	0x00008530


	//   ....[220]....
        /*0908*/ 	.word	0x00008550


	//   ....[221]....
        /*090c*/ 	.word	0x00008570


	//   ....[222]....
        /*0910*/ 	.word	0x00008590


	//   ....[223]....
        /*0914*/ 	.word	0x000085a0


	//   ....[224]....
        /*0918*/ 	.word	0x000085c0


	//   ....[225]....
        /*091c*/ 	.word	0x000085e0


	//   ....[226]....
        /*0920*/ 	.word	0x00008610


	//   ....[227]....
        /*0924*/ 	.word	0x00008630


	//   ....[228]....
        /*0928*/ 	.word	0x00008650


	//   ....[229]....
        /*092c*/ 	.word	0x00008670


	//   ....[230]....
        /*0930*/ 	.word	0x00008690


	//   ....[231]....
        /*0934*/ 	.word	0x000086b0


	//   ....[232]....
        /*0938*/ 	.word	0x000086c0


	//   ....[233]....
        /*093c*/ 	.word	0x000086e0


	//   ....[234]....
        /*0940*/ 	.word	0x00008700


	//----- nvinfo : EIATTR_VRC_CTA_INIT_COUNT
	.align		4
.L_159:
        /*0944*/ 	.byte	0x02, 0x4a
	.zero		1
	.zero		1


	//----- nvinfo : EIATTR_EXIT_INSTR_OFFSETS
	.align		4
        /*0948*/ 	.byte	0x04, 0x1c
        /*094a*/ 	.short	(.L_161 - .L_160)


	//   ....[0]....
.L_160:
        /*094c*/ 	.word	0x00000040


	//   ....[1]....
        /*0950*/ 	.word	0x000089d0


	//----- nvinfo : EIATTR_CRS_STACK_SIZE
	.align		4
.L_161:
        /*0954*/ 	.byte	0x04, 0x1e
        /*0956*/ 	.short	(.L_163 - .L_162)
.L_162:
        /*0958*/ 	.word	0x00000000


	//----- nvinfo : EIATTR_CBANK_PARAM_SIZE
	.align		4
.L_163:
        /*095c*/ 	.byte	0x03, 0x19
        /*095e*/ 	.short	0x00d8


	//----- nvinfo : EIATTR_PARAM_CBANK
	.align		4
        /*0960*/ 	.byte	0x04, 0x0a
        /*0962*/ 	.short	(.L_165 - .L_164)
	.align		4
.L_164:
        /*0964*/ 	.word	index@(.nv.constant0._Z40fused_tensor_prods_example_backleft_kerniiiiiPKfS0_S0_S0_S0_S0_S0_S0_S0_S0_S0_S0_S0_S0_S0_PfS1_S1_S1_S1_S1_S1_S1_S1_)
        /*0968*/ 	.short	0x0380
        /*096a*/ 	.short	0x00d8


	//----- nvinfo : EIATTR_SW_WAR
	.align		4
.L_165:
        /*096c*/ 	.byte	0x04, 0x36
        /*096e*/ 	.short	(.L_167 - .L_166)
.L_166:
        /*0970*/ 	.word	0x00000008
.L_167:


//--------------------- .nv.info._Z40fused_tensor_prods_example_backward_kerniiiiiiiiiiPKfS0_S0_S0_S0_S0_S0_S0_S0_S0_S0_S0_S0_S0_S0_S0_S0_S0_S0_S0_S0_PfS1_S1_ --------------------------
	.section	.nv.info._Z40fused_tensor_prods_example_backward_kerniiiiiiiiiiPKfS0_S0_S0_S0_S0_S0_S0_S0_S0_S0_S0_S0_S0_S0_S0_S0_S0_S0_S0_S0_PfS1_S1_,"",@"SHT_CUDA_INFO"
	.sectionflags	@""
	.align	4


	//----- nvinfo : EIATTR_CUDA_API_VERSION
	.align		4
        /*0000*/ 	.byte	0x04, 0x37
        /*0002*/ 	.short	(.L_169 - .L_168)
.L_168:
        /*0004*/ 	.word	0x00000082


	//----- nvinfo : EIATTR_KPARAM_INFO
	.align		4
.L_169:
        /*0008*/ 	.byte	0x04, 0x17
        /*000a*/ 	.short	(.L_171 - .L_170)
.L_170:
        /*000c*/ 	.word	0x00000000
        /*0010*/ 	.short	0x0021
        /*0012*/ 	.short	0x00e0
        /*0014*/ 	.byte	0x00, 0xf5, 0x21, 0x00


	//----- nvinfo : EIATTR_KPARAM_INFO
	.align		4
.L_171:
        /*0018*/ 	.byte	0x04, 0x17
        /*001a*/ 	.short	(.L_173 - .L_172)
.L_172:
        /*001c*/ 	.word	0x00000000
        /*0020*/ 	.short	0x0020
        /*0022*/ 	.short	0x00d8
        /*0024*/ 	.byte	0x00, 0xf5, 0x21, 0x00


	//----- nvinfo : EIATTR_KPARAM_INFO
	.align		4
.L_173:
        /*0028*/ 	.byte	0x04, 0x17
        /*002a*/ 	.short	(.L_175 - .L_174)
.L_174:
        /*002c*/ 	.word	0x00000000
        /*0030*/ 	.short	0x001f
        /*0032*/ 	.short	0x00d0
        /*0034*/ 	.byte	0x00, 0xf5, 0x21, 0x00


	//----- nvinfo : EIATTR_KPARAM_INFO
	.align		4
.L_175:
        /*0038*/ 	.byte	0x04, 0x17
        /*003a*/ 	.short	(.L_177 - .L_176)
.L_176:
        /*003c*/ 	.word	0x00000000
        /*0040*/ 	.short	0x001e
        /*0042*/ 	.short	0x00c8
        /*0044*/ 	.byte	0x00, 0xf5, 0x21, 0x00


	//----- nvinfo : EIATTR_KPARAM_INFO
	.align		4
.L_177:
        /*0048*/ 	.byte	0x04, 0x17
        /*004a*/ 	.short	(.L_179 - .L_178)
.L_178:
        /*004c*/ 	.word	0x00000000
        /*0050*/ 	.short	0x001d
        /*0052*/ 	.short	0x00c0
        /*0054*/ 	.byte	0x00, 0xf5, 0x21, 0x00


	//----- nvinfo : EIATTR_KPARAM_INFO
	.align		4
.L_179:
        /*0058*/ 	.byte	0x04, 0x17
        /*005a*/ 	.short	(.L_181 - .L_180)
.L_180:
        /*005c*/ 	.word	0x00000000
        /*0060*/ 	.short	0x001c
        /*0062*/ 	.short	0x00b8
        /*0064*/ 	.byte	0x00, 0xf5, 0x21, 0x00


	//----- nvinfo : EIATTR_KPARAM_INFO
	.align		4
.L_181:
        /*0068*/ 	.byte	0x04, 0x17
        /*006a*/ 	.short	(.L_183 - .L_182)
.L_182:
        /*006c*/ 	.word	0x00000000
        /*0070*/ 	.short	0x001b
        /*0072*/ 	.short	0x00b0
        /*0074*/ 	.byte	0x00, 0xf5, 0x21, 0x00


	//----- nvinfo : EIATTR_KPARAM_INFO
	.align		4
.L_183:
        /*0078*/ 	.byte	0x04, 0x17
        /*007a*/ 	.short	(.L_185 - .L_184)
.L_184:
        /*007c*/ 	.word	0x00000000
        /*0080*/ 	.short	0x001a
        /*0082*/ 	.short	0x00a8
        /*0084*/ 	.byte	0x00, 0xf5, 0x21, 0x00


	//----- nvinfo : EIATTR_KPARAM_INFO
	.align		4
.L_185:
        /*0088*/ 	.byte	0x04, 0x17
        /*008a*/ 	.short	(.L_187 - .L_186)
.L_186:
        /*008c*/ 	.word	0x00000000
        /*0090*/ 	.short	0x0019
        /*0092*/ 	.short	0x00a0
        /*0094*/ 	.byte	0x00, 0xf5, 0x21, 0x00


	//----- nvinfo : EIATTR_KPARAM_INFO
	.align		4
.L_187:
        /*0098*/ 	.byte	0x04, 0x17
        /*009a*/ 	.short	(.L_189 - .L_188)
.L_188:
        /*009c*/ 	.word	0x00000000
        /*00a0*/ 	.short	0x0018
        /*00a2*/ 	.short	0x0098
        /*00a4*/ 	.byte	0x00, 0xf5, 0x21, 0x00


	//----- nvinfo : EIATTR_KPARAM_INFO
	.align		4
.L_189:
        /*00a8*/ 	.byte	0x04, 0x17
        /*00aa*/ 	.short	(.L_191 - .L_190)
.L_190:
        /*00ac*/ 	.word	0x00000000
        /*00b0*/ 	.short	0x0017
        /*00b2*/ 	.short	0x0090
        /*00b4*/ 	.byte	0x00, 0xf5, 0x21, 0x00


	//----- nvinfo : EIATTR_KPARAM_INFO
	.align		4
.L_191:
        /*00b8*/ 	.byte	0x04, 0x17
        /*00ba*/ 	.short	(.L_193 - .L_192)
.L_192:
        /*00bc*/ 	.word	0x00000000
        /*00c0*/ 	.short	0x0016
        /*00c2*/ 	.short	0x0088
        /*00c4*/ 	.byte	0x00, 0xf5, 0x21, 0x00


	//----- nvinfo : EIATTR_KPARAM_INFO
	.align		4
.L_193:
        /*00c8*/ 	.byte	0x04, 0x17
        /*00ca*/ 	.short	(.L_195 - .L_194)
.L_194:
        /*00cc*/ 	.word	0x00000000
        /*00d0*/ 	.short	0x0015
        /*00d2*/ 	.short	0x0080
        /*00d4*/ 	.byte	0x00, 0xf5, 0x21, 0x00


	//----- nvinfo : EIATTR_KPARAM_INFO
	.align		4
.L_195:
        /*00d8*/ 	.byte	0x04, 0x17
        /*00da*/ 	.short	(.L_197 - .L_196)
.L_196:
        /*00dc*/ 	.word	0x00000000
        /*00e0*/ 	.short	0x0014
        /*00e2*/ 	.short	0x0078
        /*00e4*/ 	.byte	0x00, 0xf5, 0x21, 0x00


	//----- nvinfo : EIATTR_KPARAM_INFO
	.align		4
.L_197:
        /*00e8*/ 	.byte	0x04, 0x17
        /*00ea*/ 	.short	(.L_199 - .L_198)
.L_198:
        /*00ec*/ 	.word	0x00000000
        /*00f0*/ 	.short	0x0013
        /*00f2*/ 	.short	0x0070
        /*00f4*/ 	.byte	0x00, 0xf5, 0x21, 0x00


	//----- nvinfo : EIATTR_KPARAM_INFO
	.align		4
.L_199:
        /*00f8*/ 	.byte	0x04, 0x17
        /*00fa*/ 	.short	(.L_201 - .L_200)
.L_200:
        /*00fc*/ 	.word	0x00000000
        /*0100*/ 	.short	0x0012
        /*0102*/ 	.short	0x0068
        /*0104*/ 	.byte	0x00, 0xf5, 0x21, 0x00


	//----- nvinfo : EIATTR_KPARAM_INFO
	.align		4
.L_201:
        /*0108*/ 	.byte	0x04, 0x17
        /*010a*/ 	.short	(.L_203 - .L_202)
.L_202:
        /*010c*/ 	.word	0x00000000
        /*0110*/ 	.short	0x0011
        /*0112*/ 	.short	0x0060
        /*0114*/ 	.byte	0x00, 0xf5, 0x21, 0x00


	//----- nvinfo : EIATTR_KPARAM_INFO
	.align		4
.L_203:
        /*0118*/ 	.byte	0x04, 0x17
        /*011a*/ 	.short	(.L_205 - .L_204)
.L_204:
        /*011c*/ 	.word	0x00000000
        /*0120*/ 	.short	0x0010
        /*0122*/ 	.short	0x0058
        /*0124*/ 	.byte	0x00, 0xf5, 0x21, 0x00


	//----- nvinfo : EIATTR_KPARAM_INFO
	.align		4
.L_205:
        /*0128*/ 	.byte	0x04, 0x17
        /*012a*/ 	.short	(.L_207 - .L_206)
.L_206:
        /*012c*/ 	.word	0x00000000
        /*0130*/ 	.short	0x000f
        /*0132*/ 	.short	0x0050
        /*0134*/ 	.byte	0x00, 0xf5, 0x21, 0x00


	//----- nvinfo : EIATTR_KPARAM_INFO
	.align		4
.L_207:
        /*0138*/ 	.byte	0x04, 0x17
        /*013a*/ 	.short	(.L_209 - .L_208)
.L_208:
        /*013c*/ 	.word	0x00000000
        /*0140*/ 	.short	0x000e
        /*0142*/ 	.short	0x0048
        /*0144*/ 	.byte	0x00, 0xf5, 0x21, 0x00


	//----- nvinfo : EIATTR_KPARAM_INFO
	.align		4
.L_209:
        /*0148*/ 	.byte	0x04, 0x17
        /*014a*/ 	.short	(.L_211 - .L_210)
.L_210:
        /*014c*/ 	.word	0x00000000
        /*0150*/ 	.short	0x000d
        /*0152*/ 	.short	0x0040
        /*0154*/ 	.byte	0x00, 0xf5, 0x21, 0x00


	//----- nvinfo : EIATTR_KPARAM_INFO
	.align		4
.L_211:
        /*0158*/ 	.byte	0x04, 0x17
        /*015a*/ 	.short	(.L_213 - .L_212)
.L_212:
        /*015c*/ 	.word	0x00000000
        /*0160*/ 	.short	0x000c
        /*0162*/ 	.short	0x0038
        /*0164*/ 	.byte	0x00, 0xf5, 0x21, 0x00


	//----- nvinfo : EIATTR_KPARAM_INFO
	.align		4
.L_213:
        /*0168*/ 	.byte	0x04, 0x17
        /*016a*/ 	.short	(.L_215 - .L_214)
.L_214:
        /*016c*/ 	.word	0x00000000
        /*0170*/ 	.short	0x000b
        /*0172*/ 	.short	0x0030
        /*0174*/ 	.byte	0x00, 0xf5, 0x21, 0x00


	//----- nvinfo : EIATTR_KPARAM_INFO
	.align		4
.L_215:
        /*0178*/ 	.byte	0x04, 0x17
        /*017a*/ 	.short	(.L_217 - .L_216)
.L_216:
        /*017c*/ 	.word	0x00000000
        /*0180*/ 	.short	0x000a
        /*0182*/ 	.short	0x0028
        /*0184*/ 	.byte	0x00, 0xf5, 0x21, 0x00


	//----- nvinfo : EIATTR_KPARAM_INFO
	.align		4
.L_217:
        /*0188*/ 	.byte	0x04, 0x17
        /*018a*/ 	.short	(.L_219 - .L_218)
.L_218:
        /*018c*/ 	.word	0x00000000
        /*0190*/ 	.short	0x0009
        /*0192*/ 	.short	0x0024
        /*0194*/ 	.byte	0x00, 0xf0, 0x11, 0x00


	//----- nvinfo : EIATTR_KPARAM_INFO
	.align		4
.L_219:
        /*0198*/ 	.byte	0x04, 0x17
        /*019a*/ 	.short	(.L_221 - .L_220)
.L_220:
        /*019c*/ 	.word	0x00000000
        /*01a0*/ 	.short	0x0008
        /*01a2*/ 	.short	0x0020
        /*01a4*/ 	.byte	0x00, 0xf0, 0x11, 0x00


	//----- nvinfo : EIATTR_KPARAM_INFO
	.align		4
.L_221:
        /*01a8*/ 	.byte	0x04, 0x17
        /*01aa*/ 	.short	(.L_223 - .L_222)
.L_222:
        /*01ac*/ 	.word	0x00000000
        /*01b0*/ 	.short	0x0007
        /*01b2*/ 	.short	0x001c
        /*01b4*/ 	.byte	0x00, 0xf0, 0x11, 0x00


	//----- nvinfo : EIATTR_KPARAM_INFO
	.align		4
.L_223:
        /*01b8*/ 	.byte	0x04, 0x17
        /*01ba*/ 	.short	(.L_225 - .L_224)
.L_224:
        /*01bc*/ 	.word	0x00000000
        /*01c0*/ 	.short	0x0006
        /*01c2*/ 	.short	0x0018
        /*01c4*/ 	.byte	0x00, 0xf0, 0x11, 0x00


	//----- nvinfo : EIATTR_KPARAM_INFO
	.align		4
.L_225:
        /*01c8*/ 	.byte	0x04, 0x17
        /*01ca*/ 	.short	(.L_227 - .L_226)
.L_226:
        /*01cc*/ 	.word	0x00000000
        /*01d0*/ 	.short	0x0005
        /*01d2*/ 	.short	0x0014
        /*01d4*/ 	.byte	0x00, 0xf0, 0x11, 0x00


	//----- nvinfo : EIATTR_KPARAM_INFO
	.align		4
.L_227:
        /*01d8*/ 	.byte	0x04, 0x17
        /*01da*/ 	.short	(.L_229 - .L_228)
.L_228:
        /*01dc*/ 	.word	0x00000000
        /*01e0*/ 	.short	0x0004
        /*01e2*/ 	.short	0x0010
        /*01e4*/ 	.byte	0x00, 0xf0, 0x11, 0x00


	//----- nvinfo : EIATTR_KPARAM_INFO
	.align		4
.L_229:
        /*01e8*/ 	.byte	0x04, 0x17
        /*01ea*/ 	.short	(.L_231 - .L_230)
.L_230:
        /*01ec*/ 	.word	0x00000000
        /*01f0*/ 	.short	0x0003
        /*01f2*/ 	.short	0x000c
        /*01f4*/ 	.byte	0x00, 0xf0, 0x11, 0x00


	//----- nvinfo : EIATTR_KPARAM_INFO
	.align		4
.L_231:
        /*01f8*/ 	.byte	0x04, 0x17
        /*01fa*/ 	.short	(.L_233 - .L_232)
.L_232:
        /*01fc*/ 	.word	0x00000000
        /*0200*/ 	.short	0x0002
        /*0202*/ 	.short	0x0008
        /*0204*/ 	.byte	0x00, 0xf0, 0x11, 0x00


	//----- nvinfo : EIATTR_KPARAM_INFO
	.align		4
.L_233:
        /*0208*/ 	.byte	0x04, 0x17
        /*020a*/ 	.short	(.L_235 - .L_234)
.L_234:
        /*020c*/ 	.word	0x00000000
        /*0210*/ 	.short	0x0001
        /*0212*/ 	.short	0x0004
        /*0214*/ 	.byte	0x00, 0xf0, 0x11, 0x00


	//----- nvinfo : EIATTR_KPARAM_INFO
	.align		4
.L_235:
        /*0218*/ 	.byte	0x04, 0x17
        /*021a*/ 	.short	(.L_237 - .L_236)
.L_236:
        /*021c*/ 	.word	0x00000000
        /*0220*/ 	.short	0x0000
        /*0222*/ 	.short	0x0000
        /*0224*/ 	.byte	0x00, 0xf0, 0x11, 0x00


	//----- nvinfo : EIATTR_SPARSE_MMA_MASK
	.align		4
.L_237:
        /*0228*/ 	.byte	0x03, 0x50
        /*022a*/ 	.short	0x0000


	//----- nvinfo : EIATTR_MAXREG_COUNT
	.align		4
        /*022c*/ 	.byte	0x03, 0x1b
        /*022e*/ 	.short	0x00ff


	//----- nvinfo : EIATTR_NUM_BARRIERS
	.align		4
        /*0230*/ 	.byte	0x02, 0x4c
        /*0232*/ 	.byte	0x01
	.zero		1


	//----- nvinfo : EIATTR_MERCURY_ISA_VERSION
	.align		4
        /*0234*/ 	.byte	0x03, 0x5f
        /*0236*/ 	.short	0x0101


	//----- nvinfo : EIATTR_COOP_GROUP_MASK_REGIDS
	.align		4
        /*0238*/ 	.byte	0x04, 0x29
        /*023a*/ 	.short	(.L_239 - .L_238)


	//   ....[0]....
.L_238:
        /*023c*/ 	.word	0xffffffff


	//   ....[1]....
        /*0240*/ 	.word	0xffffffff


	//   ....[2]....
        /*0244*/ 	.word	0xffffffff


	//   ....[3]....
        /*0248*/ 	.word	0xffffffff


	//   ....[4]....
        /*024c*/ 	.word	0xffffffff


	//   ....[5]....
        /*0250*/ 	.word	0xffffffff


	//   ....[6]....
        /*0254*/ 	.word	0xffffffff


	//   ....[7]....
        /*0258*/ 	.word	0xffffffff


	//   ....[8]....
        /*025c*/ 	.word	0xffffffff


	//   ....[9]....
        /*0260*/ 	.word	0xffffffff


	//   ....[10]....
        /*0264*/ 	.word	0xffffffff


	//   ....[11]....
        /*0268*/ 	.word	0xffffffff


	//   ....[12]....
        /*026c*/ 	.word	0xffffffff


	//   ....[13]....
        /*0270*/ 	.word	0xffffffff


	//   ....[14]....
        /*0274*/ 	.word	0xffffffff


	//   ....[15]....
        /*0278*/ 	.word	0xffffffff


	//   ....[16]....
        /*027c*/ 	.word	0xffffffff


	//   ....[17]....
        /*0280*/ 	.word	0xffffffff


	//   ....[18]....
        /*0284*/ 	.word	0xffffffff


	//   ....[19]....
        /*0288*/ 	.word	0xffffffff


	//   ....[20]....
        /*028c*/ 	.word	0xffffffff


	//   ....[21]....
        /*0290*/ 	.word	0xffffffff


	//   ....[22]....
        /*0294*/ 	.word	0xffffffff


	//   ....[23]....
        /*0298*/ 	.word	0xffffffff


	//   ....[24]....
        /*029c*/ 	.word	0xffffffff


	//   ....[25]....
        /*02a0*/ 	.word	0xffffffff


	//   ....[26]....
        /*02a4*/ 	.word	0xffffffff


	//   ....[27]....
        /*02a8*/ 	.word	0xffffffff


	//   ....[28]....
        /*02ac*/ 	.word	0xffffffff


	//   ....[29]....
        /*02b0*/ 	.word	0xffffffff


	//   ....[30]....
        /*02b4*/ 	.word	0xffffffff


	//   ....[31]....
        /*02b8*/ 	.word	0xffffffff


	//   ....[32]....
        /*02bc*/ 	.word	0xffffffff


	//   ....[33]....
        /*02c0*/ 	.word	0xffffffff


	//   ....[34]....
        /*02c4*/ 	.word	0xffffffff


	//   ....[35]....
        /*02c8*/ 	.word	0xffffffff


	//   ....[36]....
        /*02cc*/ 	.word	0xffffffff


	//   ....[37]....
        /*02d0*/ 	.word	0xffffffff


	//   ....[38]....
        /*02d4*/ 	.word	0xffffffff


	//   ....[39]....
        /*02d8*/ 	.word	0xffffffff


	//   ....[40]....
        /*02dc*/ 	.word	0xffffffff


	//   ....[41]....
        /*02e0*/ 	.word	0xffffffff


	//   ....[42]....
        /*02e4*/ 	.word	0xffffffff


	//   ....[43]....
        /*02e8*/ 	.word	0xffffffff


	//   ....[44]....
        /*02ec*/ 	.word	0xffffffff


	//   ....[45]....
        /*02f0*/ 	.word	0xffffffff


	//   ....[46]....
        /*02f4*/ 	.word	0xffffffff


	//   ....[47]....
        /*02f8*/ 	.word	0xffffffff


	//   ....[48]....
        /*02fc*/ 	.word	0xffffffff


	//   ....[49]....
        /*0300*/ 	.word	0xffffffff


	//   ....[50]....
        /*0304*/ 	.word	0xffffffff


	//   ....[51]....
        /*0308*/ 	.word	0xffffffff


	//   ....[52]....
        /*030c*/ 	.word	0xffffffff


	//   ....[53]....
        /*0310*/ 	.word	0xffffffff


	//   ....[54]....
        /*0314*/ 	.word	0xffffffff


	//   ....[55]....
        /*0318*/ 	.word	0xffffffff


	//   ....[56]....
        /*031c*/ 	.word	0xffffffff


	//   ....[57]....
        /*0320*/ 	.word	0xffffffff


	//   ....[58]....
        /*0324*/ 	.word	0xffffffff


	//   ....[59]....
        /*0328*/ 	.word	0xffffffff


	//   ....[60]....
        /*032c*/ 	.word	0xffffffff


	//   ....[61]....
        /*0330*/ 	.word	0xffffffff


	//   ....[62]....
        /*0334*/ 	.word	0xffffffff


	//   ....[63]....
        /*0338*/ 	.word	0xffffffff


	//   ....[64]....
        /*033c*/ 	.word	0xffffffff


	//   ....[65]....
        /*0340*/ 	.word	0xffffffff


	//   ....[66]....
        /*0344*/ 	.word	0xffffffff


	//   ....[67]....
        /*0348*/ 	.word	0xffffffff


	//   ....[68]....
        /*034c*/ 	.word	0xffffffff


	//   ....[69]....
        /*0350*/ 	.word	0xffffffff


	//   ....[70]....
        /*0354*/ 	.word	0xffffffff


	//   ....[71]....
        /*0358*/ 	.word	0xffffffff


	//   ....[72]....
        /*035c*/ 	.word	0xffffffff


	//   ....[73]....
        /*0360*/ 	.word	0xffffffff


	//   ....[74]....
        /*0364*/ 	.word	0xffffffff


	//   ....[75]....
        /*0368*/ 	.word	0xffffffff


	//   ....[76]....
        /*036c*/ 	.word	0xffffffff


	//   ....[77]....
        /*0370*/ 	.word	0xffffffff


	//   ....[78]....
        /*0374*/ 	.word	0xffffffff


	//   ....[79]....
        /*0378*/ 	.word	0xffffffff


	//   ....[80]....
        /*037c*/ 	.word	0xffffffff


	//   ....[81]....
        /*0380*/ 	.word	0xffffffff


	//   ....[82]....
        /*0384*/ 	.word	0xffffffff


	//   ....[83]....
        /*0388*/ 	.word	0xffffffff


	//   ....[84]....
        /*038c*/ 	.word	0xffffffff


	//   ....[85]....
        /*0390*/ 	.word	0xffffffff


	//   ....[86]....
        /*0394*/ 	.word	0xffffffff


	//   ....[87]....
        /*0398*/ 	.word	0xffffffff


	//   ....[88]....
        /*039c*/ 	.word	0xffffffff


	//   ....[89]....
        /*03a0*/ 	.word	0xffffffff


	//   ....[90]....
        /*03a4*/ 	.word	0xffffffff


	//   ....[91]....
        /*03a8*/ 	.word	0xffffffff


	//   ....[92]....
        /*03ac*/ 	.word	0xffffffff


	//   ....[93]....
        /*03b0*/ 	.word	0xffffffff


	//   ....[94]....
        /*03b4*/ 	.word	0xffffffff


	//   ....[95]....
        /*03b8*/ 	.word	0xffffffff


	//   ....[96]....
        /*03bc*/ 	.word	0xffffffff


	//   ....[97]....
        /*03c0*/ 	.word	0xffffffff


	//   ....[98]....
        /*03c4*/ 	.word	0xffffffff


	//   ....[99]....
        /*03c8*/ 	.word	0xffffffff


	//   ....[100]....
        /*03cc*/ 	.word	0xffffffff


	//   ....[101]....
        /*03d0*/ 	.word	0xffffffff


	//   ....[102]....
        /*03d4*/ 	.word	0xffffffff


	//   ....[103]....
        /*03d8*/ 	.word	0xffffffff


	//   ....[104]....
        /*03dc*/ 	.word	0xffffffff


	//   ....[105]....
        /*03e0*/ 	.word	0xffffffff


	//   ....[106]....
        /*03e4*/ 	.word	0xffffffff


	//   ....[107]....
        /*03e8*/ 	.word	0xffffffff


	//   ....[108]....
        /*03ec*/ 	.word	0xffffffff


	//   ....[109]....
        /*03f0*/ 	.word	0xffffffff


	//   ....[110]....
        /*03f4*/ 	.word	0xffffffff


	//   ....[111]....
        /*03f8*/ 	.word	0xffffffff


	//   ....[112]....
        /*03fc*/ 	.word	0xffffffff


	//   ....[113]....
        /*0400*/ 	.word	0xffffffff


	//   ....[114]....
        /*0404*/ 	.word	0xffffffff


	//   ....[115]....
        /*0408*/ 	.word	0xffffffff


	//   ....[116]....
        /*040c*/ 	.word	0xffffffff


	//   ....[117]....
        /*0410*/ 	.word	0xffffffff


	//   ....[118]....
        /*0414*/ 	.word	0xffffffff


	//   ....[119]....
        /*0418*/ 	.word	0xffffffff


	//   ....[120]....
        /*041c*/ 	.word	0xffffffff


	//   ....[121]....
        /*0420*/ 	.word	0xffffffff


	//   ....[122]....
        /*0424*/ 	.word	0xffffffff


	//   ....[123]....
        /*0428*/ 	.word	0xffffffff


	//   ....[124]....
        /*042c*/ 	.word	0xffffffff


	//   ....[125]....
        /*0430*/ 	.word	0xffffffff


	//   ....[126]....
        /*0434*/ 	.word	0xffffffff


	//   ....[127]....
        /*0438*/ 	.word	0xffffffff


	//   ....[128]....
        /*043c*/ 	.word	0xffffffff


	//   ....[129]....
        /*0440*/ 	.word	0xffffffff


	//   ....[130]....
        /*0444*/ 	.word	0xffffffff


	//   ....[131]....
        /*0448*/ 	.word	0xffffffff


	//   ....[132]....
        /*044c*/ 	.word	0xffffffff


	//   ....[133]....
        /*0450*/ 	.word	0xffffffff


	//   ....[134]....
        /*0454*/ 	.word	0xffffffff


	//   ....[135]....
        /*0458*/ 	.word	0xffffffff


	//   ....[136]....
        /*045c*/ 	.word	0xffffffff


	//   ....[137]....
        /*0460*/ 	.word	0xffffffff


	//   ....[138]....
        /*0464*/ 	.word	0xffffffff


	//   ....[139]....
        /*0468*/ 	.word	0xffffffff


	//   ....[140]....
        /*046c*/ 	.word	0xffffffff


	//   ....[141]....
        /*0470*/ 	.word	0xffffffff


	//   ....[142]....
        /*0474*/ 	.word	0xffffffff


	//   ....[143]....
        /*0478*/ 	.word	0xffffffff


	//   ....[144]....
        /*047c*/ 	.word	0xffffffff


	//   ....[145]....
        /*0480*/ 	.word	0xffffffff


	//   ....[146]....
        /*0484*/ 	.word	0xffffffff


	//   ....[147]....
        /*0488*/ 	.word	0xffffffff


	//   ....[148]....
        /*048c*/ 	.word	0xffffffff


	//   ....[149]....
        /*0490*/ 	.word	0xffffffff


	//   ....[150]....
        /*0494*/ 	.word	0xffffffff


	//   ....[151]....
        /*0498*/ 	.word	0xffffffff


	//   ....[152]....
        /*049c*/ 	.word	0xffffffff


	//   ....[153]....
        /*04a0*/ 	.word	0xffffffff


	//   ....[154]....
        /*04a4*/ 	.word	0xffffffff


	//   ....[155]....
        /*04a8*/ 	.word	0xffffffff


	//   ....[156]....
        /*04ac*/ 	.word	0xffffffff


	//   ....[157]....
        /*04b0*/ 	.word	0xffffffff


	//   ....[158]....
        /*04b4*/ 	.word	0xffffffff


	//   ....[159]....
        /*04b8*/ 	.word	0xffffffff


	//   ....[160]....
        /*04bc*/ 	.word	0xffffffff


	//   ....[161]....
        /*04c0*/ 	.word	0xffffffff


	//   ....[162]....
        /*04c4*/ 	.word	0xffffffff


	//   ....[163]....
        /*04c8*/ 	.word	0xffffffff


	//   ....[164]....
        /*04cc*/ 	.word	0xffffffff


	//   ....[165]....
        /*04d0*/ 	.word	0xffffffff


	//   ....[166]....
        /*04d4*/ 	.word	0xffffffff


	//   ....[167]....
        /*04d8*/ 	.word	0xffffffff


	//   ....[168]....
        /*04dc*/ 	.word	0xffffffff


	//   ....[169]....
        /*04e0*/ 	.word	0xffffffff


	//   ....[170]....
        /*04e4*/ 	.word	0xffffffff


	//   ....[171]....
        /*04e8*/ 	.word	0xffffffff


	//   ....[172]....
        /*04ec*/ 	.word	0xffffffff


	//   ....[173]....
        /*04f0*/ 	.word	0xffffffff


	//   ....[174]....
        /*04f4*/ 	.word	0xffffffff


	//   ....[175]....
        /*04f8*/ 	.word	0x05000004


	//   ....[176]....
        /*04fc*/ 	.word	0x05000004


	//   ....[177]....
        /*0500*/ 	.word	0x05000004


	//   ....[178]....
        /*0504*/ 	.word	0x05000004


	//   ....[179]....
        /*0508*/ 	.word	0x05000004


	//   ....[180]....
        /*050c*/ 	.word	0x05000004


	//   ....[181]....
        /*0510*/ 	.word	0x05000004


	//   ....[182]....
        /*0514*/ 	.word	0x05000004


	//   ....[183]....
        /*0518*/ 	.word	0x05000004


	//   ....[184]....
        /*051c*/ 	.word	0x05000004


	//   ....[185]....
        /*0520*/ 	.word	0x05000004


	//   ....[186]....
        /*0524*/ 	.word	0x05000004


	//   ....[187]....
        /*0528*/ 	.word	0x05000004


	//   ....[188]....
        /*052c*/ 	.word	0x05000004


	//   ....[189]....
        /*0530*/ 	.word	0x05000004


	//   ....[190]....
        /*0534*/ 	.word	0x05000004


	//   ....[191]....
        /*0538*/ 	.word	0x05000004


	//   ....[192]....
        /*053c*/ 	.word	0x05000004


	//   ....[193]....
        /*0540*/ 	.word	0x05000004


	//   ....[194]....
        /*0544*/ 	.word	0x05000004


	//   ....[195]....
        /*0548*/ 	.word	0x05000004


	//   ....[196]....
        /*054c*/ 	.word	0x05000004


	//   ....[197]....
        /*0550*/ 	.word	0x05000004


	//   ....[198]....
        /*0554*/ 	.word	0x05000004


	//   ....[199]....
        /*0558*/ 	.word	0x05000004


	//   ....[200]....
        /*055c*/ 	.word	0x05000004


	//   ....[201]....
        /*0560*/ 	.word	0x05000004


	//   ....[202]....
        /*0564*/ 	.word	0x05000004


	//   ....[203]....
        /*0568*/ 	.word	0x05000004


	//   ....[204]....
        /*056c*/ 	.word	0x05000004


	//   ....[205]....
        /*0570*/ 	.word	0x05000004


	//   ....[206]....
        /*0574*/ 	.word	0x05000004


	//   ....[207]....
        /*0578*/ 	.word	0x05000004


	//   ....[208]....
        /*057c*/ 	.word	0x05000004


	//   ....[209]....
        /*0580*/ 	.word	0x05000004


	//   ....[210]....
        /*0584*/ 	.word	0x05000004


	//   ....[211]....
        /*0588*/ 	.word	0x05000004


	//   ....[212]....
        /*058c*/ 	.word	0x05000004


	//   ....[213]....
        /*0590*/ 	.word	0x05000004


	//   ....[214]....
        /*0594*/ 	.word	0x05000004


	//   ....[215]....
        /*0598*/ 	.word	0x05000004


	//   ....[216]....
        /*059c*/ 	.word	0x05000004


	//   ....[217]....
        /*05a0*/ 	.word	0x05000004


	//   ....[218]....
        /*05a4*/ 	.word	0x05000004


	//   ....[219]....
        /*05a8*/ 	.word	0x05000004


	//   ....[220]....
        /*05ac*/ 	.word	0x05000004


	//   ....[221]....
        /*05b0*/ 	.word	0x05000004


	//   ....[222]....
        /*05b4*/ 	.word	0x05000004


	//   ....[223]....
        /*05b8*/ 	.word	0x05000004


	//   ....[224]....
        /*05bc*/ 	.word	0x05000004


	//   ....[225]....
        /*05c0*/ 	.word	0x05000004


	//   ....[226]....
        /*05c4*/ 	.word	0x05000004


	//   ....[227]....
        /*05c8*/ 	.word	0x05000004


	//   ....[228]....
        /*05cc*/ 	.word	0x05000004


	//   ....[229]....
        /*05d0*/ 	.word	0x05000004


	//   ....[230]....
        /*05d4*/ 	.word	0x05000004


	//   ....[231]....
        /*05d8*/ 	.word	0x05000004


	//   ....[232]....
        /*05dc*/ 	.word	0x05000004


	//   ....[233]....
        /*05e0*/ 	.word	0x05000004


	//   ....[234]....
        /*05e4*/ 	.word	0x05000004


	//   ....[235]....
        /*05e8*/ 	.word	0x05000004


	//   ....[236]....
        /*05ec*/ 	.word	0x05000004


	//   ....[237]....
        /*05f0*/ 	.word	0x05000004


	//   ....[238]....
        /*05f4*/ 	.word	0x05000004


	//   ....[239]....
        /*05f8*/ 	.word	0x05000004


	//   ....[240]....
        /*05fc*/ 	.word	0x05000004


	//   ....[241]....
        /*0600*/ 	.word	0x05000004


	//   ....[242]....
        /*0604*/ 	.word	0x05000004


	//   ....[243]....
        /*0608*/ 	.word	0x05000004


	//   ....[244]....
        /*060c*/ 	.word	0x05000004


	//   ....[245]....
        /*0610*/ 	.word	0x05000004


	//   ....[246]....
        /*0614*/ 	.word	0x05000004


	//   ....[247]....
        /*0618*/ 	.word	0x05000004


	//   ....[248]....
        /*061c*/ 	.word	0x05000004


	//   ....[249]....
        /*0620*/ 	.word	0x05000004


	//   ....[250]....
        /*0624*/ 	.word	0x05000004


	//   ....[251]....
        /*0628*/ 	.word	0x05000004


	//   ....[252]....
        /*062c*/ 	.word	0x05000004


	//   ....[253]....
        /*0630*/ 	.word	0x05000004


	//   ....[254]....
        /*0634*/ 	.word	0x05000004


	//   ....[255]....
        /*0638*/ 	.word	0x05000004


	//   ....[0]....
        /*063c*/ 	.word	0x05000004


	//   ....[1]....
        /*0640*/ 	.word	0x05000004


	//   ....[2]....
        /*0644*/ 	.word	0x05000004


	//   ....[3]....
        /*0648*/ 	.word	0x05000004


	//   ....[4]....
        /*064c*/ 	.word	0x05000004


	//   ....[5]....
        /*0650*/ 	.word	0x05000004


	//   ....[6]....
        /*0654*/ 	.word	0x05000004


	//   ....[7]....
        /*0658*/ 	.word	0x05000004


	//   ....[8]....
        /*065c*/ 	.word	0x05000004


	//   ....[9]....
        /*0660*/ 	.word	0x05000004


	//   ....[10]....
        /*0664*/ 	.word	0x05000004


	//   ....[11]....
        /*0668*/ 	.word	0x05000004


	//   ....[12]....
        /*066c*/ 	.word	0x05000004


	//   ....[13]....
        /*0670*/ 	.word	0x05000004


	//   ....[14]....
        /*0674*/ 	.word	0x05000004


	//   ....[15]....
        /*0678*/ 	.word	0x05000004


	//   ....[16]....
        /*067c*/ 	.word	0x05000004


	//   ....[17]....
        /*0680*/ 	.word	0x05000004


	//   ....[18]....
        /*0684*/ 	.word	0x05000004


	//   ....[19]....
        /*0688*/ 	.word	0x05000004


	//   ....[20]....
        /*068c*/ 	.word	0x05000004


	//   ....[21]....
        /*0690*/ 	.word	0x05000004


	//   ....[22]....
        /*0694*/ 	.word	0x05000004


	//   ....[23]....
        /*0698*/ 	.word	0x05000004


	//   ....[24]....
        /*069c*/ 	.word	0x05000004


	//   ....[25]....
        /*06a0*/ 	.word	0x05000004


	//   ....[26]....
        /*06a4*/ 	.word	0x05000004


	//   ....[27]....
        /*06a8*/ 	.word	0x05000004


	//   ....[28]....
        /*06ac*/ 	.word	0x05000004


	//   ....[29]....
        /*06b0*/ 	.word	0x05000004


	//   ....[30]....
        /*06b4*/ 	.word	0x05000004


	//   ....[31]....
        /*06b8*/ 	.word	0x05000004


	//   ....[32]....
        /*06bc*/ 	.word	0x05000004


	//   ....[33]....
        /*06c0*/ 	.word	0x05000004


	//   ....[34]....
        /*06c4*/ 	.word	0x05000004


	//   ....[35]....
        /*06c8*/ 	.word	0x05000004


	//   ....[36]....
        /*06cc*/ 	.word	0x05000004


	//   ....[37]....
        /*06d0*/ 	.word	0x05000004


	//   ....[38]....
        /*06d4*/ 	.word	0x05000004


	//   ....[39]....
        /*06d8*/ 	.word	0x05000004


	//   ....[40]....
        /*06dc*/ 	.word	0x05000004


	//   ....[41]....
        /*06e0*/ 	.word	0x05000004


	//   ....[42]....
        /*06e4*/ 	.word	0x05000004


	//   ....[43]....
        /*06e8*/ 	.word	0x05000004


	//   ....[44]....
        /*06ec*/ 	.word	0x05000004


	//   ....[45]....
        /*06f0*/ 	.word	0x05000004


	//   ....[46]....
        /*06f4*/ 	.word	0x05000004


	//   ....[47]....
        /*06f8*/ 	.word	0x05000004


	//   ....[48]....
        /*06fc*/ 	.word	0x05000004


	//   ....[49]....
        /*0700*/ 	.word	0x05000004


	//   ....[50]....
        /*0704*/ 	.word	0x05000004


	//   ....[51]....
        /*0708*/ 	.word	0x05000004


	//   ....[52]....
        /*070c*/ 	.word	0x05000004


	//   ....[53]....
        /*0710*/ 	.word	0x05000004


	//   ....[54]....
        /*0714*/ 	.word	0x05000004


	//   ....[55]....
        /*0718*/ 	.word	0x05000004


	//   ....[56]....
        /*071c*/ 	.word	0x05000004


	//   ....[57]....
        /*0720*/ 	.word	0x05000004


	//   ....[58]....
        /*0724*/ 	.word	0x05000004


	//   ....[59]....
        /*0728*/ 	.word	0x05000004


	//   ....[60]....
        /*072c*/ 	.word	0x05000004


	//   ....[61]....
        /*0730*/ 	.word	0x05000004


	//   ....[62]....
        /*0734*/ 	.word	0x05000004


	//   ....[63]....
        /*0738*/ 	.word	0x05000004


	//   ....[64]....
        /*073c*/ 	.word	0x05000004


	//   ....[65]....
        /*0740*/ 	.word	0x05000004


	//   ....[66]....
        /*0744*/ 	.word	0x05000004


	//   ....[67]....
        /*0748*/ 	.word	0x05000004


	//   ....[68]....
        /*074c*/ 	.word	0x05000004


	//   ....[69]....
        /*0750*/ 	.word	0x05000004


	//   ....[70]....
        /*0754*/ 	.word	0x05000004


	//   ....[71]....
        /*0758*/ 	.word	0x05000004


	//   ....[72]....
        /*075c*/ 	.word	0x05000004


	//   ....[73]....
        /*0760*/ 	.word	0x05000004


	//   ....[74]....
        /*0764*/ 	.word	0x05000004


	//   ....[75]....
        /*0768*/ 	.word	0x05000004


	//   ....[76]....
        /*076c*/ 	.word	0x05000004


	//   ....[77]....
        /*0770*/ 	.word	0x05000004


	//   ....[78]....
        /*0774*/ 	.word	0x05000004


	//   ....[79]....
        /*0778*/ 	.word	0x05000004


	//   ....[80]....
        /*077c*/ 	.word	0x05000004


	//   ....[81]....
        /*0780*/ 	.word	0x05000004


	//   ....[82]....
        /*0784*/ 	.word	0x05000004


	//   ....[83]....
        /*0788*/ 	.word	0x05000004


	//   ....[84]....
        /*078c*/ 	.word	0x05000004


	//   ....[85]....
        /*0790*/ 	.word	0x05000004


	//   ....[86]....
        /*0794*/ 	.word	0x05000004


	//   ....[87]....
        /*0798*/ 	.word	0x05000004


	//   ....[88]....
        /*079c*/ 	.word	0x05000004


	//   ....[89]....
        /*07a0*/ 	.word	0x05000004


	//   ....[90]....
        /*07a4*/ 	.word	0x05000004


	//   ....[91]....
        /*07a8*/ 	.word	0x05000004


	//   ....[92]....
        /*07ac*/ 	.word	0x05000004


	//   ....[93]....
        /*07b0*/ 	.word	0x05000004


	//----- nvinfo : EIATTR_COOP_GROUP_INSTR_OFFSETS
	.align		4
.L_239:
        /*07b4*/ 	.byte	0x04, 0x28
        /*07b6*/ 	.short	(.L_241 - .L_240)


	//   ....[0]....
.L_240:
        /*07b8*/ 	.word	0x00001e50


	//   ....[1]....
        /*07bc*/ 	.word	0x00001e70


	//   ....[2]....
        /*07c0*/ 	.word	0x00001e90


	//   ....[3]....
        /*07c4*/ 	.word	0x00001eb0


	//   ....[4]....
        /*07c8*/ 	.word	0x00001ed0


	//   ....[5]....
        /*07cc*/ 	.word	0x000020d0


	//   ....[6]....
        /*07d0*/ 	.word	0x000020f0


	//   ....[7]....
        /*07d4*/ 	.word	0x00002110


	//   ....[8]....
        /*07d8*/ 	.word	0x00002130


	//   ....[9]....
        /*07dc*/ 	.word	0x00002150


	//   ....[10]....
        /*07e0*/ 	.word	0x00002520


	//   ....[11]....
        /*07e4*/ 	.word	0x00002530


	//   ....[12]....
        /*07e8*/ 	.word	0x00002540


	//   ....[13]....
        /*07ec*/ 	.word	0x00002570


	//   ....[14]....
        /*07f0*/ 	.word	0x00002590


	//   ....[15]....
        /*07f4*/ 	.word	0x000025a0


	//   ....[16]....
        /*07f8*/ 	.word	0x000025d0


	//   ....[17]....
        /*07fc*/ 	.word	0x000025f0


	//   ....[18]....
        /*0800*/ 	.word	0x00002600


	//   ....[19]....
        /*0804*/ 	.word	0x00002630


	//   ....[20]....
        /*0808*/ 	.word	0x00002650


	//   ....[21]....
        /*080c*/ 	.word	0x00002660


	//   ....[22]....
        /*0810*/ 	.word	0x00002690


	//   ....[23]....
        /*0814*/ 	.word	0x000026b0


	//   ....[24]....
        /*0818*/ 	.word	0x000026c0


	//   ....[25]....
        /*081c*/ 	.word	0x000029b0


	//   ....[26]....
        /*0820*/ 	.word	0x000029c0


	//   ....[27]....
        /*0824*/ 	.word	0x000029d0


	//   ....[28]....
        /*0828*/ 	.word	0x00002a00


	//   ....[29]....
        /*082c*/ 	.word	0x00002a20


	//   ....[30]....
        /*0830*/ 	.word	0x00002a30


	//   ....[31]....
        /*0834*/ 	.word	0x00002a60


	//   ....[32]....
        /*0838*/ 	.word	0x00002a80


	//   ....[33]....
        /*083c*/ 	.word	0x00002a90


	//   ....[34]....
        /*0840*/ 	.word	0x00002ac0


	//   ....[35]....
        /*0844*/ 	.word	0x00002ae0


	//   ....[36]....
        /*0848*/ 	.word	0x00002af0


	//   ....[37]....
        /*084c*/ 	.word	0x00002b20


	//   ....[38]....
        /*0850*/ 	.word	0x00002b40


	//   ....[39]....
        /*0854*/ 	.word	0x00002b50


	//   ....[40]....
        /*0858*/ 	.word	0x00002e70


	//   ....[41]....
        /*085c*/ 	.word	0x00002e80


	//   ....[42]....
        /*0860*/ 	.word	0x00002e90


	//   ....[43]....
        /*0864*/ 	.word	0x00002ec0


	//   ....[44]....
        /*0868*/ 	.word	0x00002ee0


	//   ....[45]....
        /*086c*/ 	.word	0x00002ef0


	//   ....[46]....
        /*0870*/ 	.word	0x00002f20


	//   ....[47]....
        /*0874*/ 	.word	0x00002f40


	//   ....[48]....
        /*0878*/ 	.word	0x00002f50


	//   ....[49]....
        /*087c*/ 	.word	0x00002f80


	//   ....[50]....
        /*0880*/ 	.word	0x00002fa0


	//   ....[51]....
        /*0884*/ 	.word	0x00002fb0


	//   ....[52]....
        /*0888*/ 	.word	0x00002fe0


	//   ....[53]....
        /*088c*/ 	.word	0x00003000


	//   ....[54]....
        /*0890*/ 	.word	0x00003010


	//   ....[55]....
        /*0894*/ 	.word	0x00003300


	//   ....[56]....
        /*0898*/ 	.word	0x00003310


	//   ....[57]....
        /*089c*/ 	.word	0x00003320


	//   ....[58]....
        /*08a0*/ 	.word	0x00003350


	//   ....[59]....
        /*08a4*/ 	.word	0x00003370


	//   ....[60]....
        /*08a8*/ 	.word	0x00003380


	//   ....[61]....
        /*08ac*/ 	.word	0x000033b0


	//   ....[62]....
        /*08b0*/ 	.word	0x000033d0


	//   ....[63]....
        /*08b4*/ 	.word	0x000033e0


	//   ....[64]....
        /*08b8*/ 	.word	0x00003410


	//   ....[65]....
        /*08bc*/ 	.word	0x00003430


	//   ....[66]....
        /*08c0*/ 	.word	0x00003440


	//   ....[67]....
        /*08c4*/ 	.word	0x00003470


	//   ....[68]....
        /*08c8*/ 	.word	0x00003490


	//   ....[69]....
        /*08cc*/ 	.word	0x000034a0


	//   ....[70]....
        /*08d0*/ 	.word	0x00003780


	//   ....[71]....
        /*08d4*/ 	.word	0x00003790


	//   ....[72]....
        /*08d8*/ 	.word	0x000037a0


	//   ....[73]....
        /*08dc*/ 	.word	0x000037d0


	//   ....[74]....
        /*08e0*/ 	.word	0x000037f0


	//   ....[75]....
        /*08e4*/ 	.word	0x00003800


	//   ....[76]....
        /*08e8*/ 	.word	0x00003830


	//   ....[77]....
        /*08ec*/ 	.word	0x00003850


	//   ....[78]....
        /*08f0*/ 	.word	0x00003860


	//   ....[79]....
        /*08f4*/ 	.word	0x00003890


	//   ....[80]....
        /*08f8*/ 	.word	0x000038b0


	//   ....[81]....
        /*08fc*/ 	.word	0x000038c0


	//   ....[82]....
        /*0900*/ 	.word	0x000038f0


	//   ....[83]....
        /*0904*/ 	.word	0x00003910


	//   ....[84]....
        /*0908*/ 	.word	0x00003920


	//   ....[85]....
        /*090c*/ 	.word	0x00003e70


	//   ....[86]....
        /*0910*/ 	.word	0x00003e80


	//   ....[87]....
        /*0914*/ 	.word	0x00003e90


	//   ....[88]....
        /*0918*/ 	.word	0x00003ea0


	//   ....[89]....
        /*091c*/ 	.word	0x00003eb0


	//   ....[90]....
        /*0920*/ 	.word	0x00003ec0


	//   ....[91]....
        /*0924*/ 	.word	0x00003ed0


	//   ....[92]....
        /*0928*/ 	.word	0x00003ef0


	//   ....[93]....
        /*092c*/ 	.word	0x00003f10


	//   ....[94]....
        /*0930*/ 	.word	0x00003f40


	//   ....[95]....
        /*0934*/ 	.word	0x00003f60


	//   ....[96]....
        /*0938*/ 	.word	0x00003f90


	//   ....[97]....
        /*093c*/ 	.word	0x00003fb0


	//   ....[98]....
        /*0940*/ 	.word	0x00003fd0


	//   ....[99]....
        /*0944*/ 	.word	0x00003fe0


	//   ....[100]....
        /*0948*/ 	.word	0x00004000


	//   ....[101]....
        /*094c*/ 	.word	0x00004020


	//   ....[102]....
        /*0950*/ 	.word	0x00004030


	//   ....[103]....
        /*0954*/ 	.word	0x00004060


	//   ....[104]....
        /*0958*/ 	.word	0x00004080


	//   ....[105]....
        /*095c*/ 	.word	0x000040a0


	//   ....[106]....
        /*0960*/ 	.word	0x000040c0


	//   ....[107]....
        /*0964*/ 	.word	0x000040e0


	//   ....[108]....
        /*0968*/ 	.word	0x00004100


	//   ....[109]....
        /*096c*/ 	.word	0x00004110


	//   ....[110]....
        /*0970*/ 	.word	0x00004130


	//   ....[111]....
        /*0974*/ 	.word	0x00004150


	//   ....[112]....
        /*0978*/ 	.word	0x00004180


	//   ....[113]....
        /*097c*/ 	.word	0x000041a0


	//   ....[114]....
        /*0980*/ 	.word	0x000041c0


	//   ....[115]....
        /*0984*/ 	.word	0x000041e0


	//   ....[116]....
        /*0988*/ 	.word	0x00004200


	//   ....[117]....
        /*098c*/ 	.word	0x00004220


	//   ....[118]....
        /*0990*/ 	.word	0x00004230


	//   ....[119]....
        /*0994*/ 	.word	0x00004250


	//   ....[120]....
        /*0998*/ 	.word	0x00004270


	//   ....[121]....
        /*099c*/ 	.word	0x000042b0


	//   ....[122]....
        /*09a0*/ 	.word	0x000042d0


	//   ....[123]....
        /*09a4*/ 	.word	0x000042f0


	//   ....[124]....
        /*09a8*/ 	.word	0x00004310


	//   ....[125]....
        /*09ac*/ 	.word	0x00004330


	//   ....[126]....
        /*09b0*/ 	.word	0x00004340


	//   ....[127]....
        /*09b4*/ 	.word	0x00004350


	//   ....[128]....
        /*09b8*/ 	.word	0x00004360


	//   ....[129]....
        /*09bc*/ 	.word	0x00004380


	//   ....[130]....
        /*09c0*/ 	.word	0x000048d0


	//   ....[131]....
        /*09c4*/ 	.word	0x000048e0


	//   ....[132]....
        /*09c8*/ 	.word	0x000048f0


	//   ....[133]....
        /*09cc*/ 	.word	0x00004900


	//   ....[134]....
        /*09d0*/ 	.word	0x00004920


	//   ....[135]....
        /*09d4*/ 	.word	0x00004940


	//   ....[136]....
        /*09d8*/ 	.word	0x00004960


	//   ....[137]....
        /*09dc*/ 	.word	0x00004980


	//   ....[138]....
        /*09e0*/ 	.word	0x00004990


	//   ....[139]....
        /*09e4*/ 	.word	0x000049a0


	//   ....[140]....
        /*09e8*/ 	.word	0x000049d0


	//   ....[141]....
        /*09ec*/ 	.word	0x000049f0


	//   ....[142]....
        /*09f0*/ 	.word	0x00004a20


	//   ....[143]....
        /*09f4*/ 	.word	0x00004a50


	//   ....[144]....
        /*09f8*/ 	.word	0x00004a70


	//   ....[145]....
        /*09fc*/ 	.word	0x00004a80


	//   ....[146]....
        /*0a00*/ 	.word	0x00004a90


	//   ....[147]....
        /*0a04*/ 	.word	0x00004ac0


	//   ....[148]....
        /*0a08*/ 	.word	0x00004ae0


	//   ....[149]....
        /*0a0c*/ 	.word	0x00004b00


	//   ....[150]....
        /*0a10*/ 	.word	0x00004b10


	//   ....[151]....
        /*0a14*/ 	.word	0x00004b30


	//   ....[152]....
        /*0a18*/ 	.word	0x00004b50


	//   ....[153]....
        /*0a1c*/ 	.word	0x00004b80


	//   ....[154]....
        /*0a20*/ 	.word	0x00004b90


	//   ....[155]....
        /*0a24*/ 	.word	0x00004bc0


	//   ....[156]....
        /*0a28*/ 	.word	0x00004be0


	//   ....[157]....
        /*0a2c*/ 	.word	0x00004c00


	//   ....[158]....
        /*0a30*/ 	.word	0x00004c20


	//   ....[159]....
        /*0a34*/ 	.word	0x00004c30


	//   ....[160]....
        /*0a38*/ 	.word	0x00004c60


	//   ....[161]....
        /*0a3c*/ 	.word	0x00004c80


	//   ....[162]....
        /*0a40*/ 	.word	0x00004ca0


	//   ....[163]....
        /*0a44*/ 	.word	0x00004cc0


	//   ....[164]....
        /*0a48*/ 	.word	0x00004cf0


	//   ....[165]....
        /*0a4c*/ 	.word	0x00004d10


	//   ....[166]....
        /*0a50*/ 	.word	0x00004d20


	//   ....[167]....
        /*0a54*/ 	.word	0x00004d30


	//   ....[168]....
        /*0a58*/ 	.word	0x00004d50


	//   ....[169]....
        /*0a5c*/ 	.word	0x00004d70


	//   ....[170]....
        /*0a60*/ 	.word	0x00004d90


	//   ....[171]....
        /*0a64*/ 	.word	0x00004db0


	//   ....[172]....
        /*0a68*/ 	.word	0x00004dd0


	//   ....[173]....
        /*0a6c*/ 	.word	0x00004df0


	//   ....[174]....
        /*0a70*/ 	.word	0x00004e20


	//   ....[175]....
        /*0a74*/ 	.word	0x00005110


	//   ....[176]....
        /*0a78*/ 	.word	0x00005190


	//   ....[177]....
        /*0a7c*/ 	.word	0x00005210


	//   ....[178]....
        /*0a80*/ 	.word	0x00005290


	//   ....[179]....
        /*0a84*/ 	.word	0x00005310


	//   ....[180]....
        /*0a88*/ 	.word	0x000053a0


	//   ....[181]....
        /*0a8c*/ 	.word	0x00005420


	//   ....[182]....
        /*0a90*/ 	.word	0x000054a0


	//   ....[183]....
        /*0a94*/ 	.word	0x00005520


	//   ....[184]....
        /*0a98*/ 	.word	0x000055a0


	//   ....[185]....
        /*0a9c*/ 	.word	0x00005640


	//   ....[186]....
        /*0aa0*/ 	.word	0x000056e0


	//   ....[187]....
        /*0aa4*/ 	.word	0x00005750


	//   ....[188]....
        /*0aa8*/ 	.word	0x000057d0


	//   ....[189]....
        /*0aac*/ 	.word	0x00005840


	//   ....[190]....
        /*0ab0*/ 	.word	0x000058b0


	//   ....[191]....
        /*0ab4*/ 	.word	0x00005930


	//   ....[192]....
        /*0ab8*/ 	.word	0x000059a0


	//   ....[193]....
        /*0abc*/ 	.word	0x00005a10


	//   ....[194]....
        /*0ac0*/ 	.word	0x00005a90


	//   ....[195]....
        /*0ac4*/ 	.word	0x00005b00


	//   ....[196]....
        /*0ac8*/ 	.word	0x00005b70


	//   ....[197]....
        /*0acc*/ 	.word	0x00005bf0


	//   ....[198]....
        /*0ad0*/ 	.word	0x00005c60


	//   ....[199]....
        /*0ad4*/ 	.word	0x00005cd0


	//   ....[200]....
        /*0ad8*/ 	.word	0x00005d70


	//   ....[201]....
        /*0adc*/ 	.word	0x00005e10


	//   ....[202]....
        /*0ae0*/ 	.word	0x00005e80


	//   ....[203]....
        /*0ae4*/ 	.word	0x00005f00


	//   ....[204]....
        /*0ae8*/ 	.word	0x00005f70


	//   ....[205]....
        /*0aec*/ 	.word	0x00005fe0


	//   ....[206]....
        /*0af0*/ 	.word	0x00006060


	//   ....[207]....
        /*0af4*/ 	.word	0x000060d0


	//   ....[208]....
        /*0af8*/ 	.word	0x00006140


	//   ....[209]....
        /*0afc*/ 	.word	0x000061c0


	//   ....[210]....
        /*0b00*/ 	.word	0x00006230


	//   ....[211]....
        /*0b04*/ 	.word	0x000062a0


	//   ....[212]....
        /*0b08*/ 	.word	0x00006320


	//   ....[213]....
        /*0b0c*/ 	.word	0x00006390


	//   ....[214]....
        /*0b10*/ 	.word	0x00006400


	//   ....[215]....
        /*0b14*/ 	.word	0x000064a0


	//   ....[216]....
        /*0b18*/ 	.word	0x00006540


	//   ....[217]....
        /*0b1c*/ 	.word	0x000065b0


	//   ....[218]....
        /*0b20*/ 	.word	0x00006630


	//   ....[219]....
        /*0b24*/ 	.word	0x000066a0


	//   ....[220]....
        /*0b28*/ 	.word	0x00006710


	//   ....[221]....
        /*0b2c*/ 	.word	0x00006790


	//   ....[222]....
        /*0b30*/ 	.word	0x00006800


	//   ....[223]....
        /*0b34*/ 	.word	0x00006870


	//   ....[224]....
        /*0b38*/ 	.word	0x000068f0


	//   ....[225]....
        /*0b3c*/ 	.word	0x00006960


	//   ....[226]....
        /*0b40*/ 	.word	0x000069d0


	//   ....[227]....
        /*0b44*/ 	.word	0x00006a50


	//   ....[228]....
        /*0b48*/ 	.word	0x00006ac0


	//   ....[229]....
        /*0b4c*/ 	.word	0x00006b30


	//   ....[230]....
        /*0b50*/ 	.word	0x00006bd0


	//   ....[231]....
        /*0b54*/ 	.word	0x00006c70


	//   ....[232]....
        /*0b58*/ 	.word	0x00006ce0


	//   ....[233]....
        /*0b5c*/ 	.word	0x00006d60


	//   ....[234]....
        /*0b60*/ 	.word	0x00006dd0


	//   ....[235]....
        /*0b64*/ 	.word	0x00006e40


	//   ....[236]....
        /*0b68*/ 	.word	0x00006ec0


	//   ....[237]....
        /*0b6c*/ 	.word	0x00006f30


	//   ....[238]....
        /*0b70*/ 	.word	0x00006fa0


	//   ....[239]....
        /*0b74*/ 	.word	0x00007020


	//   ....[240]....
        /*0b78*/ 	.word	0x00007090


	//   ....[241]....
        /*0b7c*/ 	.word	0x00007100


	//   ....[242]....
        /*0b80*/ 	.word	0x00007180


	//   ....[243]....
        /*0b84*/ 	.word	0x000071f0


	//   ....[244]....
        /*0b88*/ 	.word	0x00007260


	//   ....[245]....
        /*0b8c*/ 	.word	0x00007300


	//   ....[246]....
        /*0b90*/ 	.word	0x000073a0


	//   ....[247]....
        /*0b94*/ 	.word	0x00007410


	//   ....[248]....
        /*0b98*/ 	.word	0x00007490


	//   ....[249]....
        /*0b9c*/ 	.word	0x00007500


	//   ....[250]....
        /*0ba0*/ 	.word	0x00007570


	//   ....[251]....
        /*0ba4*/ 	.word	0x000075f0


	//   ....[252]....
        /*0ba8*/ 	.word	0x00007660


	//   ....[253]....
        /*0bac*/ 	.word	0x000076d0


	//   ....[254]....
        /*0bb0*/ 	.word	0x00007750


	//   ....[255]....
        /*0bb4*/ 	.word	0x000077c0


	//   ....[0]....
        /*0bb8*/ 	.word	0x00007830


	//   ....[1]....
        /*0bbc*/ 	.word	0x000078b0


	//   ....[2]....
        /*0bc0*/ 	.word	0x00007920


	//   ....[3]....
        /*0bc4*/ 	.word	0x00007990


	//   ....[4]....
        /*0bc8*/ 	.word	0x00007a30


	//   ....[5]....
        /*0bcc*/ 	.word	0x00007ad0


	//   ....[6]....
        /*0bd0*/ 	.word	0x00007b40


	//   ....[7]....
        /*0bd4*/ 	.word	0x00007bb0


	//   ....[8]....
        /*0bd8*/ 	.word	0x00007c20


	//   ....[9]....
        /*0bdc*/ 	.word	0x00007c90


	//   ....[10]....
        /*0be0*/ 	.word	0x00007d00


	//   ....[11]....
        /*0be4*/ 	.word	0x00007d70


	//   ....[12]....
        /*0be8*/ 	.word	0x00007de0


	//   ....[13]....
        /*0bec*/ 	.word	0x00007e60


	//   ....[14]....
        /*0bf0*/ 	.word	0x00007ed0


	//   ....[15]....
        /*0bf4*/ 	.word	0x00007f40


	//   ....[16]....
        /*0bf8*/ 	.word	0x00007fb0


	//   ....[17]....
        /*0bfc*/ 	.word	0x00008020


	//   ....[18]....
        /*0c00*/ 	.word	0x00008090


	//   ....[19]....
        /*0c04*/ 	.word	0x00008100


	//   ....[20]....
        /*0c08*/ 	.word	0x00008170


	//   ....[21]....
        /*0c0c*/ 	.word	0x000081e0


	//   ....[22]....
        /*0c10*/ 	.word	0x00008260


	//   ....[23]....
        /*0c14*/ 	.word	0x000082d0


	//   ....[24]....
        /*0c18*/ 	.word	0x00008340


	//   ....[25]....
        /*0c1c*/ 	.word	0x000083b0


	//   ....[26]....
        /*0c20*/ 	.word	0x00008420


	//   ....[27]....
        /*0c24*/ 	.word	0x00008490


	//   ....[28]....
        /*0c28*/ 	.word	0x00008500


	//   ....[29]....
        /*0c2c*/ 	.word	0x00008570


	//   ....[30]....
        /*0c30*/ 	.word	0x000085e0


	//   ....[31]....
        /*0c34*/ 	.word	0x00008660


	//   ....[32]....
        /*0c38*/ 	.word	0x000086d0


	//   ....[33]....
        /*0c3c*/ 	.word	0x00008740


	//   ....[34]....
        /*0c40*/ 	.word	0x000087b0


	//   ....[35]....
        /*0c44*/ 	.word	0x00008820


	//   ....[36]....
        /*0c48*/ 	.word	0x00008890


	//   ....[37]....
        /*0c4c*/ 	.word	0x00008900


	//   ....[38]....
        /*0c50*/ 	.word	0x00008970


	//   ....[39]....
        /*0c54*/ 	.word	0x000089e0


	//   ....[40]....
        /*0c58*/ 	.word	0x00008a60


	//   ....[41]....
        /*0c5c*/ 	.word	0x00008ad0


	//   ....[42]....
        /*0c60*/ 	.word	0x00008b40


	//   ....[43]....
        /*0c64*/ 	.word	0x00008bb0


	//   ....[44]....
        /*0c68*/ 	.word	0x00008c20


	//   ....[45]....
        /*0c6c*/ 	.word	0x00008c90


	//   ....[46]....
        /*0c70*/ 	.word	0x00008d00


	//   ....[47]....
        /*0c74*/ 	.word	0x00008d70


	//   ....[48]....
        /*0c78*/ 	.word	0x00008de0


	//   ....[49]....
        /*0c7c*/ 	.word	0x00008e80


	//   ....[50]....
        /*0c80*/ 	.word	0x00008f20


	//   ....[51]....
        /*0c84*/ 	.word	0x00008f90


	//   ....[52]....
        /*0c88*/ 	.word	0x00009000


	//   ....[53]....
        /*0c8c*/ 	.word	0x00009060


	//   ....[54]....
        /*0c90*/ 	.word	0x000090d0


	//   ....[55]....
        /*0c94*/ 	.word	0x00009140


	//   ....[56]....
        /*0c98*/ 	.word	0x000091b0


	//   ....[57]....
        /*0c9c*/ 	.word	0x00009210


	//   ....[58]....
        /*0ca0*/ 	.word	0x00009290


	//   ....[59]....
        /*0ca4*/ 	.word	0x00009310


	//   ....[60]....
        /*0ca8*/ 	.word	0x00009380


	//   ....[61]....
        /*0cac*/ 	.word	0x000093e0


	//   ....[62]....
        /*0cb0*/ 	.word	0x00009450


	//   ....[63]....
        /*0cb4*/ 	.word	0x000094c0


	//   ....[64]....
        /*0cb8*/ 	.word	0x00009530


	//   ....[65]....
        /*0cbc*/ 	.word	0x00009590


	//   ....[66]....
        /*0cc0*/ 	.word	0x00009600


	//   ....[67]....
        /*0cc4*/ 	.word	0x00009680


	//   ....[68]....
        /*0cc8*/ 	.word	0x000096f0


	//   ....[69]....
        /*0ccc*/ 	.word	0x00009750


	//   ....[70]....
        /*0cd0*/ 	.word	0x000097c0


	//   ....[71]....
        /*0cd4*/ 	.word	0x00009830


	//   ....[72]....
        /*0cd8*/ 	.word	0x000098b0


	//   ....[73]....
        /*0cdc*/ 	.word	0x00009910


	//   ....[74]....
        /*0ce0*/ 	.word	0x00009980


	//   ....[75]....
        /*0ce4*/ 	.word	0x000099f0


	//   ....[76]....
        /*0ce8*/ 	.word	0x00009a70


	//   ....[77]....
        /*0cec*/ 	.word	0x00009ad0


	//   ....[78]....
        /*0cf0*/ 	.word	0x00009b40


	//   ....[79]....
        /*0cf4*/ 	.word	0x00009bb0


	//   ....[80]....
        /*0cf8*/ 	.word	0x00009c30


	//   ....[81]....
        /*0cfc*/ 	.word	0x00009c90


	//   ....[82]....
        /*0d00*/ 	.word	0x00009d00


	//   ....[83]....
        /*0d04*/ 	.word	0x00009d70


	//   ....[84]....
        /*0d08*/ 	.word	0x00009de0


	//   ....[85]....
        /*0d0c*/ 	.word	0x00009e50


	//   ....[86]....
        /*0d10*/ 	.word	0x00009ec0


	//   ....[87]....
        /*0d14*/ 	.word	0x00009f30


	//   ....[88]....
        /*0d18*/ 	.word	0x00009fa0


	//   ....[89]....
        /*0d1c*/ 	.word	0x0000a000


	//   ....[90]....
        /*0d20*/ 	.word	0x0000a070


	//   ....[91]....
        /*0d24*/ 	.word	0x0000a0e0


	//   ....[92]....
        /*0d28*/ 	.word	0x0000a160


	//   ....[93]....
        /*0d2c*/ 	.word	0x0000a1c0


	//----- nvinfo : EIATTR_VRC_CTA_INIT_COUNT
	.align		4
.L_241:
        /*0d30*/ 	.byte	0x02, 0x4a
	.zero		1
	.zero		1


	//----- nvinfo : EIATTR_EXIT_INSTR_OFFSETS
	.align		4
        /*0d34*/ 	.byte	0x04, 0x1c
        /*0d36*/ 	.short	(.L_243 - .L_242)


	//   ....[0]....
.L_242:
        /*0d38*/ 	.word	0x00000040


	//   ....[1]....
        /*0d3c*/ 	.word	0x000050b0


	//----- nvinfo : EIATTR_CRS_STACK_SIZE
	.align		4
.L_243:
        /*0d40*/ 	.byte	0x04, 0x1e
        /*0d42*/ 	.short	(.L_245 - .L_244)
.L_244:
        /*0d44*/ 	.word	0x00000000


	//----- nvinfo : EIATTR_CBANK_PARAM_SIZE
	.align		4
.L_245:
        /*0d48*/ 	.byte	0x03, 0x19
        /*0d4a*/ 	.short	0x00e8


	//----- nvinfo : EIATTR_PARAM_CBANK
	.align		4
        /*0d4c*/ 	.byte	0x04, 0x0a
        /*0d4e*/ 	.short	(.L_247 - .L_246)
	.align		4
.L_246:
        /*0d50*/ 	.word	index@(.nv.constant0._Z40fused_tensor_prods_example_backward_kerniiiiiiiiiiPKfS0_S0_S0_S0_S0_S0_S0_S0_S0_S0_S0_S0_S0_S0_S0_S0_S0_S0_S0_S0_PfS1_S1_)
        /*0d54*/ 	.short	0x0380
        /*0d56*/ 	.short	0x00e8


	//----- nvinfo : EIATTR_SW_WAR
	.align		4
.L_247:
        /*0d58*/ 	.byte	0x04, 0x36
        /*0d5a*/ 	.short	(.L_249 - .L_248)
.L_248:
        /*0d5c*/ 	.word	0x00000008
.L_249:


//--------------------- .nv.info._Z31fused_tensor_prods_example_kerniiiiiiiiiiPKfS0_S0_S0_S0_S0_S0_S0_S0_S0_S0_S0_S0_S0_S0_S0_S0_S0_S0_S0_S0_PfS1_S1_ --------------------------
	.section	.nv.info._Z31fused_tensor_prods_example_kerniiiiiiiiiiPKfS0_S0_S0_S0_S0_S0_S0_S0_S0_S0_S0_S0_S0_S0_S0_S0_S0_S0_S0_S0_PfS1_S1_,"",@"SHT_CUDA_INFO"
	.sectionflags	@""
	.align	4


	//----- nvinfo : EIATTR_CUDA_API_VERSION
	.align		4
        /*0000*/ 	.byte	0x04, 0x37
        /*0002*/ 	.short	(.L_251 - .L_250)
.L_250:
        /*0004*/ 	.word	0x00000082


	//----- nvinfo : EIATTR_KPARAM_INFO
	.align		4
.L_251:
        /*0008*/ 	.byte	0x04, 0x17
        /*000a*/ 	.short	(.L_253 - .L_252)
.L_252:
        /*000c*/ 	.word	0x00000000
        /*0010*/ 	.short	0x0021
        /*0012*/ 	.short	0x00e0
        /*0014*/ 	.byte	0x00, 0xf5, 0x21, 0x00


	//----- nvinfo : EIATTR_KPARAM_INFO
	.align		4
.L_253:
        /*0018*/ 	.byte	0x04, 0x17
        /*001a*/ 	.short	(.L_255 - .L_254)
.L_254:
        /*001c*/ 	.word	0x00000000
        /*0020*/ 	.short	0x0020
        /*0022*/ 	.short	0x00d8
        /*0024*/ 	.byte	0x00, 0xf5, 0x21, 0x00


	//----- nvinfo : EIATTR_KPARAM_INFO
	.align		4
.L_255:
        /*0028*/ 	.byte	0x04, 0x17
        /*002a*/ 	.short	(.L_257 - .L_256)
.L_256:
        /*002c*/ 	.word	0x00000000
        /*0030*/ 	.short	0x001f
        /*0032*/ 	.short	0x00d0
        /*0034*/ 	.byte	0x00, 0xf5, 0x21, 0x00


	//----- nvinfo : EIATTR_KPARAM_INFO
	.align		4
.L_257:
        /*0038*/ 	.byte	0x04, 0x17
        /*003a*/ 	.short	(.L_259 - .L_258)
.L_258:
        /*003c*/ 	.word	0x00000000
        /*0040*/ 	.short	0x001e
        /*0042*/ 	.short	0x00c8
        /*0044*/ 	.byte	0x00, 0xf5, 0x21, 0x00


	//----- nvinfo : EIATTR_KPARAM_INFO
	.align		4
.L_259:
        /*0048*/ 	.byte	0x04, 0x17
        /*004a*/ 	.short	(.L_261 - .L_260)
.L_260:
        /*004c*/ 	.word	0x00000000
        /*0050*/ 	.short	0x001d
        /*0052*/ 	.short	0x00c0
        /*0054*/ 	.byte	0x00, 0xf5, 0x21, 0x00


	//----- nvinfo : EIATTR_KPARAM_INFO
	.align		4
.L_261:
        /*0058*/ 	.byte	0x04, 0x17
        /*005a*/ 	.short	(.L_263 - .L_262)
.L_262:
        /*005c*/ 	.word	0x00000000
        /*0060*/ 	.short	0x001c
        /*0062*/ 	.short	0x00b8
        /*0064*/ 	.byte	0x00, 0xf5, 0x21, 0x00


	//----- nvinfo : EIATTR_KPARAM_INFO
	.align		4
.L_263:
        /*0068*/ 	.byte	0x04, 0x17
        /*006a*/ 	.short	(.L_265 - .L_264)
.L_264:
        /*006c*/ 	.word	0x00000000
        /*0070*/ 	.short	0x001b
        /*0072*/ 	.short	0x00b0
        /*0074*/ 	.byte	0x00, 0xf5, 0x21, 0x00


	//----- nvinfo : EIATTR_KPARAM_INFO
	.align		4
.L_265:
        /*0078*/ 	.byte	0x04, 0x17
        /*007a*/ 	.short	(.L_267 - .L_266)
.L_266:
        /*007c*/ 	.word	0x00000000
        /*0080*/ 	.short	0x001a
        /*0082*/ 	.short	0x00a8
        /*0084*/ 	.byte	0x00, 0xf5, 0x21, 0x00


	//----- nvinfo : EIATTR_KPARAM_INFO
	.align		4
.L_267:
        /*0088*/ 	.byte	0x04, 0x17
        /*008a*/ 	.short	(.L_269 - .L_268)
.L_268:
        /*008c*/ 	.word	0x00000000
        /*0090*/ 	.short	0x0019
        /*0092*/ 	.short	0x00a0
        /*0094*/ 	.byte	0x00, 0xf5, 0x21, 0x00


	//----- nvinfo : EIATTR_KPARAM_INFO
	.align		4
.L_269:
        /*0098*/ 	.byte	0x04, 0x17
        /*009a*/ 	.short	(.L_271 - .L_270)
.L_270:
        /*009c*/ 	.word	0x00000000
        /*00a0*/ 	.short	0x0018
        /*00a2*/ 	.short	0x0098
        /*00a4*/ 	.byte	0x00, 0xf5, 0x21, 0x00


	//----- nvinfo : EIATTR_KPARAM_INFO
	.align		4
.L_271:
        /*00a8*/ 	.byte	0x04, 0x17
        /*00aa*/ 	.short	(.L_273 - .L_272)
.L_272:
        /*00ac*/ 	.word	0x00000000
        /*00b0*/ 	.short	0x0017
        /*00b2*/ 	.short	0x0090
        /*00b4*/ 	.byte	0x00, 0xf5, 0x21, 0x00


	//----- nvinfo : EIATTR_KPARAM_INFO
	.align		4
.L_273:
        /*00b8*/ 	.byte	0x04, 0x17
        /*00ba*/ 	.short	(.L_275 - .L_274)
.L_274:
        /*00bc*/ 	.word	0x00000000
        /*00c0*/ 	.short	0x0016
        /*00c2*/ 	.short	0x0088
        /*00c4*/ 	.byte	0x00, 0xf5, 0x21, 0x00


	//----- nvinfo : EIATTR_KPARAM_INFO
	.align		4
.L_275:
        /*00c8*/ 	.byte	0x04, 0x17
        /*00ca*/ 	.short	(.L_277 - .L_276)
.L_276:
        /*00cc*/ 	.word	0x00000000
        /*00d0*/ 	.short	0x0015
        /*00d2*/ 	.short	0x0080
        /*00d4*/ 	.byte	0x00, 0xf5, 0x21, 0x00


	//----- nvinfo : EIATTR_KPARAM_INFO
	.align		4
.L_277:
        /*00d8*/ 	.byte	0x04, 0x17
        /*00da*/ 	.short	(.L_279 - .L_278)
.L_278:
        /*00dc*/ 	.word	0x00000000
        /*00e0*/ 	.short	0x0014
        /*00e2*/ 	.short	0x0078
        /*00e4*/ 	.byte	0x00, 0xf5, 0x21, 0x00


	//----- nvinfo : EIATTR_KPARAM_INFO
	.align		4
.L_279:
        /*00e8*/ 	.byte	0x04, 0x17
        /*00ea*/ 	.short	(.L_281 - .L_280)
.L_280:
        /*00ec*/ 	.word	0x00000000
        /*00f0*/ 	.short	0x0013
        /*00f2*/ 	.short	0x0070
        /*00f4*/ 	.byte	0x00, 0xf5, 0x21, 0x00


	//----- nvinfo : EIATTR_KPARAM_INFO
	.align		4
.L_281:
        /*00f8*/ 	.byte	0x04, 0x17
        /*00fa*/ 	.short	(.L_283 - .L_282)
.L_282:
        /*00fc*/ 	.word	0x00000000
        /*0100*/ 	.short	0x0012
        /*0102*/ 	.short	0x0068
        /*0104*/ 	.byte	0x00, 0xf5, 0x21, 0x00


	//----- nvinfo : EIATTR_KPARAM_INFO
	.align		4
.L_283:
        /*0108*/ 	.byte	0x04, 0x17
        /*010a*/ 	.short	(.L_285 - .L_284)
.L_284:
        /*010c*/ 	.word	0x00000000
        /*0110*/ 	.short	0x0011
        /*0112*/ 	.short	0x0060
        /*0114*/ 	.byte	0x00, 0xf5, 0x21, 0x00


	//----- nvinfo : EIATTR_KPARAM_INFO
	.align		4
.L_285:
        /*0118*/ 	.byte	0x04, 0x17
        /*011a*/ 	.short	(.L_287 - .L_286)
.L_286:
        /*011c*/ 	.word	0x00000000
        /*0120*/ 	.short	0x0010
        /*0122*/ 	.short	0x0058
        /*0124*/ 	.byte	0x00, 0xf5, 0x21, 0x00


	//----- nvinfo : EIATTR_KPARAM_INFO
	.align		4
.L_287:
        /*0128*/ 	.byte	0x04, 0x17
        /*012a*/ 	.short	(.L_289 - .L_288)
.L_288:
        /*012c*/ 	.word	0x00000000
        /*0130*/ 	.short	0x000f
        /*0132*/ 	.short	0x0050
        /*0134*/ 	.byte	0x00, 0xf5, 0x21, 0x00


	//----- nvinfo : EIATTR_KPARAM_INFO
	.align		4
.L_289:
        /*0138*/ 	.byte	0x04, 0x17
        /*013a*/ 	.short	(.L_291 - .L_290)
.L_290:
        /*013c*/ 	.word	0x00000000
        /*0140*/ 	.short	0x000e
        /*0142*/ 	.short	0x0048
        /*0144*/ 	.byte	0x00, 0xf5, 0x21, 0x00


	//----- nvinfo : EIATTR_KPARAM_INFO
	.align		4
.L_291:
        /*0148*/ 	.byte	0x04, 0x17
        /*014a*/ 	.short	(.L_293 - .L_292)
.L_292:
        /*014c*/ 	.word	0x00000000
        /*0150*/ 	.short	0x000d
        /*0152*/ 	.short	0x0040
        /*0154*/ 	.byte	0x00, 0xf5, 0x21, 0x00


	//----- nvinfo : EIATTR_KPARAM_INFO
	.align		4
.L_293:
        /*0158*/ 	.byte	0x04, 0x17
        /*015a*/ 	.short	(.L_295 - .L_294)
.L_294:
        /*015c*/ 	.word	0x00000000
        /*0160*/ 	.short	0x000c
        /*0162*/ 	.short	0x0038
        /*0164*/ 	.byte	0x00, 0xf5, 0x21, 0x00


	//----- nvinfo : EIATTR_KPARAM_INFO
	.align		4
.L_295:
        /*0168*/ 	.byte	0x04, 0x17
        /*016a*/ 	.short	(.L_297 - .L_296)
.L_296:
        /*016c*/ 	.word	0x00000000
        /*0170*/ 	.short	0x000b
        /*0172*/ 	.short	0x0030
        /*0174*/ 	.byte	0x00, 0xf5, 0x21, 0x00


	//----- nvinfo : EIATTR_KPARAM_INFO
	.align		4
.L_297:
        /*0178*/ 	.byte	0x04, 0x17
        /*017a*/ 	.short	(.L_299 - .L_298)
.L_298:
        /*017c*/ 	.word	0x00000000
        /*0180*/ 	.short	0x000a
        /*0182*/ 	.short	0x0028
        /*0184*/ 	.byte	0x00, 0xf5, 0x21, 0x00


	//----- nvinfo : EIATTR_KPARAM_INFO
	.align		4
.L_299:
        /*0188*/ 	.byte	0x04, 0x17
        /*018a*/ 	.short	(.L_301 - .L_300)
.L_300:
        /*018c*/ 	.word	0x00000000
        /*0190*/ 	.short	0x0009
        /*0192*/ 	.short	0x0024
        /*0194*/ 	.byte	0x00, 0xf0, 0x11, 0x00


	//----- nvinfo : EIATTR_KPARAM_INFO
	.align		4
.L_301:
        /*0198*/ 	.byte	0x04, 0x17
        /*019a*/ 	.short	(.L_303 - .L_302)
.L_302:
        /*019c*/ 	.word	0x00000000
        /*01a0*/ 	.short	0x0008
        /*01a2*/ 	.short	0x0020
        /*01a4*/ 	.byte	0x00, 0xf0, 0x11, 0x00


	//----- nvinfo : EIATTR_KPARAM_INFO
	.align		4
.L_303:
        /*01a8*/ 	.byte	0x04, 0x17
        /*01aa*/ 	.short	(.L_305 - .L_304)
.L_304:
        /*01ac*/ 	.word	0x00000000
        /*01b0*/ 	.short	0x0007
        /*01b2*/ 	.short	0x001c
        /*01b4*/ 	.byte	0x00, 0xf0, 0x11, 0x00


	//----- nvinfo : EIATTR_KPARAM_INFO
	.align		4
.L_305:
        /*01b8*/ 	.byte	0x04, 0x17
        /*01ba*/ 	.short	(.L_307 - .L_306)
.L_306:
        /*01bc*/ 	.word	0x00000000
        /*01c0*/ 	.short	0x0006
        /*01c2*/ 	.short	0x0018
        /*01c4*/ 	.byte	0x00, 0xf0, 0x11, 0x00


	//----- nvinfo : EIATTR_KPARAM_INFO
	.align		4
.L_307:
        /*01c8*/ 	.byte	0x04, 0x17
        /*01ca*/ 	.short	(.L_309 - .L_308)
.L_308:
        /*01cc*/ 	.word	0x00000000
        /*01d0*/ 	.short	0x0005
        /*01d2*/ 	.short	0x0014
        /*01d4*/ 	.byte	0x00, 0xf0, 0x11, 0x00


	//----- nvinfo : EIATTR_KPARAM_INFO
	.align		4
.L_309:
        /*01d8*/ 	.byte	0x04, 0x17
        /*01da*/ 	.short	(.L_311 - .L_310)
.L_310:
        /*01dc*/ 	.word	0x00000000
        /*01e0*/ 	.short	0x0004
        /*01e2*/ 	.short	0x0010
        /*01e4*/ 	.byte	0x00, 0xf0, 0x11, 0x00


	//----- nvinfo : EIATTR_KPARAM_INFO
	.align		4
.L_311:
        /*01e8*/ 	.byte	0x04, 0x17
        /*01ea*/ 	.short	(.L_313 - .L_312)
.L_312:
        /*01ec*/ 	.word	0x00000000
        /*01f0*/ 	.short	0x0003
        /*01f2*/ 	.short	0x000c
        /*01f4*/ 	.byte	0x00, 0xf0, 0x11, 0x00


	//----- nvinfo : EIATTR_KPARAM_INFO
	.align		4
.L_313:
        /*01f8*/ 	.byte	0x04, 0x17
        /*01fa*/ 	.short	(.L_315 - .L_314)
.L_314:
        /*01fc*/ 	.word	0x00000000
        /*0200*/ 	.short	0x0002
        /*0202*/ 	.short	0x0008
        /*0204*/ 	.byte	0x00, 0xf0, 0x11, 0x00


	//----- nvinfo : EIATTR_KPARAM_INFO
	.align		4
.L_315:
        /*0208*/ 	.byte	0x04, 0x17
        /*020a*/ 	.short	(.L_317 - .L_316)
.L_316:
        /*020c*/ 	.word	0x00000000
        /*0210*/ 	.short	0x0001
        /*0212*/ 	.short	0x0004
        /*0214*/ 	.byte	0x00, 0xf0, 0x11, 0x00


	//----- nvinfo : EIATTR_KPARAM_INFO
	.align		4
.L_317:
        /*0218*/ 	.byte	0x04, 0x17
        /*021a*/ 	.short	(.L_319 - .L_318)
.L_318:
        /*021c*/ 	.word	0x00000000
        /*0220*/ 	.short	0x0000
        /*0222*/ 	.short	0x0000
        /*0224*/ 	.byte	0x00, 0xf0, 0x11, 0x00


	//----- nvinfo : EIATTR_SPARSE_MMA_MASK
	.align		4
.L_319:
        /*0228*/ 	.byte	0x03, 0x50
        /*022a*/ 	.short	0x0000


	//----- nvinfo : EIATTR_MAXREG_COUNT
	.align		4
        /*022c*/ 	.byte	0x03, 0x1b
        /*022e*/ 	.short	0x00ff


	//----- nvinfo : EIATTR_NUM_BARRIERS
	.align		4
        /*0230*/ 	.byte	0x02, 0x4c
        /*0232*/ 	.byte	0x01
	.zero		1


	//----- nvinfo : EIATTR_MERCURY_ISA_VERSION
	.align		4
        /*0234*/ 	.byte	0x03, 0x5f
        /*0236*/ 	.short	0x0101


	//----- nvinfo : EIATTR_COOP_GROUP_MASK_REGIDS
	.align		4
        /*0238*/ 	.byte	0x04, 0x29
        /*023a*/ 	.short	(.L_321 - .L_320)


	//   ....[0]....
.L_320:
        /*023c*/ 	.word	0xffffffff


	//   ....[1]....
        /*0240*/ 	.word	0xffffffff


	//   ....[2]....
        /*0244*/ 	.word	0xffffffff


	//   ....[3]....
        /*0248*/ 	.word	0xffffffff


	//   ....[4]....
        /*024c*/ 	.word	0xffffffff


	//   ....[5]....
        /*0250*/ 	.word	0xffffffff


	//   ....[6]....
        /*0254*/ 	.word	0xffffffff


	//   ....[7]....
        /*0258*/ 	.word	0xffffffff


	//   ....[8]....
        /*025c*/ 	.word	0xffffffff


	//   ....[9]....
        /*0260*/ 	.word	0xffffffff


	//   ....[10]....
        /*0264*/ 	.word	0xffffffff


	//   ....[11]....
        /*0268*/ 	.word	0xffffffff


	//   ....[12]....
        /*026c*/ 	.word	0xffffffff


	//   ....[13]....
        /*0270*/ 	.word	0xffffffff


	//   ....[14]....
        /*0274*/ 	.word	0xffffffff


	//   ....[15]....
        /*0278*/ 	.word	0xffffffff


	//   ....[16]....
        /*027c*/ 	.word	0xffffffff


	//   ....[17]....
        /*0280*/ 	.word	0xffffffff


	//   ....[18]....
        /*0284*/ 	.word	0xffffffff


	//   ....[19]....
        /*0288*/ 	.word	0xffffffff


	//   ....[20]....
        /*028c*/ 	.word	0xffffffff


	//   ....[21]....
        /*0290*/ 	.word	0xffffffff


	//   ....[22]....
        /*0294*/ 	.word	0xffffffff


	//   ....[23]....
        /*0298*/ 	.word	0xffffffff


	//   ....[24]....
        /*029c*/ 	.word	0xffffffff


	//   ....[25]....
        /*02a0*/ 	.word	0xffffffff


	//   ....[26]....
        /*02a4*/ 	.word	0xffffffff


	//   ....[27]....
        /*02a8*/ 	.word	0xffffffff


	//   ....[28]....
        /*02ac*/ 	.word	0xffffffff


	//   ....[29]....
        /*02b0*/ 	.word	0xffffffff


	//   ....[30]....
        /*02b4*/ 	.word	0xffffffff


	//   ....[31]....
        /*02b8*/ 	.word	0xffffffff


	//   ....[32]....
        /*02bc*/ 	.word	0xffffffff


	//   ....[33]....
        /*02c0*/ 	.word	0xffffffff


	//   ....[34]....
        /*02c4*/ 	.word	0xffffffff


	//   ....[35]....
        /*02c8*/ 	.word	0xffffffff


	//   ....[36]....
        /*02cc*/ 	.word	0xffffffff


	//   ....[37]....
        /*02d0*/ 	.word	0xffffffff


	//   ....[38]....
        /*02d4*/ 	.word	0xffffffff


	//   ....[39]....
        /*02d8*/ 	.word	0xffffffff


	//   ....[40]....
        /*02dc*/ 	.word	0xffffffff


	//   ....[41]....
        /*02e0*/ 	.word	0xffffffff


	//   ....[42]....
        /*02e4*/ 	.word	0xffffffff


	//   ....[43]....
        /*02e8*/ 	.word	0xffffffff


	//   ....[44]....
        /*02ec*/ 	.word	0xffffffff


	//   ....[45]....
        /*02f0*/ 	.word	0xffffffff


	//   ....[46]....
        /*02f4*/ 	.word	0xffffffff


	//   ....[47]....
        /*02f8*/ 	.word	0xffffffff


	//   ....[48]....
        /*02fc*/ 	.word	0xffffffff


	//   ....[49]....
        /*0300*/ 	.word	0xffffffff


	//   ....[50]....
        /*0304*/ 	.word	0xffffffff


	//   ....[51]....
        /*0308*/ 	.word	0xffffffff


	//   ....[52]....
        /*030c*/ 	.word	0xffffffff


	//   ....[53]....
        /*0310*/ 	.word	0xffffffff


	//   ....[54]....
        /*0314*/ 	.word	0xffffffff


	//   ....[55]....
        /*0318*/ 	.word	0xffffffff


	//   ....[56]....
        /*031c*/ 	.word	0xffffffff


	//   ....[57]....
        /*0320*/ 	.word	0xffffffff


	//   ....[58]....
        /*0324*/ 	.word	0xffffffff


	//   ....[59]....
        /*0328*/ 	.word	0xffffffff


	//   ....[60]....
        /*032c*/ 	.word	0xffffffff


	//   ....[61]....
        /*0330*/ 	.word	0xffffffff


	//   ....[62]....
        /*0334*/ 	.word	0xffffffff


	//   ....[63]....
        /*0338*/ 	.word	0xffffffff


	//   ....[64]....
        /*033c*/ 	.word	0xffffffff


	//   ....[65]....
        /*0340*/ 	.word	0xffffffff


	//   ....[66]....
        /*0344*/ 	.word	0xffffffff


	//   ....[67]....
        /*0348*/ 	.word	0xffffffff


	//   ....[68]....
        /*034c*/ 	.word	0xffffffff


	//   ....[69]....
        /*0350*/ 	.word	0xffffffff


	//   ....[70]....
        /*0354*/ 	.word	0xffffffff


	//   ....[71]....
        /*0358*/ 	.word	0xffffffff


	//   ....[72]....
        /*035c*/ 	.word	0xffffffff


	//   ....[73]....
        /*0360*/ 	.word	0xffffffff


	//   ....[74]....
        /*0364*/ 	.word	0xffffffff


	//   ....[75]....
        /*0368*/ 	.word	0xffffffff


	//   ....[76]....
        /*036c*/ 	.word	0xffffffff


	//   ....[77]....
        /*0370*/ 	.word	0xffffffff


	//   ....[78]....
        /*0374*/ 	.word	0xffffffff


	//   ....[79]....
        /*0378*/ 	.word	0xffffffff


	//   ....[80]....
        /*037c*/ 	.word	0xffffffff


	//   ....[81]....
        /*0380*/ 	.word	0xffffffff


	//   ....[82]....
        /*0384*/ 	.word	0xffffffff


	//   ....[83]....
        /*0388*/ 	.word	0xffffffff


	//   ....[84]....
        /*038c*/ 	.word	0xffffffff


	//   ....[85]....
        /*0390*/ 	.word	0xffffffff


	//   ....[86]....
        /*0394*/ 	.word	0xffffffff


	//   ....[87]....
        /*0398*/ 	.word	0xffffffff


	//   ....[88]....
        /*039c*/ 	.word	0xffffffff


	//   ....[89]....
        /*03a0*/ 	.word	0xffffffff


	//   ....[90]....
        /*03a4*/ 	.word	0xffffffff


	//   ....[91]....
        /*03a8*/ 	.word	0xffffffff


	//   ....[92]....
        /*03ac*/ 	.word	0xffffffff


	//   ....[93]....
        /*03b0*/ 	.word	0xffffffff


	//   ....[94]....
        /*03b4*/ 	.word	0xffffffff


	//   ....[95]....
        /*03b8*/ 	.word	0xffffffff


	//   ....[96]....
        /*03bc*/ 	.word	0xffffffff


	//   ....[97]....
        /*03c0*/ 	.word	0xffffffff


	//   ....[98]....
        /*03c4*/ 	.word	0xffffffff


	//   ....[99]....
        /*03c8*/ 	.word	0xffffffff


	//   ....[100]....
        /*03cc*/ 	.word	0xffffffff


	//   ....[101]....
        /*03d0*/ 	.word	0xffffffff


	//   ....[102]....
        /*03d4*/ 	.word	0xffffffff


	//   ....[103]....
        /*03d8*/ 	.word	0xffffffff


	//   ....[104]....
        /*03dc*/ 	.word	0xffffffff


	//   ....[105]....
        /*03e0*/ 	.word	0xffffffff


	//   ....[106]....
        /*03e4*/ 	.word	0xffffffff


	//   ....[107]....
        /*03e8*/ 	.word	0xffffffff


	//   ....[108]....
        /*03ec*/ 	.word	0xffffffff


	//   ....[109]....
        /*03f0*/ 	.word	0xffffffff


	//   ....[110]....
        /*03f4*/ 	.word	0xffffffff


	//   ....[111]....
        /*03f8*/ 	.word	0xffffffff


	//   ....[112]....
        /*03fc*/ 	.word	0xffffffff


	//   ....[113]....
        /*0400*/ 	.word	0xffffffff


	//   ....[114]....
        /*0404*/ 	.word	0xffffffff


	//   ....[115]....
        /*0408*/ 	.word	0xffffffff


	//   ....[116]....
        /*040c*/ 	.word	0xffffffff


	//   ....[117]....
        /*0410*/ 	.word	0xffffffff


	//   ....[118]....
        /*0414*/ 	.word	0xffffffff


	//   ....[119]....
        /*0418*/ 	.word	0xffffffff


	//   ....[120]....
        /*041c*/ 	.word	0xffffffff


	//   ....[121]....
        /*0420*/ 	.word	0xffffffff


	//   ....[122]....
        /*0424*/ 	.word	0xffffffff


	//   ....[123]....
        /*0428*/ 	.word	0xffffffff


	//   ....[124]....
        /*042c*/ 	.word	0xffffffff


	//   ....[125]....
        /*0430*/ 	.word	0xffffffff


	//   ....[126]....
        /*0434*/ 	.word	0xffffffff


	//   ....[127]....
        /*0438*/ 	.word	0xffffffff


	//   ....[128]....
        /*043c*/ 	.word	0xffffffff


	//   ....[129]....
        /*0440*/ 	.word	0xffffffff


	//   ....[130]....
        /*0444*/ 	.word	0xffffffff


	//   ....[131]....
        /*0448*/ 	.word	0xffffffff


	//   ....[132]....
        /*044c*/ 	.word	0xffffffff


	//   ....[133]....
        /*0450*/ 	.word	0xffffffff


	//   ....[134]....
        /*0454*/ 	.word	0xffffffff


	//   ....[135]....
        /*0458*/ 	.word	0xffffffff


	//   ....[136]....
        /*045c*/ 	.word	0xffffffff


	//   ....[137]....
        /*0460*/ 	.word	0xffffffff


	//   ....[138]....
        /*0464*/ 	.word	0xffffffff


	//   ....[139]....
        /*0468*/ 	.word	0xffffffff


	//   ....[140]....
        /*046c*/ 	.word	0xffffffff


	//   ....[141]....
        /*0470*/ 	.word	0xffffffff


	//   ....[142]....
        /*0474*/ 	.word	0xffffffff


	//   ....[143]....
        /*0478*/ 	.word	0xffffffff


	//   ....[144]....
        /*047c*/ 	.word	0xffffffff


	//   ....[145]....
        /*0480*/ 	.word	0xffffffff


	//   ....[146]....
        /*0484*/ 	.word	0xffffffff


	//   ....[147]....
        /*0488*/ 	.word	0xffffffff


	//   ....[148]....
        /*048c*/ 	.word	0xffffffff


	//   ....[149]....
        /*0490*/ 	.word	0xffffffff


	//   ....[150]....
        /*0494*/ 	.word	0xffffffff


	//   ....[151]....
        /*0498*/ 	.word	0xffffffff


	//   ....[152]....
        /*049c*/ 	.word	0xffffffff


	//   ....[153]....
        /*04a0*/ 	.word	0xffffffff


	//   ....[154]....
        /*04a4*/ 	.word	0xffffffff


	//   ....[155]....
        /*04a8*/ 	.word	0xffffffff


	//   ....[156]....
        /*04ac*/ 	.word	0xffffffff


	//   ....[157]....
        /*04b0*/ 	.word	0xffffffff


	//   ....[158]....
        /*04b4*/ 	.word	0xffffffff


	//   ....[159]....
        /*04b8*/ 	.word	0xffffffff


	//   ....[160]....
        /*04bc*/ 	.word	0xffffffff


	//   ....[161]....
        /*04c0*/ 	.word	0xffffffff


	//   ....[162]....
        /*04c4*/ 	.word	0xffffffff


	//   ....[163]....
        /*04c8*/ 	.word	0xffffffff


	//   ....[164]....
        /*04cc*/ 	.word	0xffffffff


	//   ....[165]....
        /*04d0*/ 	.word	0x05000017


	//   ....[166]....
        /*04d4*/ 	.word	0x05000017


	//   ....[167]....
        /*04d8*/ 	.word	0x05000017


	//   ....[168]....
        /*04dc*/ 	.word	0x05000017


	//   ....[169]....
        /*04e0*/ 	.word	0x05000017


	//   ....[170]....
        /*04e4*/ 	.word	0x05000017


	//   ....[171]....
        /*04e8*/ 	.word	0x05000017


	//   ....[172]....
        /*04ec*/ 	.word	0x05000017


	//   ....[173]....
        /*04f0*/ 	.word	0x05000017


	//   ....[174]....
        /*04f4*/ 	.word	0x05000017


	//   ....[175]....
        /*04f8*/ 	.word	0x05000017


	//   ....[176]....
        /*04fc*/ 	.word	0x05000017


	//   ....[177]....
        /*0500*/ 	.word	0x05000017


	//   ....[178]....
        /*0504*/ 	.word	0x05000017


	//   ....[179]....
        /*0508*/ 	.word	0x05000017


	//   ....[180]....
        /*050c*/ 	.word	0x05000017


	//   ....[181]....
        /*0510*/ 	.word	0x05000017


	//   ....[182]....
        /*0514*/ 	.word	0x05000017


	//   ....[183]....
        /*0518*/ 	.word	0x05000017


	//   ....[184]....
        /*051c*/ 	.word	0x05000017


	//   ....[185]....
        /*0520*/ 	.word	0x05000017


	//   ....[186]....
        /*0524*/ 	.word	0x05000017


	//   ....[187]....
        /*0528*/ 	.word	0x05000017


	//   ....[188]....
        /*052c*/ 	.word	0x05000017


	//   ....[189]....
        /*0530*/ 	.word	0x05000017


	//   ....[190]....
        /*0534*/ 	.word	0x05000017


	//   ....[191]....
        /*0538*/ 	.word	0x05000017


	//   ....[192]....
        /*053c*/ 	.word	0x05000017


	//   ....[193]....
        /*0540*/ 	.word	0x05000017


	//   ....[194]....
        /*0544*/ 	.word	0x05000017


	//   ....[195]....
        /*0548*/ 	.word	0x05000017


	//   ....[196]....
        /*054c*/ 	.word	0x05000017


	//   ....[197]....
        /*0550*/ 	.word	0x05000017


	//   ....[198]....
        /*0554*/ 	.word	0x05000017


	//   ....[199]....
        /*0558*/ 	.word	0x05000017


	//   ....[200]....
        /*055c*/ 	.word	0x05000017


	//   ....[201]....
        /*0560*/ 	.word	0x05000017


	//   ....[202]....
        /*0564*/ 	.word	0x05000017


	//   ....[203]....
        /*0568*/ 	.word	0x05000017


	//   ....[204]....
        /*056c*/ 	.word	0x05000017


	//   ....[205]....
        /*0570*/ 	.word	0x05000017


	//   ....[206]....
        /*0574*/ 	.word	0x05000017


	//   ....[207]....
        /*0578*/ 	.word	0x05000017


	//   ....[208]....
        /*057c*/ 	.word	0x05000017


	//   ....[209]....
        /*0580*/ 	.word	0x05000017


	//   ....[210]....
        /*0584*/ 	.word	0x05000017


	//   ....[211]....
        /*0588*/ 	.word	0x05000017


	//   ....[212]....
        /*058c*/ 	.word	0x05000017


	//   ....[213]....
        /*0590*/ 	.word	0x05000017


	//   ....[214]....
        /*0594*/ 	.word	0x05000017


	//   ....[215]....
        /*0598*/ 	.word	0x05000017


	//   ....[216]....
        /*059c*/ 	.word	0x05000017


	//   ....[217]....
        /*05a0*/ 	.word	0x05000017


	//   ....[218]....
        /*05a4*/ 	.word	0x05000017


	//   ....[219]....
        /*05a8*/ 	.word	0x05000017


	//   ....[220]....
        /*05ac*/ 	.word	0x05000017


	//   ....[221]....
        /*05b0*/ 	.word	0x05000017


	//   ....[222]....
        /*05b4*/ 	.word	0x05000017


	//   ....[223]....
        /*05b8*/ 	.word	0x05000017


	//   ....[224]....
        /*05bc*/ 	.word	0x05000017


	//   ....[225]....
        /*05c0*/ 	.word	0x05000017


	//   ....[226]....
        /*05c4*/ 	.word	0x05000017


	//   ....[227]....
        /*05c8*/ 	.word	0x05000017


	//   ....[228]....
        /*05cc*/ 	.word	0x05000017


	//   ....[229]....
        /*05d0*/ 	.word	0x05000017


	//   ....[230]....
        /*05d4*/ 	.word	0x05000017


	//   ....[231]....
        /*05d8*/ 	.word	0x05000017


	//   ....[232]....
        /*05dc*/ 	.word	0x05000017


	//   ....[233]....
        /*05e0*/ 	.word	0x05000017


	//   ....[234]....
        /*05e4*/ 	.word	0x05000017


	//   ....[235]....
        /*05e8*/ 	.word	0x05000017


	//   ....[236]....
        /*05ec*/ 	.word	0x05000017


	//   ....[237]....
        /*05f0*/ 	.word	0x05000017


	//   ....[238]....
        /*05f4*/ 	.word	0x05000017


	//   ....[239]....
        /*05f8*/ 	.word	0x05000017


	//   ....[240]....
        /*05fc*/ 	.word	0x05000017


	//   ....[241]....
        /*0600*/ 	.word	0x05000017


	//   ....[242]....
        /*0604*/ 	.word	0x05000017


	//   ....[243]....
        /*0608*/ 	.word	0x05000017


	//   ....[244]....
        /*060c*/ 	.word	0x05000017


	//   ....[245]....
        /*0610*/ 	.word	0x05000017


	//   ....[246]....
        /*0614*/ 	.word	0x05000017


	//   ....[247]....
        /*0618*/ 	.word	0x05000017


	//   ....[248]....
        /*061c*/ 	.word	0x05000017


	//   ....[249]....
        /*0620*/ 	.word	0x05000017


	//   ....[250]....
        /*0624*/ 	.word	0x05000017


	//   ....[251]....
        /*0628*/ 	.word	0x05000017


	//   ....[252]....
        /*062c*/ 	.word	0x05000017


	//   ....[253]....
        /*0630*/ 	.word	0x05000017


	//   ....[254]....
        /*0634*/ 	.word	0x05000017


	//   ....[255]....
        /*0638*/ 	.word	0x05000017


	//   ....[0]....
        /*063c*/ 	.word	0x05000017


	//   ....[1]....
        /*0640*/ 	.word	0x05000017


	//   ....[2]....
        /*0644*/ 	.word	0x05000017


	//   ....[3]....
        /*0648*/ 	.word	0x05000017


	//   ....[4]....
        /*064c*/ 	.word	0x05000017


	//   ....[5]....
        /*0650*/ 	.word	0x05000017


	//   ....[6]....
        /*0654*/ 	.word	0x05000017


	//   ....[7]....
        /*0658*/ 	.word	0x05000017


	//   ....[8]....
        /*065c*/ 	.word	0x05000017


	//   ....[9]....
        /*0660*/ 	.word	0x05000017


	//   ....[10]....
        /*0664*/ 	.word	0x05000017


	//   ....[11]....
        /*0668*/ 	.word	0x05000017


	//   ....[12]....
        /*066c*/ 	.word	0x05000017


	//   ....[13]....
        /*0670*/ 	.word	0x05000017


	//   ....[14]....
        /*0674*/ 	.word	0x05000017


	//   ....[15]....
        /*0678*/ 	.word	0x05000017


	//   ....[16]....
        /*067c*/ 	.word	0x05000017


	//   ....[17]....
        /*0680*/ 	.word	0x05000017


	//   ....[18]....
        /*0684*/ 	.word	0x05000017


	//   ....[19]....
        /*0688*/ 	.word	0x05000017


	//   ....[20]....
        /*068c*/ 	.word	0x05000017


	//   ....[21]....
        /*0690*/ 	.word	0x05000017


	//   ....[22]....
        /*0694*/ 	.word	0x05000017


	//   ....[23]....
        /*0698*/ 	.word	0x05000017


	//   ....[24]....
        /*069c*/ 	.word	0x05000017


	//   ....[25]....
        /*06a0*/ 	.word	0x05000017


	//   ....[26]....
        /*06a4*/ 	.word	0x05000017


	//   ....[27]....
        /*06a8*/ 	.word	0x05000017


	//   ....[28]....
        /*06ac*/ 	.word	0x05000017


	//   ....[29]....
        /*06b0*/ 	.word	0x05000017


	//   ....[30]....
        /*06b4*/ 	.word	0x05000017


	//   ....[31]....
        /*06b8*/ 	.word	0x05000017


	//   ....[32]....
        /*06bc*/ 	.word	0x05000017


	//   ....[33]....
        /*06c0*/ 	.word	0x05000017


	//   ....[34]....
        /*06c4*/ 	.word	0x05000017


	//   ....[35]....
        /*06c8*/ 	.word	0x05000017


	//   ....[36]....
        /*06cc*/ 	.word	0x05000017


	//   ....[37]....
        /*06d0*/ 	.word	0x05000017


	//   ....[38]....
        /*06d4*/ 	.word	0x05000017


	//   ....[39]....
        /*06d8*/ 	.word	0x05000017


	//   ....[40]....
        /*06dc*/ 	.word	0x05000017


	//   ....[41]....
        /*06e0*/ 	.word	0x05000017


	//   ....[42]....
        /*06e4*/ 	.word	0x05000017


	//   ....[43]....
        /*06e8*/ 	.word	0x05000017


	//   ....[44]....
        /*06ec*/ 	.word	0x05000017


	//   ....[45]....
        /*06f0*/ 	.word	0x05000017


	//   ....[46]....
        /*06f4*/ 	.word	0x05000017


	//   ....[47]....
        /*06f8*/ 	.word	0x05000017


	//   ....[48]....
        /*06fc*/ 	.word	0x05000017


	//   ....[49]....
        /*0700*/ 	.word	0x05000017


	//   ....[50]....
        /*0704*/ 	.word	0x05000017


	//   ....[51]....
        /*0708*/ 	.word	0x05000017


	//   ....[52]....
        /*070c*/ 	.word	0x05000017


	//   ....[53]....
        /*0710*/ 	.word	0x05000017


	//   ....[54]....
        /*0714*/ 	.word	0x05000017


	//   ....[55]....
        /*0718*/ 	.word	0x05000017


	//   ....[56]....
        /*071c*/ 	.word	0x05000017


	//   ....[57]....
        /*0720*/ 	.word	0x05000017


	//   ....[58]....
        /*0724*/ 	.word	0x05000017


	//   ....[59]....
        /*0728*/ 	.word	0x05000017


	//   ....[60]....
        /*072c*/ 	.word	0x05000017


	//   ....[61]....
        /*0730*/ 	.word	0x05000017


	//   ....[62]....
        /*0734*/ 	.word	0x05000017


	//   ....[63]....
        /*0738*/ 	.word	0x05000017


	//   ....[64]....
        /*073c*/ 	.word	0x05000017


	//   ....[65]....
        /*0740*/ 	.word	0x05000017


	//   ....[66]....
        /*0744*/ 	.word	0x05000017


	//   ....[67]....
        /*0748*/ 	.word	0x05000017


	//   ....[68]....
        /*074c*/ 	.word	0x05000017


	//   ....[69]....
        /*0750*/ 	.word	0x05000017


	//   ....[70]....
        /*0754*/ 	.word	0x05000017


	//   ....[71]....
        /*0758*/ 	.word	0x05000017


	//   ....[72]....
        /*075c*/ 	.word	0x05000017


	//   ....[73]....
        /*0760*/ 	.word	0x05000017


	//----- nvinfo : EIATTR_COOP_GROUP_INSTR_OFFSETS
	.align		4
.L_321:
        /*0764*/ 	.byte	0x04, 0x28
        /*0766*/ 	.short	(.L_323 - .L_322)


	//   ....[0]....
.L_322:
        /*0768*/ 	.word	0x00001e60


	//   ....[1]....
        /*076c*/ 	.word	0x00001e80


	//   ....[2]....
        /*0770*/ 	.word	0x00001ea0


	//   ....[3]....
        /*0774*/ 	.word	0x00001ec0


	//   ....[4]....
        /*0778*/ 	.word	0x00001ee0


	//   ....[5]....
        /*077c*/ 	.word	0x00002040


	//   ....[6]....
        /*0780*/ 	.word	0x00002060


	//   ....[7]....
        /*0784*/ 	.word	0x00002080


	//   ....[8]....
        /*0788*/ 	.word	0x000020a0


	//   ....[9]....
        /*078c*/ 	.word	0x000020c0


	//   ....[10]....
        /*0790*/ 	.word	0x00002240


	//   ....[11]....
        /*0794*/ 	.word	0x00002260


	//   ....[12]....
        /*0798*/ 	.word	0x00002280


	//   ....[13]....
        /*079c*/ 	.word	0x000022a0


	//   ....[14]....
        /*07a0*/ 	.word	0x000022c0


	//   ....[15]....
        /*07a4*/ 	.word	0x00002590


	//   ....[16]....
        /*07a8*/ 	.word	0x000025a0


	//   ....[17]....
        /*07ac*/ 	.word	0x000025b0


	//   ....[18]....
        /*07b0*/ 	.word	0x000025e0


	//   ....[19]....
        /*07b4*/ 	.word	0x00002600


	//   ....[20]....
        /*07b8*/ 	.word	0x00002610


	//   ....[21]....
        /*07bc*/ 	.word	0x00002640


	//   ....[22]....
        /*07c0*/ 	.word	0x00002660


	//   ....[23]....
        /*07c4*/ 	.word	0x00002670


	//   ....[24]....
        /*07c8*/ 	.word	0x000026a0


	//   ....[25]....
        /*07cc*/ 	.word	0x000026c0


	//   ....[26]....
        /*07d0*/ 	.word	0x000026d0


	//   ....[27]....
        /*07d4*/ 	.word	0x00002700


	//   ....[28]....
        /*07d8*/ 	.word	0x00002720


	//   ....[29]....
        /*07dc*/ 	.word	0x00002730


	//   ....[30]....
        /*07e0*/ 	.word	0x00002910


	//   ....[31]....
        /*07e4*/ 	.word	0x00002920


	//   ....[32]....
        /*07e8*/ 	.word	0x00002930


	//   ....[33]....
        /*07ec*/ 	.word	0x00002960


	//   ....[34]....
        /*07f0*/ 	.word	0x00002980


	//   ....[35]....
        /*07f4*/ 	.word	0x00002990


	//   ....[36]....
        /*07f8*/ 	.word	0x000029c0


	//   ....[37]....
        /*07fc*/ 	.word	0x000029e0


	//   ....[38]....
        /*0800*/ 	.word	0x000029f0


	//   ....[39]....
        /*0804*/ 	.word	0x00002a20


	//   ....[40]....
        /*0808*/ 	.word	0x00002a40


	//   ....[41]....
        /*080c*/ 	.word	0x00002a50


	//   ....[42]....
        /*0810*/ 	.word	0x00002a80


	//   ....[43]....
        /*0814*/ 	.word	0x00002aa0


	//   ....[44]....
        /*0818*/ 	.word	0x00002ab0


	//   ....[45]....
        /*081c*/ 	.word	0x00002d10


	//   ....[46]....
        /*0820*/ 	.word	0x00002d20


	//   ....[47]....
        /*0824*/ 	.word	0x00002d30


	//   ....[48]....
        /*0828*/ 	.word	0x00002d60


	//   ....[49]....
        /*082c*/ 	.word	0x00002d80


	//   ....[50]....
        /*0830*/ 	.word	0x00002d90


	//   ....[51]....
        /*0834*/ 	.word	0x00002dc0


	//   ....[52]....
        /*0838*/ 	.word	0x00002de0


	//   ....[53]....
        /*083c*/ 	.word	0x00002df0


	//   ....[54]....
        /*0840*/ 	.word	0x00002e20


	//   ....[55]....
        /*0844*/ 	.word	0x00002e40


	//   ....[56]....
        /*0848*/ 	.word	0x00002e50


	//   ....[57]....
        /*084c*/ 	.word	0x00002e80


	//   ....[58]....
        /*0850*/ 	.word	0x00002ea0


	//   ....[59]....
        /*0854*/ 	.word	0x00002eb0


	//   ....[60]....
        /*0858*/ 	.word	0x000030d0


	//   ....[61]....
        /*085c*/ 	.word	0x000030e0


	//   ....[62]....
        /*0860*/ 	.word	0x000030f0


	//   ....[63]....
        /*0864*/ 	.word	0x00003120


	//   ....[64]....
        /*0868*/ 	.word	0x00003140


	//   ....[65]....
        /*086c*/ 	.word	0x00003150


	//   ....[66]....
        /*0870*/ 	.word	0x00003180


	//   ....[67]....
        /*0874*/ 	.word	0x000031a0


	//   ....[68]....
        /*0878*/ 	.word	0x000031b0


	//   ....[69]....
        /*087c*/ 	.word	0x000031e0


	//   ....[70]....
        /*0880*/ 	.word	0x00003200


	//   ....[71]....
        /*0884*/ 	.word	0x00003210


	//   ....[72]....
        /*0888*/ 	.word	0x00003240


	//   ....[73]....
        /*088c*/ 	.word	0x00003260


	//   ....[74]....
        /*0890*/ 	.word	0x00003270


	//   ....[75]....
        /*0894*/ 	.word	0x000036c0


	//   ....[76]....
        /*0898*/ 	.word	0x000036d0


	//   ....[77]....
        /*089c*/ 	.word	0x000036e0


	//   ....[78]....
        /*08a0*/ 	.word	0x000036f0


	//   ....[79]....
        /*08a4*/ 	.word	0x00003700


	//   ....[80]....
        /*08a8*/ 	.word	0x00003710


	//   ....[81]....
        /*08ac*/ 	.word	0x00003720


	//   ....[82]....
        /*08b0*/ 	.word	0x00003740


	//   ....[83]....
        /*08b4*/ 	.word	0x00003760


	//   ....[84]....
        /*08b8*/ 	.word	0x00003790


	//   ....[85]....
        /*08bc*/ 	.word	0x000037b0


	//   ....[86]....
        /*08c0*/ 	.word	0x000037d0


	//   ....[87]....
        /*08c4*/ 	.word	0x000037f0


	//   ....[88]....
        /*08c8*/ 	.word	0x00003810


	//   ....[89]....
        /*08cc*/ 	.word	0x00003830


	//   ....[90]....
        /*08d0*/ 	.word	0x00003840


	//   ....[91]....
        /*08d4*/ 	.word	0x00003860


	//   ....[92]....
        /*08d8*/ 	.word	0x00003880


	//   ....[93]....
        /*08dc*/ 	.word	0x000038c0


	//   ....[94]....
        /*08e0*/ 	.word	0x000038e0


	//   ....[95]....
        /*08e4*/ 	.word	0x00003900


	//   ....[96]....
        /*08e8*/ 	.word	0x00003920


	//   ....[97]....
        /*08ec*/ 	.word	0x00003940


	//   ....[98]....
        /*08f0*/ 	.word	0x00003950


	//   ....[99]....
        /*08f4*/ 	.word	0x00003960


	//   ....[100]....
        /*08f8*/ 	.word	0x00003980


	//   ....[101]....
        /*08fc*/ 	.word	0x000039a0


	//   ....[102]....
        /*0900*/ 	.word	0x000039d0


	//   ....[103]....
        /*0904*/ 	.word	0x000039f0


	//   ....[104]....
        /*0908*/ 	.word	0x00003a10


	//   ....[105]....
        /*090c*/ 	.word	0x00003a30


	//   ....[106]....
        /*0910*/ 	.word	0x00003a50


	//   ....[107]....
        /*0914*/ 	.word	0x00003a70


	//   ....[108]....
        /*0918*/ 	.word	0x00003a80


	//   ....[109]....
        /*091c*/ 	.word	0x00003aa0


	//   ....[110]....
        /*0920*/ 	.word	0x00003ac0


	//   ....[111]....
        /*0924*/ 	.word	0x00003af0


	//   ....[112]....
        /*0928*/ 	.word	0x00003b10


	//   ....[113]....
        /*092c*/ 	.word	0x00003b30


	//   ....[114]....
        /*0930*/ 	.word	0x00003b50


	//   ....[115]....
        /*0934*/ 	.word	0x00003b70


	//   ....[116]....
        /*0938*/ 	.word	0x00003b90


	//   ....[117]....
        /*093c*/ 	.word	0x00003ba0


	//   ....[118]....
        /*0940*/ 	.word	0x00003bc0


	//   ....[119]....
        /*0944*/ 	.word	0x00003be0


	//   ....[120]....
        /*0948*/ 	.word	0x00004060


	//   ....[121]....
        /*094c*/ 	.word	0x00004070


	//   ....[122]....
        /*0950*/ 	.word	0x00004080


	//   ....[123]....
        /*0954*/ 	.word	0x00004090


	//   ....[124]....
        /*0958*/ 	.word	0x000040a0


	//   ....[125]....
        /*095c*/ 	.word	0x000040b0


	//   ....[126]....
        /*0960*/ 	.word	0x000040e0


	//   ....[127]....
        /*0964*/ 	.word	0x00004100


	//   ....[128]....
        /*0968*/ 	.word	0x00004120


	//   ....[129]....
        /*096c*/ 	.word	0x00004140


	//   ....[130]....
        /*0970*/ 	.word	0x00004160


	//   ....[131]....
        /*0974*/ 	.word	0x00004170


	//   ....[132]....
        /*0978*/ 	.word	0x00004190


	//   ....[133]....
        /*097c*/ 	.word	0x000041c0


	//   ....[134]....
        /*0980*/ 	.word	0x000041e0


	//   ....[135]....
        /*0984*/ 	.word	0x00004200


	//   ....[136]....
        /*0988*/ 	.word	0x00004230


	//   ....[137]....
        /*098c*/ 	.word	0x00004240


	//   ....[138]....
        /*0990*/ 	.word	0x00004260


	//   ....[139]....
        /*0994*/ 	.word	0x00004270


	//   ....[140]....
        /*0998*/ 	.word	0x00004290


	//   ....[141]....
        /*099c*/ 	.word	0x000042b0


	//   ....[142]....
        /*09a0*/ 	.word	0x000042c0


	//   ....[143]....
        /*09a4*/ 	.word	0x000042f0


	//   ....[144]....
        /*09a8*/ 	.word	0x00004310


	//   ....[145]....
        /*09ac*/ 	.word	0x00004340


	//   ....[146]....
        /*09b0*/ 	.word	0x00004370


	//   ....[147]....
        /*09b4*/ 	.word	0x00004380


	//   ....[148]....
        /*09b8*/ 	.word	0x000043a0


	//   ....[149]....
        /*09bc*/ 	.word	0x000043c0


	//   ....[150]....
        /*09c0*/ 	.word	0x000043d0


	//   ....[151]....
        /*09c4*/ 	.word	0x000043f0


	//   ....[152]....
        /*09c8*/ 	.word	0x00004410


	//   ....[153]....
        /*09cc*/ 	.word	0x00004430


	//   ....[154]....
        /*09d0*/ 	.word	0x00004450


	//   ....[155]....
        /*09d4*/ 	.word	0x00004470


	//   ....[156]....
        /*09d8*/ 	.word	0x000044a0


	//   ....[157]....
        /*09dc*/ 	.word	0x000044c0


	//   ....[158]....
        /*09e0*/ 	.word	0x000044e0


	//   ....[159]....
        /*09e4*/ 	.word	0x00004500


	//   ....[160]....
        /*09e8*/ 	.word	0x00004530


	//   ....[161]....
        /*09ec*/ 	.word	0x00004540


	//   ....[162]....
        /*09f0*/ 	.word	0x00004560


	//   ....[163]....
        /*09f4*/ 	.word	0x00004580


	//   ....[164]....
        /*09f8*/ 	.word	0x000045a0


	//   ....[165]....
        /*09fc*/ 	.word	0x000048a0


	//   ....[166]....
        /*0a00*/ 	.word	0x00004920


	//   ....[167]....
        /*0a04*/ 	.word	0x00004980


	//   ....[168]....
        /*0a08*/ 	.word	0x000049e0


	//   ....[169]....
        /*0a0c*/ 	.word	0x00004a40


	//   ....[170]....
        /*0a10*/ 	.word	0x00004ac0


	//   ....[171]....
        /*0a14*/ 	.word	0x00004b40


	//   ....[172]....
        /*0a18*/ 	.word	0x00004ba0


	//   ....[173]....
        /*0a1c*/ 	.word	0x00004c00


	//   ....[174]....
        /*0a20*/ 	.word	0x00004c60


	//   ....[175]....
        /*0a24*/ 	.word	0x00004ce0


	//   ....[176]....
        /*0a28*/ 	.word	0x00004d60


	//   ....[177]....
        /*0a2c*/ 	.word	0x00004dc0


	//   ....[178]....
        /*0a30*/ 	.word	0x00004e20


	//   ....[179]....
        /*0a34*/ 	.word	0x00004e80


	//   ....[180]....
        /*0a38*/ 	.word	0x00004f10


	//   ....[181]....
        /*0a3c*/ 	.word	0x00004fa0


	//   ....[182]....
        /*0a40*/ 	.word	0x00005000


	//   ....[183]....
        /*0a44*/ 	.word	0x00005070


	//   ....[184]....
        /*0a48*/ 	.word	0x000050d0


	//   ....[185]....
        /*0a4c*/ 	.word	0x00005130


	//   ....[186]....
        /*0a50*/ 	.word	0x000051a0


	//   ....[187]....
        /*0a54*/ 	.word	0x00005200


	//   ....[188]....
        /*0a58*/ 	.word	0x00005260


	//   ....[189]....
        /*0a5c*/ 	.word	0x000052d0


	//   ....[190]....
        /*0a60*/ 	.word	0x00005330


	//   ....[191]....
        /*0a64*/ 	.word	0x00005390


	//   ....[192]....
        /*0a68*/ 	.word	0x00005400


	//   ....[193]....
        /*0a6c*/ 	.word	0x00005460


	//   ....[194]....
        /*0a70*/ 	.word	0x000054c0


	//   ....[195]....
        /*0a74*/ 	.word	0x00005560


	//   ....[196]....
        /*0a78*/ 	.word	0x000055f0


	//   ....[197]....
        /*0a7c*/ 	.word	0x00005650


	//   ....[198]....
        /*0a80*/ 	.word	0x000056c0


	//   ....[199]....
        /*0a84*/ 	.word	0x00005720


	//   ....[200]....
        /*0a88*/ 	.word	0x00005780


	//   ....[201]....
        /*0a8c*/ 	.word	0x000057f0


	//   ....[202]....
        /*0a90*/ 	.word	0x00005850


	//   ....[203]....
        /*0a94*/ 	.word	0x000058b0


	//   ....[204]....
        /*0a98*/ 	.word	0x00005920


	//   ....[205]....
        /*0a9c*/ 	.word	0x00005980


	//   ....[206]....
        /*0aa0*/ 	.word	0x000059e0


	//   ....[207]....
        /*0aa4*/ 	.word	0x00005a50


	//   ....[208]....
        /*0aa8*/ 	.word	0x00005ab0


	//   ....[209]....
        /*0aac*/ 	.word	0x00005b10


	//   ....[210]....
        /*0ab0*/ 	.word	0x00005bb0


	//   ....[211]....
        /*0ab4*/ 	.word	0x00005c40


	//   ....[212]....
        /*0ab8*/ 	.word	0x00005ca0


	//   ....[213]....
        /*0abc*/ 	.word	0x00005d10


	//   ....[214]....
        /*0ac0*/ 	.word	0x00005d70


	//   ....[215]....
        /*0ac4*/ 	.word	0x00005dd0


	//   ....[216]....
        /*0ac8*/ 	.word	0x00005e40


	//   ....[217]....
        /*0acc*/ 	.word	0x00005ea0


	//   ....[218]....
        /*0ad0*/ 	.word	0x00005f00


	//   ....[219]....
        /*0ad4*/ 	.word	0x00005f70


	//   ....[220]....
        /*0ad8*/ 	.word	0x00005fd0


	//   ....[221]....
        /*0adc*/ 	.word	0x00006030


	//   ....[222]....
        /*0ae0*/ 	.word	0x000060a0


	//   ....[223]....
        /*0ae4*/ 	.word	0x00006100


	//   ....[224]....
        /*0ae8*/ 	.word	0x00006160


	//   ....[225]....
        /*0aec*/ 	.word	0x00006200


	//   ....[226]....
        /*0af0*/ 	.word	0x00006290


	//   ....[227]....
        /*0af4*/ 	.word	0x000062f0


	//   ....[228]....
        /*0af8*/ 	.word	0x00006360


	//   ....[229]....
        /*0afc*/ 	.word	0x000063c0


	//   ....[230]....
        /*0b00*/ 	.word	0x00006420


	//   ....[231]....
        /*0b04*/ 	.word	0x00006490


	//   ....[232]....
        /*0b08*/ 	.word	0x000064f0


	//   ....[233]....
        /*0b0c*/ 	.word	0x00006550


	//   ....[234]....
        /*0b10*/ 	.word	0x000065c0


	//   ....[235]....
        /*0b14*/ 	.word	0x00006620


	//   ....[236]....
        /*0b18*/ 	.word	0x00006680


	//   ....[237]....
        /*0b1c*/ 	.word	0x000066f0


	//   ....[238]....
        /*0b20*/ 	.word	0x00006750


	//   ....[239]....
        /*0b24*/ 	.word	0x000067b0


	//   ....[240]....
        /*0b28*/ 	.word	0x00006850


	//   ....[241]....
        /*0b2c*/ 	.word	0x000068e0


	//   ....[242]....
        /*0b30*/ 	.word	0x00006940


	//   ....[243]....
        /*0b34*/ 	.word	0x000069a0


	//   ....[244]....
        /*0b38*/ 	.word	0x00006a00


	//   ....[245]....
        /*0b3c*/ 	.word	0x00006a60


	//   ....[246]....
        /*0b40*/ 	.word	0x00006ac0


	//   ....[247]....
        /*0b44*/ 	.word	0x00006b20


	//   ....[248]....
        /*0b48*/ 	.word	0x00006b80


	//   ....[249]....
        /*0b4c*/ 	.word	0x00006bf0


	//   ....[250]....
        /*0b50*/ 	.word	0x00006c50


	//   ....[251]....
        /*0b54*/ 	.word	0x00006cb0


	//   ....[252]....
        /*0b58*/ 	.word	0x00006d10


	//   ....[253]....
        /*0b5c*/ 	.word	0x00006d70


	//   ....[254]....
        /*0b60*/ 	.word	0x00006dd0


	//   ....[255]....
        /*0b64*/ 	.word	0x00006e30


	//   ....[0]....
        /*0b68*/ 	.word	0x00006e90


	//   ....[1]....
        /*0b6c*/ 	.word	0x00006ef0


	//   ....[2]....
        /*0b70*/ 	.word	0x00006f60


	//   ....[3]....
        /*0b74*/ 	.word	0x00006fc0


	//   ....[4]....
        /*0b78*/ 	.word	0x00007020


	//   ....[5]....
        /*0b7c*/ 	.word	0x00007080


	//   ....[6]....
        /*0b80*/ 	.word	0x000070e0


	//   ....[7]....
        /*0b84*/ 	.word	0x00007140


	//   ....[8]....
        /*0b88*/ 	.word	0x000071a0


	//   ....[9]....
        /*0b8c*/ 	.word	0x00007200


	//   ....[10]....
        /*0b90*/ 	.word	0x00007260


	//   ....[11]....
        /*0b94*/ 	.word	0x000072d0


	//   ....[12]....
        /*0b98*/ 	.word	0x00007330


	//   ....[13]....
        /*0b9c*/ 	.word	0x00007390


	//   ....[14]....
        /*0ba0*/ 	.word	0x000073f0


	//   ....[15]....
        /*0ba4*/ 	.word	0x00007450


	//   ....[16]....
        /*0ba8*/ 	.word	0x000074b0


	//   ....[17]....
        /*0bac*/ 	.word	0x00007510


	//   ....[18]....
        /*0bb0*/ 	.word	0x00007570


	//   ....[19]....
        /*0bb4*/ 	.word	0x000075d0


	//   ....[20]....
        /*0bb8*/ 	.word	0x00007640


	//   ....[21]....
        /*0bbc*/ 	.word	0x000076a0


	//   ....[22]....
        /*0bc0*/ 	.word	0x00007700


	//   ....[23]....
        /*0bc4*/ 	.word	0x00007760


	//   ....[24]....
        /*0bc8*/ 	.word	0x000077c0


	//   ....[25]....
        /*0bcc*/ 	.word	0x00007820


	//   ....[26]....
        /*0bd0*/ 	.word	0x00007880


	//   ....[27]....
        /*0bd4*/ 	.word	0x000078e0


	//   ....[28]....
        /*0bd8*/ 	.word	0x00007940


	//   ....[29]....
        /*0bdc*/ 	.word	0x000079d0


	//   ....[30]....
        /*0be0*/ 	.word	0x00007a70


	//   ....[31]....
        /*0be4*/ 	.word	0x00007ac0


	//   ....[32]....
        /*0be8*/ 	.word	0x00007b20


	//   ....[33]....
        /*0bec*/ 	.word	0x00007b80


	//   ....[34]....
        /*0bf0*/ 	.word	0x00007bd0


	//   ....[35]....
        /*0bf4*/ 	.word	0x00007c50


	//   ....[36]....
        /*0bf8*/ 	.word	0x00007ca0


	//   ....[37]....
        /*0bfc*/ 	.word	0x00007d20


	//   ....[38]....
        /*0c00*/ 	.word	0x00007d80


	//   ....[39]....
        /*0c04*/ 	.word	0x00007dd0


	//   ....[40]....
        /*0c08*/ 	.word	0x00007e40


	//   ....[41]....
        /*0c0c*/ 	.word	0x00007eb0


	//   ....[42]....
        /*0c10*/ 	.word	0x00007f20


	//   ....[43]....
        /*0c14*/ 	.word	0x00007f70


	//   ....[44]....
        /*0c18*/ 	.word	0x00007fc0


	//   ....[45]....
        /*0c1c*/ 	.word	0x00008040


	//   ....[46]....
        /*0c20*/ 	.word	0x00008090


	//   ....[47]....
        /*0c24*/ 	.word	0x00008120


	//   ....[48]....
        /*0c28*/ 	.word	0x00008170


	//   ....[49]....
        /*0c2c*/ 	.word	0x000081d0


	//   ....[50]....
        /*0c30*/ 	.word	0x00008220


	//   ....[51]....
        /*0c34*/ 	.word	0x000082a0


	//   ....[52]....
        /*0c38*/ 	.word	0x00008310


	//   ....[53]....
        /*0c3c*/ 	.word	0x00008360


	//   ....[54]....
        /*0c40*/ 	.word	0x000083d0


	//   ....[55]....
        /*0c44*/ 	.word	0x00008420


	//   ....[56]....
        /*0c48*/ 	.word	0x000084b0


	//   ....[57]....
        /*0c4c*/ 	.word	0x00008500


	//   ....[58]....
        /*0c50*/ 	.word	0x00008570


	//   ....[59]....
        /*0c54*/ 	.word	0x000085c0


	//   ....[60]....
        /*0c58*/ 	.word	0x00008610


	//   ....[61]....
        /*0c5c*/ 	.word	0x00008690


	//   ....[62]....
        /*0c60*/ 	.word	0x000086e0


	//   ....[63]....
        /*0c64*/ 	.word	0x00008760


	//   ....[64]....
        /*0c68*/ 	.word	0x000087b0


	//   ....[65]....
        /*0c6c*/ 	.word	0x00008810


	//   ....[66]....
        /*0c70*/ 	.word	0x00008890


	//   ....[67]....
        /*0c74*/ 	.word	0x000088e0


	//   ....[68]....
        /*0c78*/ 	.word	0x00008960


	//   ....[69]....
        /*0c7c*/ 	.word	0x000089b0


	//   ....[70]....
        /*0c80*/ 	.word	0x00008a00


	//   ....[71]....
        /*0c84*/ 	.word	0x00008a80


	//   ....[72]....
        /*0c88*/ 	.word	0x00008ad0


	//   ....[73]....
        /*0c8c*/ 	.word	0x00008b50


	//----- nvinfo : EIATTR_VRC_CTA_INIT_COUNT
	.align		4
.L_323:
        /*0c90*/ 	.byte	0x02, 0x4a
	.zero		1
	.zero		1


	//----- nvinfo : EIATTR_EXIT_INSTR_OFFSETS
	.align		4
        /*0c94*/ 	.byte	0x04, 0x1c
        /*0c96*/ 	.short	(.L_325 - .L_324)


	//   ....[0]....
.L_324:
        /*0c98*/ 	.word	0x00000040


	//   ....[1]....
        /*0c9c*/ 	.word	0x00004840


	//----- nvinfo : EIATTR_CRS_STACK_SIZE
	.align		4
.L_325:
        /*0ca0*/ 	.byte	0x04, 0x1e
        /*0ca2*/ 	.short	(.L_327 - .L_326)
.L_326:
        /*0ca4*/ 	.word	0x00000000


	//----- nvinfo : EIATTR_CBANK_PARAM_SIZE
	.align		4
.L_327:
        /*0ca8*/ 	.byte	0x03, 0x19
        /*0caa*/ 	.short	0x00e8


	//----- nvinfo : EIATTR_PARAM_CBANK
	.align		4
        /*0cac*/ 	.byte	0x04, 0x0a
        /*0cae*/ 	.short	(.L_329 - .L_328)
	.align		4
.L_328:
        /*0cb0*/ 	.word	index@(.nv.constant0._Z31fused_tensor_prods_example_kerniiiiiiiiiiPKfS0_S0_S0_S0_S0_S0_S0_S0_S0_S0_S0_S0_S0_S0_S0_S0_S0_S0_S0_S0_PfS1_S1_)
        /*0cb4*/ 	.short	0x0380
        /*0cb6*/ 	.short	0x00e8


	//----- nvinfo : EIATTR_SW_WAR
	.align		4
.L_329:
        /*0cb8*/ 	.byte	0x04, 0x36
        /*0cba*/ 	.short	(.L_331 - .L_330)
.L_330:
        /*0cbc*/ 	.word	0x00000008
.L_331:


//--------------------- .nv.callgraph             --------------------------
	.section	.nv.callgraph,"",@"SHT_CUDA_CALLGRAPH"
	.align	4
	.sectionentsize	8
	.align		4
        /*0000*/ 	.word	0x00000000
	.align		4
        /*0004*/ 	.word	0xffffffff
	.align		4
        /*0008*/ 	.word	0x00000000
	.align		4
        /*000c*/ 	.word	0xfffffffe
	.align		4
        /*0010*/ 	.word	0x00000000
	.align		4
        /*0014*/ 	.word	0xfffffffd
	.align		4
        /*0018*/ 	.word	0x00000000
	.align		4
        /*001c*/ 	.word	0xfffffffc


//--------------------- .text._Z39fused_tensor_prods_example_wtsback_kerniiiiiPKfS0_S0_S0_S0_S0_S0_S0_S0_S0_S0_S0_S0_S0_S0_PfS1_S1_S1_S1_S1_S1_S1_S1_ --------------------------
	.section	.text._Z39fused_tensor_prods_example_wtsback_kerniiiiiPKfS0_S0_S0_S0_S0_S0_S0_S0_S0_S0_S0_S0_S0_S0_PfS1_S1_S1_S1_S1_S1_S1_S1_,"ax",@progbits
	.align	128
        .global         _Z39fused_tensor_prods_example_wtsback_kerniiiiiPKfS0_S0_S0_S0_S0_S0_S0_S0_S0_S0_S0_S0_S0_S0_PfS1_S1_S1_S1_S1_S1_S1_S1_
        .type           _Z39fused_tensor_prods_example_wtsback_kerniiiiiPKfS0_S0_S0_S0_S0_S0_S0_S0_S0_S0_S0_S0_S0_S0_PfS1_S1_S1_S1_S1_S1_S1_S1_,@function
        .size           _Z39fused_tensor_prods_example_wtsback_kerniiiiiPKfS0_S0_S0_S0_S0_S0_S0_S0_S0_S0_S0_S0_S0_S0_PfS1_S1_S1_S1_S1_S1_S1_S1_,(.L_x_685 - _Z39fused_tensor_prods_example_wtsback_kerniiiiiPKfS0_S0_S0_S0_S0_S0_S0_S0_S0_S0_S0_S0_S0_S0_PfS1_S1_S1_S1_S1_S1_S1_S1_)
        .other          _Z39fused_tensor_prods_example_wtsback_kerniiiiiPKfS0_S0_S0_S0_S0_S0_S0_S0_S0_S0_S0_S0_S0_S0_PfS1_S1_S1_S1_S1_S1_S1_S1_,@"STO_CUDA_ENTRY STV_DEFAULT"
_Z39fused_tensor_prods_example_wtsback_kerniiiiiPKfS0_S0_S0_S0_S0_S0_S0_S0_S0_S0_S0_S0_S0_S0_PfS1_S1_S1_S1_S1_S1_S1_S1_:
.text._Z39fused_tensor_prods_example_wtsback_kerniiiiiPKfS0_S0_S0_S0_S0_S0_S0_S0_S0_S0_S0_S0_S0_S0_PfS1_S1_S1_S1_S1_S1_S1_S1_:
[----:B------:R-:W-:Y:S08]  /*0000*/  LDC R1, c[0x0][0x37c] ;  /* 0x0000df00ff017b82 */ /* 0x000ff00000000800 */
[----:B------:R-:W0:Y:S01]  /*0010*/  S2UR UR4, SR_CTAID.X ;  /* 0x00000000000479c3 */ /* 0x000e220000002500 */
[----:B------:R-:W0:Y:S01]  /*0020*/  LDCU UR5, c[0x0][0x388] ;  /* 0x00007100ff0577ac */ /* 0x000e220008000800 */
[----:B------:R-:W1:Y:S01]  /*0030*/  LDCU.64 UR6, c[0x0][0x358] ;  /* 0x00006b00ff0677ac */ /* 0x000e620008000a00 */
[----:B0-----:R-:W-:-:S09]  /*0040*/  UISETP.GE.AND UP0, UPT, UR4, UR5, UPT ;  /* 0x000000050400728c */ /* 0x001fd2000bf06270 */
[----:B-1----:R-:W-:Y:S05]  /*0050*/  BRA.U UP0, `(.L_x_0) ;  /* 0x0000000100fc7547 */ /* 0x002fea000b800000 */
[----:B------:R-:W0:Y:S01]  /*0060*/  S2R R0, SR_TID.X ;  /* 0x0000000000007919 */ /* 0x000e220000002100 */
[----:B------:R-:W1:Y:S01]  /*0070*/  S2UR UR8, SR_CTAID.Y ;  /* 0x00000000000879c3 */ /* 0x000e620000002600 */
[----:B------:R-:W2:Y:S01]  /*0080*/  LDCU UR9, c[0x0][0x360] ;  /* 0x00006c00ff0977ac */ /* 0x000ea20008000800 */
[----:B------:R-:W3:Y:S01]  /*0090*/  S2R R8, SR_TID.Y ;  /* 0x0000000000087919 */ /* 0x000ee20000002200 */
[----:B------:R-:W4:Y:S01]  /*00a0*/  LDCU UR10, c[0x0][0x364] ;  /* 0x00006c80ff0a77ac */ /* 0x000f220008000800 */
[----:B------:R-:W0:Y:S01]  /*00b0*/  LDCU UR11, c[0x0][0x374] ;  /* 0x00006e80ff0b77ac */ /* 0x000e220008000800 */
[----:B------:R-:W0:Y:S01]  /*00c0*/  LDCU UR12, c[0x0][0x370] ;  /* 0x00006e00ff0c77ac */ /* 0x000e220008000800 */
[----:B------:R-:W-:-:S05]  /*00d0*/  UMOV UR5, UR4 ;  /* 0x0000000400057c82 */ /* 0x000fca0008000000 */
.L_x_6:
[----:B------:R-:W5:Y:S02]  /*00e0*/  LDCU UR13, c[0x0][0x388] ;  /* 0x00007100ff0d77ac */ /* 0x000f640008000800 */
[----:B-----5:R-:W-:-:S04]  /*00f0*/  MOV R12, UR13 ;  /* 0x0000000d000c7c02 */ /* 0x020fc80008000f00 */
[----:B-1----:R-:W-:-:S13]  /*0100*/  ISETP.LE.U32.AND P0, PT, R12, UR8, PT ;  /* 0x000000080c007c0c */ /* 0x002fda000bf03070 */
[----:B------:R-:W-:Y:S05]  /*0110*/  @P0 BRA `(.L_x_1) ;  /* 0x0000000000c00947 */ /* 0x000fea0003800000 */
[----:B------:R-:W-:-:S07]  /*0120*/  MOV R9, UR8 ;  /* 0x0000000800097c02 */ /* 0x000fce0008000f00 */
.L_x_5:
[----:B------:R-:W0:Y:S01]  /*0130*/  LDCU UR13, c[0x0][0x380] ;  /* 0x00007000ff0d77ac */ /* 0x000e220008000800 */
[----:B------:R-:W-:Y:S01]  /*0140*/  BSSY.RECONVERGENT B0, `(.L_x_2) ;  /* 0x0000019000007945 */ /* 0x000fe20003800200 */
[----:B------:R-:W-:Y:S01]  /*0150*/  HFMA2 R16, -RZ, RZ, 0, 0 ;  /* 0x00000000ff107431 */ /* 0x000fe200000001ff */
[----:B------:R-:W1:Y:S01]  /*0160*/  LDCU UR14, c[0x0][0x384] ;  /* 0x00007080ff0e77ac */ /* 0x000e620008000800 */
[----:B0-----:R-:W-:-:S13]  /*0170*/  ISETP.GE.AND P0, PT, R0, UR13, PT ;  /* 0x0000000d00007c0c */ /* 0x001fda000bf06270 */
[----:B-1----:R-:W-:Y:S05]  /*0180*/  @P0 BRA `(.L_x_3) ;  /* 0x0000000000500947 */ /* 0x002fea0003800000 */
[----:B------:R-:W0:Y:S01]  /*0190*/  LDC R18, c[0x0][0x388] ;  /* 0x0000e200ff127b82 */ /* 0x000e220000000800 */
[----:B------:R-:W-:Y:S02]  /*01a0*/  MOV R16, RZ ;  /* 0x000000ff00107202 */ /* 0x000fe40000000f00 */
[----:B------:R-:W-:-:S05]  /*01b0*/  MOV R17, R0 ;  /* 0x0000000000117202 */ /* 0x000fca0000000f00 */
[----:B------:R-:W1:Y:S08]  /*01c0*/  LDC.64 R2, c[0x0][0x3b0] ;  /* 0x0000ec00ff027b82 */ /* 0x000e700000000a00 */
[----:B------:R-:W0:Y:S08]  /*01d0*/  LDC.64 R4, c[0x0][0x398] ;  /* 0x0000e600ff047b82 */ /* 0x000e300000000a00 */
[----:B------:R-:W0:Y:S02]  /*01e0*/  LDC.64 R6, c[0x0][0x3c8] ;  /* 0x0000f200ff067b82 */ /* 0x000e240000000a00 */
.L_x_4:
[C---:B---3--:R-:W-:Y:S02]  /*01f0*/  IMAD R11, R17.reuse, UR14, R8 ;  /* 0x0000000e110b7c24 */ /* 0x048fe4000f8e0208 */
[CC--:B0-----:R-:W-:Y:S02]  /*0200*/  IMAD R13, R17.reuse, R18.reuse, UR5 ;  /* 0x00000005110d7e24 */ /* 0x0c1fe4000f8e0212 */
[----:B------:R-:W-:Y:S02]  /*0210*/  IMAD R15, R17, R18, R9 ;  /* 0x00000012110f7224 */ /* 0x000fe400078e0209 */
[----:B------:R-:W-:-:S04]  /*0220*/  IMAD.WIDE.U32 R10, R11, 0x4, R6 ;  /* 0x000000040b0a7825 */ /* 0x000fc800078e0006 */
[----:B------:R-:W-:Y:S02]  /*0230*/  IMAD.WIDE R12, R13, 0x4, R4 ;  /* 0x000000040d0c7825 */ /* 0x000fe400078e0204 */
[----:B------:R-:W3:Y:S02]  /*0240*/  LDG.E R10, desc[UR6][R10.64] ;  /* 0x000000060a0a7981 */ /* 0x000ee4000c1e1900 */
[----:B-1----:R-:W-:Y:S02]  /*0250*/  IMAD.WIDE R14, R15, 0x4, R2 ;  /* 0x000000040f0e7825 */ /* 0x002fe400078e0202 */
[----:B------:R-:W3:Y:S04]  /*0260*/  LDG.E R13, desc[UR6][R12.64] ;  /* 0x000000060c0d7981 */ /* 0x000ee8000c1e1900 */
[----:B------:R-:W5:Y:S01]  /*0270*/  LDG.E R14, desc[UR6][R14.64] ;  /* 0x000000060e0e7981 */ /* 0x000f62000c1e1900 */
[----:B--2---:R-:W-:-:S04]  /*0280*/  IADD3 R17, PT, PT, R17, UR9, RZ ;  /* 0x0000000911117c10 */ /* 0x004fc8000fffe0ff */
[----:B------:R-:W-:Y:S01]  /*0290*/  ISETP.GE.AND P0, PT, R17, UR13, PT ;  /* 0x0000000d11007c0c */ /* 0x000fe2000bf06270 */
[----:B---3--:R-:W-:-:S04]  /*02a0*/  FMUL R19, R10, R13 ;  /* 0x0000000d0a137220 */ /* 0x008fc80000400000 */
[----:B-----5:R-:W-:-:S08]  /*02b0*/  FFMA R16, R19, R14, R16 ;  /* 0x0000000e13107223 */ /* 0x020fd00000000010 */
[----:B------:R-:W-:Y:S05]  /*02c0*/  @!P0 BRA `(.L_x_4) ;  /* 0xfffffffc00c88947 */ /* 0x000fea000383ffff */
.L_x_3:
[----:B--2-4-:R-:W-:Y:S05]  /*02d0*/  BSYNC.RECONVERGENT B0 ;  /* 0x0000000000007941 */ /* 0x014fea0003800200 */
.L_x_2:
[----:B------:R-:W0:Y:S01]  /*02e0*/  SHFL.DOWN PT, R3, R16, 0x10, 0x1f ;  /* 0x0a001f0010037f89 */ /* 0x000e2200000e0000 */
[----:B------:R-:W-:Y:S01]  /*02f0*/  ISETP.NE.AND P0, PT, R0, RZ, PT ;  /* 0x000000ff0000720c */ /* 0x000fe20003f05270 */
[----:B------:R-:W1:-:S12]  /*0300*/  LDC R12, c[0x0][0x388] ;  /* 0x0000e200ff0c7b82 */ /* 0x000e580000000800 */
[C---:B---3--:R-:W-:Y:S01]  /*0310*/  @!P0 IMAD R11, R9.reuse, UR10, R8 ;  /* 0x0000000a090b8c24 */ /* 0x048fe2000f8e0208 */
[----:B------:R-:W-:Y:S01]  /*0320*/  IADD3 R9, PT, PT, R9, UR11, RZ ;  /* 0x0000000b09097c10 */ /* 0x000fe2000fffe0ff */
[----:B0-----:R-:W-:Y:S02]  /*0330*/  FADD R4, R3, R16 ;  /* 0x0000001003047221 */ /* 0x001fe40000000000 */
[----:B-1----:R-:W-:-:S03]  /*0340*/  @!P0 IMAD R11, R11, R12, UR5 ;  /* 0x000000050b0b8e24 */ /* 0x002fc6000f8e020c */
[----:B------:R-:W0:Y:S02]  /*0350*/  SHFL.DOWN PT, R3, R4, 0x8, 0x1f ;  /* 0x09001f0004037f89 */ /* 0x000e2400000e0000 */
[----:B0-----:R-:W-:-:S05]  /*0360*/  FADD R5, R4, R3 ;  /* 0x0000000304057221 */ /* 0x001fca0000000000 */
[----:B------:R-:W0:Y:S02]  /*0370*/  SHFL.DOWN PT, R2, R5, 0x4, 0x1f ;  /* 0x08801f0005027f89 */ /* 0x000e2400000e0000 */
[----:B0-----:R-:W-:-:S05]  /*0380*/  FADD R6, R5, R2 ;  /* 0x0000000205067221 */ /* 0x001fca0000000000 */
[----:B------:R-:W0:Y:S02]  /*0390*/  SHFL.DOWN PT, R3, R6, 0x2, 0x1f ;  /* 0x08401f0006037f89 */ /* 0x000e2400000e0000 */
[----:B0-----:R-:W-:Y:S02]  /*03a0*/  FADD R7, R6, R3 ;  /* 0x0000000306077221 */ /* 0x001fe40000000000 */
[----:B------:R-:W0:Y:S03]  /*03b0*/  @!P0 LDC.64 R2, c[0x0][0x410] ;  /* 0x00010400ff028b82 */ /* 0x000e260000000a00 */
[----:B------:R-:W1:Y:S01]  /*03c0*/  SHFL.DOWN PT, R10, R7, 0x1, 0x1f ;  /* 0x08201f00070a7f89 */ /* 0x000e6200000e0000 */
[----:B0-----:R-:W-:-:S04]  /*03d0*/  @!P0 IMAD.WIDE.U32 R2, R11, 0x4, R2 ;  /* 0x000000040b028825 */ /* 0x001fc800078e0002 */
[----:B-1----:R-:W-:-:S05]  /*03e0*/  FADD R5, R7, R10 ;  /* 0x0000000a07057221 */ /* 0x002fca0000000000 */
[----:B------:R1:W-:Y:S01]  /*03f0*/  @!P0 STG.E desc[UR6][R2.64], R5 ;  /* 0x0000000502008986 */ /* 0x0003e2000c101906 */
[----:B------:R-:W-:-:S13]  /*0400*/  ISETP.GE.AND P0, PT, R9, R12, PT ;  /* 0x0000000c0900720c */ /* 0x000fda0003f06270 */
[----:B-1----:R-:W-:Y:S05]  /*0410*/  @!P0 BRA `(.L_x_5) ;  /* 0xfffffffc00448947 */ /* 0x002fea000383ffff */
.L_x_1:
[----:B0-----:R-:W-:-:S06]  /*0420*/  UIADD3 UR5, UPT, UPT, UR12, UR5, URZ ;  /* 0x000000050c057290 */ /* 0x001fcc000fffe0ff */
[----:B------:R-:W-:-:S13]  /*0430*/  ISETP.LE.AND P0, PT, R12, UR5, PT ;  /* 0x000000050c007c0c */ /* 0x000fda000bf03270 */
[----:B------:R-:W-:Y:S05]  /*0440*/  @!P0 BRA `(.L_x_6) ;  /* 0xfffffffc00248947 */ /* 0x000fea000383ffff */
.L_x_0:
[----:B------:R-:W0:Y:S02]  /*0450*/  LDCU UR12, c[0x0][0x38c] ;  /* 0x00007180ff0c77ac */ /* 0x000e240008000800 */
[----:B0-----:R-:W-:-:S09]  /*0460*/  UISETP.GE.AND UP0, UPT, UR4, UR12, UPT ;  /* 0x0000000c0400728c */ /* 0x001fd2000bf06270 */
[----:B------:R-:W-:Y:S05]  /*0470*/  BRA.U UP0, `(.L_x_7) ;  /* 0x0000000500247547 */ /* 0x000fea000b800000 */
[----:B------:R-:W0:Y:S01]  /*0480*/  S2R R0, SR_TID.X ;  /* 0x0000000000007919 */ /* 0x000e220000002100 */
[----:B------:R-:W1:Y:S01]  /*0490*/  S2UR UR11, SR_CTAID.Y ;  /* 0x00000000000b79c3 */ /* 0x000e620000002600 */
[----:B------:R-:W0:Y:S01]  /*04a0*/  LDCU UR5, c[0x0][0x360] ;  /* 0x00006c00ff0577ac */ /* 0x000e220008000800 */
[----:B------:R-:W-:Y:S01]  /*04b0*/  MOV R5, UR4 ;  /* 0x0000000400057c02 */ /* 0x000fe20008000f00 */
[----:B------:R-:W0:Y:S01]  /*04c0*/  S2R R4, SR_TID.Y ;  /* 0x0000000000047919 */ /* 0x000e220000002200 */
[----:B------:R-:W0:Y:S01]  /*04d0*/  LDCU UR8, c[0x0][0x364] ;  /* 0x00006c80ff0877ac */ /* 0x000e220008000800 */
[----:B--2---:R-:W2:Y:S01]  /*04e0*/  LDCU UR9, c[0x0][0x374] ;  /* 0x00006e80ff0977ac */ /* 0x004ea20008000800 */
[----:B----4-:R-:W4:Y:S03]  /*04f0*/  LDCU UR10, c[0x0][0x370] ;  /* 0x00006e00ff0a77ac */ /* 0x010f260008000800 */
.L_x_13:
[----:B------:R-:W1:Y:S02]  /*0500*/  LDCU UR12, c[0x0][0x38c] ;  /* 0x00007180ff0c77ac */ /* 0x000e640008000800 */
[----:B-1----:R-:W-:-:S09]  /*0510*/  UISETP.GE.AND UP0, UPT, UR11, UR12, UPT ;  /* 0x0000000c0b00728c */ /* 0x002fd2000bf06270 */
[----:B------:R-:W-:Y:S05]  /*0520*/  BRA.U UP0, `(.L_x_8) ;  /* 0x0000000100ec7547 */ /* 0x000fea000b800000 */
[----:B------:R-:W-:-:S07]  /*0530*/  MOV R7, UR11 ;  /* 0x0000000b00077c02 */ /* 0x000fce0008000f00 */
.L_x_12:
[----:B------:R-:W0:Y:S01]  /*0540*/  LDCU UR12, c[0x0][0x380] ;  /* 0x00007000ff0c77ac */ /* 0x000e220008000800 */
[----:B------:R-:W-:Y:S01]  /*0550*/  BSSY.RECONVERGENT B0, `(.L_x_9) ;  /* 0x0000024000007945 */ /* 0x000fe20003800200 */
[----:B------:R-:W-:Y:S01]  /*0560*/  MOV R6, RZ ;  /* 0x000000ff00067202 */ /* 0x000fe20000000f00 */
[----:B------:R-:W1:Y:S01]  /*0570*/  LDCU UR14, c[0x0][0x38c] ;  /* 0x00007180ff0e77ac */ /* 0x000e620008000800 */
[----:B------:R-:W1:Y:S01]  /*0580*/  LDCU UR13, c[0x0][0x384] ;  /* 0x00007080ff0d77ac */ /* 0x000e620008000800 */
[----:B0-----:R-:W-:-:S13]  /*0590*/  ISETP.GE.AND P0, PT, R0, UR12, PT ;  /* 0x0000000c00007c0c */ /* 0x001fda000bf06270 */
[----:B-1----:R-:W-:Y:S05]  /*05a0*/  @P0 BRA `(.L_x_10) ;  /* 0x0000000000780947 */ /* 0x002fea0003800000 */
[----:B------:R-:W-:Y:S01]  /*05b0*/  HFMA2 R6, -RZ, RZ, 0, 0 ;  /* 0x00000000ff067431 */ /* 0x000fe200000001ff */
[----:B------:R-:W-:-:S07]  /*05c0*/  MOV R10, R0 ;  /* 0x00000000000a7202 */ /* 0x000fce0000000f00 */
.L_x_11:
[----:B------:R-:W0:Y:S01]  /*05d0*/  LDC.64 R12, c[0x0][0x3d0] ;  /* 0x0000f400ff0c7b82 */ /* 0x000e220000000a00 */
[C---:B------:R-:W-:Y:S02]  /*05e0*/  IMAD R14, R10.reuse, UR14, R5 ;  /* 0x0000000e0a0e7c24 */ /* 0x040fe4000f8e0205 */
[----:B------:R-:W-:-:S03]  /*05f0*/  IMAD R11, R10, UR13, R4 ;  /* 0x0000000d0a0b7c24 */ /* 0x000fc6000f8e0204 */
[----:B------:R-:W-:Y:S01]  /*0600*/  LEA R15, R14, R14, 0x1 ;  /* 0x0000000e0e0f7211 */ /* 0x000fe200078e08ff */
[----:B------:R-:W-:Y:S01]  /*0610*/  IMAD R14, R10, UR14, R7 ;  /* 0x0000000e0a0e7c24 */ /* 0x000fe2000f8e0207 */
[----:B---3--:R-:W1:Y:S08]  /*0620*/  LDC.64 R8, c[0x0][0x3a0] ;  /* 0x0000e800ff087b82 */ /* 0x008e700000000a00 */
[----:B------:R-:W3:Y:S01]  /*0630*/  LDC.64 R2, c[0x0][0x3b8] ;  /* 0x0000ee00ff027b82 */ /* 0x000ee20000000a00 */
[----:B0-----:R-:W-:Y:S01]  /*0640*/  IMAD.WIDE.U32 R12, R11, 0x4, R12 ;  /* 0x000000040b0c7825 */ /* 0x001fe200078e000c */
[----:B------:R-:W-:-:S05]  /*0650*/  LEA R11, R14, R14, 0x1 ;  /* 0x0000000e0e0b7211 */ /* 0x000fca00078e08ff */
[----:B------:R-:W5:Y:S01]  /*0660*/  LDG.E R12, desc[UR6][R12.64] ;  /* 0x000000060c0c7981 */ /* 0x000f62000c1e1900 */
[----:B-1----:R-:W-:-:S05]  /*0670*/  IMAD.WIDE R8, R15, 0x4, R8 ;  /* 0x000000040f087825 */ /* 0x002fca00078e0208 */
[----:B------:R-:W5:Y:S01]  /*0680*/  LDG.E R15, desc[UR6][R8.64+0x4] ;  /* 0x00000406080f7981 */ /* 0x000f62000c1e1900 */
[----:B---3--:R-:W-:-:S03]  /*0690*/  IMAD.WIDE R2, R11, 0x4, R2 ;  /* 0x000000040b027825 */ /* 0x008fc600078e0202 */
[----:B------:R-:W3:Y:S04]  /*06a0*/  LDG.E R17, desc[UR6][R8.64+0x8] ;  /* 0x0000080608117981 */ /* 0x000ee8000c1e1900 */
[----:B------:R-:W2:Y:S04]  /*06b0*/  LDG.E R16, desc[UR6][R2.64+0x4] ;  /* 0x0000040602107981 */ /* 0x000ea8000c1e1900 */
[----:B------:R-:W4:Y:S04]  /*06c0*/  LDG.E R11, desc[UR6][R8.64] ;  /* 0x00000006080b7981 */ /* 0x000f28000c1e1900 */
[----:B------:R-:W3:Y:S04]  /*06d0*/  LDG.E R14, desc[UR6][R2.64] ;  /* 0x00000006020e7981 */ /* 0x000ee8000c1e1900 */
[----:B------:R-:W3:Y:S01]  /*06e0*/  LDG.E R18, desc[UR6][R2.64+0x8] ;  /* 0x0000080602127981 */ /* 0x000ee2000c1e1900 */
[----:B------:R-:W-:-:S04]  /*06f0*/  IADD3 R10, PT, PT, R10, UR5, RZ ;  /* 0x000000050a0a7c10 */ /* 0x000fc8000fffe0ff */
[----:B------:R-:W-:Y:S01]  /*0700*/  ISETP.GE.AND P0, PT, R10, UR12, PT ;  /* 0x0000000c0a007c0c */ /* 0x000fe2000bf06270 */
[----:B-----5:R-:W-:-:S04]  /*0710*/  FMUL R15, R12, R15 ;  /* 0x0000000f0c0f7220 */ /* 0x020fc80000400000 */
[----:B--2---:R-:W-:Y:S01]  /*0720*/  FMUL R16, R15, R16 ;  /* 0x000000100f107220 */ /* 0x004fe20000400000 */
[C---:B----4-:R-:W-:Y:S01]  /*0730*/  FMUL R11, R12.reuse, R11 ;  /* 0x0000000b0c0b7220 */ /* 0x050fe20000400000 */
[----:B---3--:R-:W-:-:S03]  /*0740*/  FMUL R12, R12, R17 ;  /* 0x000000110c0c7220 */ /* 0x008fc60000400000 */
[----:B------:R-:W-:-:S04]  /*0750*/  FFMA R11, R11, R14, R16 ;  /* 0x0000000e0b0b7223 */ /* 0x000fc80000000010 */
[----:B------:R-:W-:-:S04]  /*0760*/  FFMA R11, R12, R18, R11 ;  /* 0x000000120c0b7223 */ /* 0x000fc8000000000b */
[----:B------:R-:W-:Y:S01]  /*0770*/  FADD R6, R11, R6 ;  /* 0x000000060b067221 */ /* 0x000fe20000000000 */
[----:B------:R-:W-:Y:S06]  /*0780*/  @!P0 BRA `(.L_x_11) ;  /* 0xfffffffc00908947 */ /* 0x000fec000383ffff */
.L_x_10:
[----:B--2-4-:R-:W-:Y:S05]  /*0790*/  BSYNC.RECONVERGENT B0 ;  /* 0x0000000000007941 */ /* 0x014fea0003800200 */
.L_x_9:
[----:B------:R-:W3:Y:S01]  /*07a0*/  SHFL.DOWN PT, R3, R6, 0x10, 0x1f ;  /* 0x0a001f0006037f89 */ /* 0x000ee200000e0000 */
[----:B------:R-:W-:Y:S01]  /*07b0*/  ISETP.NE.AND P0, PT, R0, RZ, PT ;  /* 0x000000ff0000720c */ /* 0x000fe20003f05270 */
[----:B------:R-:W0:Y:S01]  /*07c0*/  LDCU UR12, c[0x0][0x38c] ;  /* 0x00007180ff0c77ac */ /* 0x000e220008000800 */
[----:B---3--:R-:W-:-:S11]  /*07d0*/  FADD R8, R3, R6 ;  /* 0x0000000603087221 */ /* 0x008fd60000000000 */
[C---:B------:R-:W-:Y:S01]  /*07e0*/  @!P0 IMAD R6, R7.reuse, UR8, R4 ;  /* 0x0000000807068c24 */ /* 0x040fe2000f8e0204 */
[----:B------:R-:W-:Y:S01]  /*07f0*/  IADD3 R7, PT, PT, R7, UR9, RZ ;  /* 0x0000000907077c10 */ /* 0x000fe2000fffe0ff */
[----:B------:R-:W1:Y:S02]  /*0800*/  SHFL.DOWN PT, R3, R8, 0x8, 0x1f ;  /* 0x09001f0008037f89 */ /* 0x000e6400000e0000 */
[----:B0-----:R-:W-:Y:S02]  /*0810*/  @!P0 IMAD R13, R6, UR12, R5 ;  /* 0x0000000c060d8c24 */ /* 0x001fe4000f8e0205 */
[----:B-1----:R-:W-:-:S05]  /*0820*/  FADD R9, R8, R3 ;  /* 0x0000000308097221 */ /* 0x002fca0000000000 */
        /* <DEDUP_REMOVED lines=9> */
[----:B------:R-:W-:-:S13]  /*08c0*/  ISETP.GE.AND P0, PT, R7, UR12, PT ;  /* 0x0000000c07007c0c */ /* 0x000fda000bf06270 */
[----:B-1----:R-:W-:Y:S05]  /*08d0*/  @!P0 BRA `(.L_x_12) ;  /* 0xfffffffc00188947 */ /* 0x002fea000383ffff */
.L_x_8:
[----:B----4-:R-:W-:-:S04]  /*08e0*/  IADD3 R5, PT, PT, R5, UR10, RZ ;  /* 0x0000000a05057c10 */ /* 0x010fc8000fffe0ff */
[----:B------:R-:W-:-:S13]  /*08f0*/  ISETP.GE.AND P0, PT, R5, UR12, PT ;  /* 0x0000000c05007c0c */ /* 0x000fda000bf06270 */
[----:B------:R-:W-:Y:S05]  /*0900*/  @!P0 BRA `(.L_x_13) ;  /* 0xfffffff800fc8947 */ /* 0x000fea000383ffff */
.L_x_7:
[----:B0-----:R-:W0:Y:S02]  /*0910*/  LDCU UR5, c[0x0][0x388] ;  /* 0x00007100ff0577ac */ /* 0x001e240008000800 */
[----:B0-----:R-:W-:-:S09]  /*0920*/  UISETP.GE.AND UP0, UPT, UR4, UR5, UPT ;  /* 0x000000050400728c */ /* 0x001fd2000bf06270 */
[----:B------:R-:W-:Y:S05]  /*0930*/  BRA.U UP0, `(.L_x_14) ;  /* 0x00000005003c7547 */ /* 0x000fea000b800000 */
[----:B------:R-:W0:Y:S01]  /*0940*/  S2R R0, SR_TID.X ;  /* 0x0000000000007919 */ /* 0x000e220000002100 */
[----:B------:R-:W1:Y:S01]  /*0950*/  S2UR UR13, SR_CTAID.Y ;  /* 0x00000000000d79c3 */ /* 0x000e620000002600 */
[----:B------:R-:W0:Y:S01]  /*0960*/  LDCU UR8, c[0x0][0x360] ;  /* 0x00006c00ff0877ac */ /* 0x000e220008000800 */
[----:B------:R-:W0:Y:S01]  /*0970*/  S2R R10, SR_TID.Y ;  /* 0x00000000000a7919 */ /* 0x000e220000002200 */
[----:B--2---:R-:W2:Y:S01]  /*0980*/  LDCU UR9, c[0x0][0x364] ;  /* 0x00006c80ff0977ac */ /* 0x004ea20008000800 */
[----:B----4-:R-:W4:Y:S01]  /*0990*/  LDCU UR10, c[0x0][0x374] ;  /* 0x00006e80ff0a77ac */ /* 0x010f220008000800 */
[----:B------:R-:W0:Y:S01]  /*09a0*/  LDCU UR11, c[0x0][0x370] ;  /* 0x00006e00ff0b77ac */ /* 0x000e220008000800 */
[----:B------:R-:W-:-:S05]  /*09b0*/  UMOV UR5, UR4 ;  /* 0x0000000400057c82 */ /* 0x000fca0008000000 */
.L_x_20:
[----:B------:R-:W1:Y:S02]  /*09c0*/  LDCU UR12, c[0x0][0x38c] ;  /* 0x00007180ff0c77ac */ /* 0x000e640008000800 */
[----:B-1----:R-:W-:-:S09]  /*09d0*/  UISETP.GE.AND UP0, UPT, UR13, UR12, UPT ;  /* 0x0000000c0d00728c */ /* 0x002fd2000bf06270 */
[----:B------:R-:W-:Y:S05]  /*09e0*/  BRA.U UP0, `(.L_x_15) ;  /* 0x0000000500007547 */ /* 0x000fea000b800000 */
[----:B------:R-:W-:-:S07]  /*09f0*/  MOV R11, UR13 ;  /* 0x0000000d000b7c02 */ /* 0x000fce0008000f00 */
.L_x_19:
[----:B------:R-:W0:Y:S01]  /*0a00*/  LDCU UR12, c[0x0][0x380] ;  /* 0x00007000ff0c77ac */ /* 0x000e220008000800 */
[----:B------:R-:W-:Y:S01]  /*0a10*/  BSSY.RECONVERGENT B0, `(.L_x_16) ;  /* 0x0000028000007945 */ /* 0x000fe20003800200 */
[----:B------:R-:W-:Y:S01]  /*0a20*/  HFMA2 R14, -RZ, RZ, 0, 0 ;  /* 0x00000000ff0e7431 */ /* 0x000fe200000001ff */
[----:B------:R-:W1:Y:S01]  /*0a30*/  LDCU UR14, c[0x0][0x384] ;  /* 0x00007080ff0e77ac */ /* 0x000e620008000800 */
[----:B0-----:R-:W-:-:S13]  /*0a40*/  ISETP.GE.AND P0, PT, R0, UR12, PT ;  /* 0x0000000c00007c0c */ /* 0x001fda000bf06270 */
[----:B-1----:R-:W-:Y:S05]  /*0a50*/  @P0 BRA `(.L_x_17) ;  /* 0x00000000008c0947 */ /* 0x002fea0003800000 */
[----:B------:R-:W0:Y:S01]  /*0a60*/  LDC.64 R2, c[0x0][0x3b8] ;  /* 0x0000ee00ff027b82 */ /* 0x000e220000000a00 */
[----:B------:R-:W-:Y:S02]  /*0a70*/  MOV R14, RZ ;  /* 0x000000ff000e7202 */ /* 0x000fe40000000f00 */
[----:B------:R-:W-:-:S05]  /*0a80*/  MOV R15, R0 ;  /* 0x00000000000f7202 */ /* 0x000fca0000000f00 */
[----:B------:R-:W1:Y:S08]  /*0a90*/  LDC.64 R4, c[0x0][0x398] ;  /* 0x0000e600ff047b82 */ /* 0x000e700000000a00 */
[----:B------:R-:W0:Y:S08]  /*0aa0*/  LDC.64 R6, c[0x0][0x3d8] ;  /* 0x0000f600ff067b82 */ /* 0x000e300000000a00 */
[----:B---3--:R-:W3:Y:S02]  /*0ab0*/  LDC.64 R8, c[0x0][0x388] ;  /* 0x0000e200ff087b82 */ /* 0x008ee40000000a00 */
.L_x_18:
[C---:B------:R-:W-:Y:S02]  /*0ac0*/  IMAD R12, R15.reuse, UR14, R10 ;  /* 0x0000000e0f0c7c24 */ /* 0x040fe4000f8e020a */
[----:B---3--:R-:W-:-:S03]  /*0ad0*/  IMAD R19, R15, R8, UR5 ;  /* 0x000000050f137e24 */ /* 0x008fc6000f8e0208 */
[----:B------:R-:W-:Y:S01]  /*0ae0*/  LEA R23, R12, R12, 0x1 ;  /* 0x0000000c0c177211 */ /* 0x000fe200078e08ff */
[----:B------:R-:W-:Y:S02]  /*0af0*/  IMAD R12, R15, R9, R11 ;  /* 0x000000090f0c7224 */ /* 0x000fe400078e020b */
[----:B-1----:R-:W-:Y:S01]  /*0b00*/  IMAD.WIDE R18, R19, 0x4, R4 ;  /* 0x0000000413127825 */ /* 0x002fe200078e0204 */
[C---:B------:R-:W-:Y:S02]  /*0b10*/  IADD3 R17, PT, PT, R23.reuse, 0x1, RZ ;  /* 0x0000000117117810 */ /* 0x040fe40007ffe0ff */
[----:B------:R-:W-:Y:S01]  /*0b20*/  LEA R13, R12, R12, 0x1 ;  /* 0x0000000c0c0d7211 */ /* 0x000fe200078e08ff */
[C-C-:B0-----:R-:W-:Y:S01]  /*0b30*/  IMAD.WIDE.U32 R20, R23.reuse, 0x4, R6.reuse ;  /* 0x0000000417147825 */ /* 0x141fe200078e0006 */
[----:B------:R-:W-:Y:S01]  /*0b40*/  IADD3 R23, PT, PT, R23, 0x2, RZ ;  /* 0x0000000217177810 */ /* 0x000fe20007ffe0ff */
[----:B------:R-:W3:Y:S02]  /*0b50*/  LDG.E R18, desc[UR6][R18.64] ;  /* 0x0000000612127981 */ /* 0x000ee4000c1e1900 */
[----:B------:R-:W-:-:S02]  /*0b60*/  IMAD.WIDE.U32 R16, R17, 0x4, R6 ;  /* 0x0000000411107825 */ /* 0x000fc400078e0006 */
[----:B------:R-:W3:Y:S02]  /*0b70*/  LDG.E R21, desc[UR6][R20.64] ;  /* 0x0000000614157981 */ /* 0x000ee4000c1e1900 */
[----:B------:R-:W-:Y:S02]  /*0b80*/  IMAD.WIDE R12, R13, 0x4, R2 ;  /* 0x000000040d0c7825 */ /* 0x000fe400078e0202 */
[----:B------:R3:W5:Y:S02]  /*0b90*/  LDG.E R17, desc[UR6][R16.64] ;  /* 0x0000000610117981 */ /* 0x000764000c1e1900 */
[----:B------:R-:W-:Y:S02]  /*0ba0*/  IMAD.WIDE.U32 R22, R23, 0x4, R6 ;  /* 0x0000000417167825 */ /* 0x000fe400078e0006 */
[----:B------:R-:W2:Y:S04]  /*0bb0*/  LDG.E R24, desc[UR6][R12.64+0x4] ;  /* 0x000004060c187981 */ /* 0x000ea8000c1e1900 */
[----:B------:R-:W4:Y:S04]  /*0bc0*/  LDG.E R25, desc[UR6][R12.64] ;  /* 0x000000060c197981 */ /* 0x000f28000c1e1900 */
[----:B------:R-:W4:Y:S04]  /*0bd0*/  LDG.E R23, desc[UR6][R22.64] ;  /* 0x0000000616177981 */ /* 0x000f28000c1e1900 */
[----:B------:R-:W4:Y:S01]  /*0be0*/  LDG.E R26, desc[UR6][R12.64+0x8] ;  /* 0x000008060c1a7981 */ /* 0x000f22000c1e1900 */
[----:B------:R-:W-:-:S04]  /*0bf0*/  IADD3 R15, PT, PT, R15, UR8, RZ ;  /* 0x000000080f0f7c10 */ /* 0x000fc8000fffe0ff */
[----:B------:R-:W-:Y:S01]  /*0c00*/  ISETP.GE.AND P0, PT, R15, UR12, PT ;  /* 0x0000000c0f007c0c */ /* 0x000fe2000bf06270 */
[----:B---3--:R-:W-:Y:S01]  /*0c10*/  FMUL R16, R21, R18 ;  /* 0x0000001215107220 */ /* 0x008fe20000400000 */
[----:B-----5:R-:W-:-:S04]  /*0c20*/  FMUL R19, R18, R17 ;  /* 0x0000001112137220 */ /* 0x020fc80000400000 */
[----:B--2---:R-:W-:-:S04]  /*0c30*/  FMUL R19, R19, R24 ;  /* 0x0000001813137220 */ /* 0x004fc80000400000 */
[----:B----4-:R-:W-:Y:S01]  /*0c40*/  FFMA R16, R16, R25, R19 ;  /* 0x0000001910107223 */ /* 0x010fe20000000013 */
[----:B------:R-:W-:-:S04]  /*0c50*/  FMUL R17, R18, R23 ;  /* 0x0000001712117220 */ /* 0x000fc80000400000 */
[----:B------:R-:W-:-:S04]  /*0c60*/  FFMA R17, R17, R26, R16 ;  /* 0x0000001a11117223 */ /* 0x000fc80000000010 */
[----:B------:R-:W-:Y:S01]  /*0c70*/  FADD R14, R17, R14 ;  /* 0x0000000e110e7221 */ /* 0x000fe20000000000 */
[----:B------:R-:W-:Y:S06]  /*0c80*/  @!P0 BRA `(.L_x_18) ;  /* 0xfffffffc008c8947 */ /* 0x000fec000383ffff */
.L_x_17:
[----:B--2-4-:R-:W-:Y:S05]  /*0c90*/  BSYNC.RECONVERGENT B0 ;  /* 0x0000000000007941 */ /* 0x014fea0003800200 */
.L_x_16:
[----:B------:R-:W0:Y:S01]  /*0ca0*/  SHFL.DOWN PT, R3, R14, 0x10, 0x1f ;  /* 0x0a001f000e037f89 */ /* 0x000e2200000e0000 */
[----:B------:R-:W-:Y:S01]  /*0cb0*/  ISETP.NE.AND P0, PT, R0, RZ, PT ;  /* 0x000000ff0000720c */ /* 0x000fe20003f05270 */
[----:B------:R-:W1:-:S12]  /*0cc0*/  LDCU UR12, c[0x0][0x38c] ;  /* 0x00007180ff0c77ac */ /* 0x000e580008000800 */
[----:B------:R-:W2:Y:S01]  /*0cd0*/  @!P0 LDC R12, c[0x0][0x388] ;  /* 0x0000e200ff0c8b82 */ /* 0x000ea20000000800 */
[C---:B------:R-:W-:Y:S01]  /*0ce0*/  @!P0 IMAD R9, R11.reuse, UR9, R10 ;  /* 0x000000090b098c24 */ /* 0x040fe2000f8e020a */
[----:B------:R-:W-:Y:S01]  /*0cf0*/  IADD3 R11, PT, PT, R11, UR10, RZ ;  /* 0x0000000a0b0b7c10 */ /* 0x000fe2000fffe0ff */
[----:B0-----:R-:W-:-:S05]  /*0d00*/  FADD R4, R3, R14 ;  /* 0x0000000e03047221 */ /* 0x001fca0000000000 */
[----:B------:R-:W0:Y:S01]  /*0d10*/  SHFL.DOWN PT, R3, R4, 0x8, 0x1f ;  /* 0x09001f0004037f89 */ /* 0x000e2200000e0000 */
[----:B--2---:R-:W-:Y:S02]  /*0d20*/  @!P0 IMAD R9, R9, R12, UR5 ;  /* 0x0000000509098e24 */ /* 0x004fe4000f8e020c */
[----:B0-----:R-:W-:-:S05]  /*0d30*/  FADD R5, R4, R3 ;  /* 0x0000000304057221 */ /* 0x001fca0000000000 */
[----:B------:R-:W0:Y:S02]  /*0d40*/  SHFL.DOWN PT, R2, R5, 0x4, 0x1f ;  /* 0x08801f0005027f89 */ /* 0x000e2400000e0000 */
[----:B0-----:R-:W-:-:S05]  /*0d50*/  FADD R6, R5, R2 ;  /* 0x0000000205067221 */ /* 0x001fca0000000000 */
[----:B------:R-:W0:Y:S02]  /*0d60*/  SHFL.DOWN PT, R3, R6, 0x2, 0x1f ;  /* 0x08401f0006037f89 */ /* 0x000e2400000e0000 */
[----:B0-----:R-:W-:Y:S02]  /*0d70*/  FADD R7, R6, R3 ;  /* 0x0000000306077221 */ /* 0x001fe40000000000 */
[----:B------:R-:W0:Y:S03]  /*0d80*/  @!P0 LDC.64 R2, c[0x0][0x420] ;  /* 0x00010800ff028b82 */ /* 0x000e260000000a00 */
[----:B---3--:R-:W2:Y:S01]  /*0d90*/  SHFL.DOWN PT, R8, R7, 0x1, 0x1f ;  /* 0x08201f0007087f89 */ /* 0x008ea200000e0000 */
[----:B0-----:R-:W-:-:S04]  /*0da0*/  @!P0 IMAD.WIDE.U32 R2, R9, 0x4, R2 ;  /* 0x0000000409028825 */ /* 0x001fc800078e0002 */
[----:B--2---:R-:W-:-:S05]  /*0db0*/  FADD R5, R7, R8 ;  /* 0x0000000807057221 */ /* 0x004fca0000000000 */
[----:B------:R0:W-:Y:S01]  /*0dc0*/  @!P0 STG.E desc[UR6][R2.64], R5 ;  /* 0x0000000502008986 */ /* 0x0001e2000c101906 */
[----:B-1----:R-:W-:-:S13]  /*0dd0*/  ISETP.GE.AND P0, PT, R11, UR12, PT ;  /* 0x0000000c0b007c0c */ /* 0x002fda000bf06270 */
[----:B0-----:R-:W-:Y:S05]  /*0de0*/  @!P0 BRA `(.L_x_19) ;  /* 0xfffffffc00048947 */ /* 0x001fea000383ffff */
.L_x_15:
[----:B------:R-:W1:Y:S01]  /*0df0*/  LDCU UR14, c[0x0][0x388] ;  /* 0x00007100ff0e77ac */ /* 0x000e620008000800 */
[----:B0-----:R-:W-:-:S04]  /*0e00*/  UIADD3 UR5, UPT, UPT, UR11, UR5, URZ ;  /* 0x000000050b057290 */ /* 0x001fc8000fffe0ff */
[----:B-1----:R-:W-:-:S09]  /*0e10*/  UISETP.GE.AND UP0, UPT, UR5, UR14, UPT ;  /* 0x0000000e0500728c */ /* 0x002fd2000bf06270 */
[----:B------:R-:W-:Y:S05]  /*0e20*/  BRA.U !UP0, `(.L_x_20) ;  /* 0xfffffff908e47547 */ /* 0x000fea000b83ffff */
.L_x_14:
[----:B------:R-:W-:-:S09]  /*0e30*/  UISETP.GE.AND UP0, UPT, UR4, UR12, UPT ;  /* 0x0000000c0400728c */ /* 0x000fd2000bf06270 */
        /* <DEDUP_REMOVED lines=9> */
.L_x_27:
[----:B------:R-:W1:Y:S02]  /*0ed0*/  LDCU UR13, c[0x0][0x388] ;  /* 0x00007100ff0d77ac */ /* 0x000e640008000800 */
[----:B-1----:R-:W-:-:S09]  /*0ee0*/  UISETP.GE.AND UP0, UPT, UR12, UR13, UPT ;  /* 0x0000000d0c00728c */ /* 0x002fd2000bf06270 */
[----:B------:R-:W-:Y:S05]  /*0ef0*/  BRA.U UP0, `(.L_x_22) ;  /* 0x0000000500007547 */ /* 0x000fea000b800000 */
[----:B------:R-:W-:-:S07]  /*0f00*/  MOV R13, UR12 ;  /* 0x0000000c000d7c02 */ /* 0x000fce0008000f00 */
.L_x_26:
        /* <DEDUP_REMOVED lines=12> */
.L_x_25:
[C---:B------:R-:W-:Y:S02]  /*0fd0*/  IMAD R10, R21.reuse, UR14, R12 ;  /* 0x0000000e150a7c24 */ /* 0x040fe4000f8e020c */
[----:B---3--:R-:W-:-:S03]  /*0fe0*/  IMAD R19, R21, R8, R13 ;  /* 0x0000000815137224 */ /* 0x008fc600078e020d */
[----:B------:R-:W-:Y:S01]  /*0ff0*/  LEA R17, R10, R10, 0x1 ;  /* 0x0000000a0a117211 */ /* 0x000fe200078e08ff */
[----:B------:R-:W-:-:S03]  /*1000*/  IMAD R10, R21, R9, UR5 ;  /* 0x00000005150a7e24 */ /* 0x000fc6000f8e0209 */
[C---:B------:R-:W-:Y:S01]  /*1010*/  IADD3 R23, PT, PT, R17.reuse, 0x1, RZ ;  /* 0x0000000111177810 */ /* 0x040fe20007ffe0ff */
[C-C-:B0-----:R-:W-:Y:S01]  /*1020*/  IMAD.WIDE.U32 R14, R17.reuse, 0x4, R6.reuse ;  /* 0x00000004110e7825 */ /* 0x141fe200078e0006 */
[----:B------:R-:W-:Y:S02]  /*1030*/  LEA R11, R10, R10, 0x1 ;  /* 0x0000000a0a0b7211 */ /* 0x000fe400078e08ff */
[----:B------:R-:W-:Y:S01]  /*1040*/  IADD3 R25, PT, PT, R17, 0x2, RZ ;  /* 0x0000000211197810 */ /* 0x000fe20007ffe0ff */
[----:B------:R-:W-:Y:S02]  /*1050*/  IMAD.WIDE.U32 R22, R23, 0x4, R6 ;  /* 0x0000000417167825 */ /* 0x000fe400078e0006 */
[----:B------:R-:W3:Y:S02]  /*1060*/  LDG.E R14, desc[UR6][R14.64] ;  /* 0x000000060e0e7981 */ /* 0x000ee4000c1e1900 */
[----:B------:R-:W-:Y:S02]  /*1070*/  IMAD.WIDE R10, R11, 0x4, R2 ;  /* 0x000000040b0a7825 */ /* 0x000fe400078e0202 */
[----:B------:R-:W5:Y:S02]  /*1080*/  LDG.E R22, desc[UR6][R22.64] ;  /* 0x0000000616167981 */ /* 0x000f64000c1e1900 */
[----:B-1----:R-:W-:-:S02]  /*1090*/  IMAD.WIDE R16, R19, 0x4, R4 ;  /* 0x0000000413107825 */ /* 0x002fc400078e0204 */
[----:B------:R-:W5:Y:S02]  /*10a0*/  LDG.E R27, desc[UR6][R10.64+0x4] ;  /* 0x000004060a1b7981 */ /* 0x000f64000c1e1900 */
[----:B------:R-:W-:Y:S02]  /*10b0*/  IMAD.WIDE.U32 R18, R25, 0x4, R6 ;  /* 0x0000000419127825 */ /* 0x000fe400078e0006 */
[----:B------:R-:W3:Y:S04]  /*10c0*/  LDG.E R25, desc[UR6][R10.64] ;  /* 0x000000060a197981 */ /* 0x000ee8000c1e1900 */
[----:B------:R-:W2:Y:S04]  /*10d0*/  LDG.E R16, desc[UR6][R16.64] ;  /* 0x0000000610107981 */ /* 0x000ea8000c1e1900 */
[----:B------:R-:W4:Y:S04]  /*10e0*/  LDG.E R29, desc[UR6][R10.64+0x8] ;  /* 0x000008060a1d7981 */ /* 0x000f28000c1e1900 */
[----:B------:R-:W4:Y:S01]  /*10f0*/  LDG.E R18, desc[UR6][R18.64] ;  /* 0x0000000612127981 */ /* 0x000f22000c1e1900 */
[----:B------:R-:W-:-:S04]  /*1100*/  IADD3 R21, PT, PT, R21, UR8, RZ ;  /* 0x0000000815157c10 */ /* 0x000fc8000fffe0ff */
[----:B------:R-:W-:Y:S01]  /*1110*/  ISETP.GE.AND P0, PT, R21, UR13, PT ;  /* 0x0000000d15007c0c */ /* 0x000fe2000bf06270 */
[----:B-----5:R-:W-:Y:S01]  /*1120*/  FMUL R27, R22, R27 ;  /* 0x0000001b161b7220 */ /* 0x020fe20000400000 */
[----:B---3--:R-:W-:-:S03]  /*1130*/  FMUL R25, R14, R25 ;  /* 0x000000190e197220 */ /* 0x008fc60000400000 */
[----:B--2---:R-:W-:-:S04]  /*1140*/  FMUL R22, R16, R27 ;  /* 0x0000001b10167220 */ /* 0x004fc80000400000 */
[----:B------:R-:W-:Y:S01]  /*1150*/  FFMA R25, R25, R16, R22 ;  /* 0x0000001019197223 */ /* 0x000fe20000000016 */
[----:B----4-:R-:W-:-:S04]  /*1160*/  FMUL R29, R18, R29 ;  /* 0x0000001d121d7220 */ /* 0x010fc80000400000 */
[----:B------:R-:W-:-:S04]  /*1170*/  FFMA R25, R16, R29, R25 ;  /* 0x0000001d10197223 */ /* 0x000fc80000000019 */
[----:B------:R-:W-:Y:S01]  /*1180*/  FADD R20, R25, R20 ;  /* 0x0000001419147221 */ /* 0x000fe20000000000 */
[----:B------:R-:W-:Y:S06]  /*1190*/  @!P0 BRA `(.L_x_25) ;  /* 0xfffffffc008c8947 */ /* 0x000fec000383ffff */
.L_x_24:
[----:B--2-4-:R-:W-:Y:S05]  /*11a0*/  BSYNC.RECONVERGENT B0 ;  /* 0x0000000000007941 */ /* 0x014fea0003800200 */
.L_x_23:
        /* <DEDUP_REMOVED lines=21> */
.L_x_22:
[----:B------:R-:W1:Y:S01]  /*1300*/  LDCU UR13, c[0x0][0x38c] ;  /* 0x00007180ff0d77ac */ /* 0x000e620008000800 */
[----:B0-----:R-:W-:-:S04]  /*1310*/  UIADD3 UR5, UPT, UPT, UR11, UR5, URZ ;  /* 0x000000050b057290 */ /* 0x001fc8000fffe0ff */
[----:B-1----:R-:W-:-:S09]  /*1320*/  UISETP.GE.AND UP0, UPT, UR5, UR13, UPT ;  /* 0x0000000d0500728c */ /* 0x002fd2000bf06270 */
[----:B------:R-:W-:Y:S05]  /*1330*/  BRA.U !UP0, `(.L_x_27) ;  /* 0xfffffff908e47547 */ /* 0x000fea000b83ffff */
.L_x_21:
[----:B------:R-:W0:Y:S02]  /*1340*/  LDCU UR5, c[0x0][0x390] ;  /* 0x00007200ff0577ac */ /* 0x000e240008000800 */
        /* <DEDUP_REMOVED lines=10> */
.L_x_34:
[----:B------:R-:W1:Y:S02]  /*13f0*/  LDCU UR13, c[0x0][0x388] ;  /* 0x00007100ff0d77ac */ /* 0x000e640008000800 */
[----:B-1----:R-:W-:-:S09]  /*1400*/  UISETP.GE.AND UP0, UPT, UR12, UR13, UPT ;  /* 0x0000000d0c00728c */ /* 0x002fd2000bf06270 */
[----:B------:R-:W-:Y:S05]  /*1410*/  BRA.U UP0, `(.L_x_29) ;  /* 0x0000000500947547 */ /* 0x000fea000b800000 */
[----:B------:R-:W-:-:S07]  /*1420*/  MOV R3, UR12 ;  /* 0x0000000c00037c02 */ /* 0x000fce0008000f00 */
.L_x_33:
[----:B------:R-:W0:Y:S01]  /*1430*/  LDCU UR13, c[0x0][0x380] ;  /* 0x00007000ff0d77ac */ /* 0x000e220008000800 */
[----:B------:R-:W-:Y:S01]  /*1440*/  BSSY.RECONVERGENT B0, `(.L_x_30) ;  /* 0x000004d000007945 */ /* 0x000fe20003800200 */
[----:B------:R-:W-:Y:S01]  /*1450*/  HFMA2 R5, -RZ, RZ, 0, 0 ;  /* 0x00000000ff057431 */ /* 0x000fe200000001ff */
[----:B------:R-:W1:Y:S01]  /*1460*/  LDCU UR15, c[0x0][0x388] ;  /* 0x00007100ff0f77ac */ /* 0x000e620008000800 */
[----:B------:R-:W1:Y:S01]  /*1470*/  LDCU UR14, c[0x0][0x384] ;  /* 0x00007080ff0e77ac */ /* 0x000e620008000800 */
[----:B0-----:R-:W-:-:S13]  /*1480*/  ISETP.GE.AND P0, PT, R0, UR13, PT ;  /* 0x0000000d00007c0c */ /* 0x001fda000bf06270 */
[----:B-1----:R-:W-:Y:S05]  /*1490*/  @P0 BRA `(.L_x_31) ;  /* 0x00000004001c0947 */ /* 0x002fea0003800000 */
[----:B------:R-:W-:Y:S02]  /*14a0*/  MOV R5, RZ ;  /* 0x000000ff00057202 */ /* 0x000fe40000000f00 */
[----:B------:R-:W-:-:S07]  /*14b0*/  MOV R7, R0 ;  /* 0x0000000000077202 */ /* 0x000fce0000000f00 */
.L_x_32:
[----:B------:R-:W0:Y:S01]  /*14c0*/  LDC R4, c[0x0][0x390] ;  /* 0x0000e400ff047b82 */ /* 0x000e220000000800 */
[----:B------:R-:W-:-:S05]  /*14d0*/  IMAD R17, R7, UR14, R2 ;  /* 0x0000000e07117c24 */ /* 0x000fca000f8e0202 */
[----:B------:R-:W-:Y:S02]  /*14e0*/  LEA R17, R17, R17, 0x3 ;  /* 0x0000001111117211 */ /* 0x000fe400078e18ff */
[----:B------:R-:W1:Y:S02]  /*14f0*/  LDC.64 R14, c[0x0][0x3e8] ;  /* 0x0000fa00ff0e7b82 */ /* 0x000e640000000a00 */
[----:B------:R-:W-:-:S06]  /*1500*/  IADD3 R11, PT, PT, R17, 0x1, RZ ;  /* 0x00000001110b7810 */ /* 0x000fcc0007ffe0ff */
[----:B------:R-:W5:Y:S01]  /*1510*/  LDC.64 R22, c[0x0][0x3a8] ;  /* 0x0000ea00ff167b82 */ /* 0x000f620000000a00 */
[----:B0-----:R-:W-:-:S07]  /*1520*/  IMAD R4, R7, R4, UR5 ;  /* 0x0000000507047e24 */ /* 0x001fce000f8e0204 */
[----:B------:R-:W0:Y:S01]  /*1530*/  LDC.64 R20, c[0x0][0x3b0] ;  /* 0x0000ec00ff147b82 */ /* 0x000e220000000a00 */
[----:B------:R-:W-:Y:S01]  /*1540*/  LEA R9, R4, R4, 0x3 ;  /* 0x0000000404097211 */ /* 0x000fe200078e18ff */
[----:B-1----:R-:W-:-:S05]  /*1550*/  IMAD.WIDE.U32 R10, R11, 0x4, R14 ;  /* 0x000000040b0a7825 */ /* 0x002fca00078e000e */
[----:B------:R-:W2:Y:S01]  /*1560*/  LDG.E R29, desc[UR6][R10.64] ;  /* 0x000000060a1d7981 */ /* 0x000ea2000c1e1900 */
[----:B-----5:R-:W-:-:S05]  /*1570*/  IMAD.WIDE R22, R9, 0x4, R22 ;  /* 0x0000000409167825 */ /* 0x020fca00078e0216 */
[----:B------:R-:W2:Y:S01]  /*1580*/  LDG.E R16, desc[UR6][R22.64+0x4] ;  /* 0x0000040616107981 */ /* 0x000ea2000c1e1900 */
[----:B------:R-:W-:Y:S01]  /*1590*/  IMAD R9, R7, UR15, R3 ;  /* 0x0000000f07097c24 */ /* 0x000fe2000f8e0203 */
[C---:B------:R-:W-:Y:S01]  /*15a0*/  IADD3 R25, PT, PT, R17.reuse, 0x2, RZ ;  /* 0x0000000211197810 */ /* 0x040fe20007ffe0ff */
[C---:B------:R-:W-:Y:S01]  /*15b0*/  IMAD.WIDE.U32 R18, R17.reuse, 0x4, R14 ;  /* 0x0000000411127825 */ /* 0x040fe200078e000e */
[----:B------:R-:W-:Y:S01]  /*15c0*/  IADD3 R27, PT, PT, R17, 0x3, RZ ;  /* 0x00000003111b7810 */ /* 0x000fe20007ffe0ff */
[----:B------:R-:W5:Y:S02]  /*15d0*/  LDG.E R26, desc[UR6][R22.64+0x8] ;  /* 0x00000806161a7981 */ /* 0x000f64000c1e1900 */
[----:B0-----:R-:W-:Y:S02]  /*15e0*/  IMAD.WIDE R20, R9, 0x4, R20 ;  /* 0x0000000409147825 */ /* 0x001fe400078e0214 */
[----:B------:R-:W4:Y:S04]  /*15f0*/  LDG.E R9, desc[UR6][R22.64] ;  /* 0x0000000616097981 */ /* 0x000f28000c1e1900 */
[----:B------:R-:W5:Y:S04]  /*1600*/  LDG.E R24, desc[UR6][R22.64+0xc] ;  /* 0x00000c0616187981 */ /* 0x000f68000c1e1900 */
[----:B------:R-:W5:Y:S04]  /*1610*/  LDG.E R13, desc[UR6][R22.64+0x10] ;  /* 0x00001006160d7981 */ /* 0x000f68000c1e1900 */
[----:B------:R-:W5:Y:S04]  /*1620*/  LDG.E R11, desc[UR6][R22.64+0x14] ;  /* 0x00001406160b7981 */ /* 0x000f68000c1e1900 */
[----:B------:R-:W5:Y:S04]  /*1630*/  LDG.E R10, desc[UR6][R22.64+0x18] ;  /* 0x00001806160a7981 */ /* 0x000f68000c1e1900 */
[----:B------:R-:W5:Y:S04]  /*1640*/  LDG.E R4, desc[UR6][R22.64+0x1c] ;  /* 0x00001c0616047981 */ /* 0x000f68000c1e1900 */
[----:B---3--:R0:W3:Y:S04]  /*1650*/  LDG.E R8, desc[UR6][R22.64+0x20] ;  /* 0x0000200616087981 */ /* 0x0080e8000c1e1900 */
[----:B------:R1:W4:Y:S04]  /*1660*/  LDG.E R12, desc[UR6][R18.64] ;  /* 0x00000006120c7981 */ /* 0x000328000c1e1900 */
[----:B------:R1:W5:Y:S01]  /*1670*/  LDG.E R6, desc[UR6][R20.64] ;  /* 0x0000000614067981 */ /* 0x000362000c1e1900 */
[----:B0-----:R-:W-:Y:S01]  /*1680*/  IMAD.WIDE.U32 R22, R25, 0x4, R14 ;  /* 0x0000000419167825 */ /* 0x001fe200078e000e */
[----:B-1----:R-:W-:-:S03]  /*1690*/  IADD3 R19, PT, PT, R17, 0x4, RZ ;  /* 0x0000000411137810 */ /* 0x002fc60007ffe0ff */
[--C-:B------:R-:W-:Y:S02]  /*16a0*/  IMAD.WIDE.U32 R20, R27, 0x4, R14.reuse ;  /* 0x000000041b147825 */ /* 0x100fe400078e000e */
[----:B------:R-:W3:Y:S01]  /*16b0*/  LDG.E R27, desc[UR6][R22.64] ;  /* 0x00000006161b7981 */ /* 0x000ee2000c1e1900 */
[----:B------:R-:W-:Y:S01]  /*16c0*/  IADD3 R28, PT, PT, R17, 0x5, RZ ;  /* 0x00000005111c7810 */ /* 0x000fe20007ffe0ff */
[--C-:B------:R-:W-:Y:S02]  /*16d0*/  IMAD.WIDE.U32 R18, R19, 0x4, R14.reuse ;  /* 0x0000000413127825 */ /* 0x100fe400078e000e */
[----:B------:R0:W3:Y:S04]  /*16e0*/  LDG.E R25, desc[UR6][R20.64] ;  /* 0x0000000614197981 */ /* 0x0000e8000c1e1900 */
[----:B------:R1:W3:Y:S01]  /*16f0*/  LDG.E R18, desc[UR6][R18.64] ;  /* 0x0000000612127981 */ /* 0x0002e2000c1e1900 */
[----:B0-----:R-:W-:Y:S01]  /*1700*/  IMAD.WIDE.U32 R20, R28, 0x4, R14 ;  /* 0x000000041c147825 */ /* 0x001fe200078e000e */
[----:B-1----:R-:W-:-:S04]  /*1710*/  IADD3 R19, PT, PT, R17, 0x8, RZ ;  /* 0x0000000811137810 */ /* 0x002fc80007ffe0ff */
[----:B------:R-:W3:Y:S01]  /*1720*/  LDG.E R28, desc[UR6][R20.64] ;  /* 0x00000006141c7981 */ /* 0x000ee2000c1e1900 */
[----:B--2---:R-:W-:Y:S01]  /*1730*/  FMUL R29, R29, R16 ;  /* 0x000000101d1d7220 */ /* 0x004fe20000400000 */
[----:B------:R-:W-:-:S05]  /*1740*/  IADD3 R16, PT, PT, R17, 0x6, RZ ;  /* 0x0000000611107810 */ /* 0x000fca0007ffe0ff */
[----:B------:R-:W-:Y:S01]  /*1750*/  IMAD.WIDE.U32 R22, R16, 0x4, R14 ;  /* 0x0000000410167825 */ /* 0x000fe200078e000e */
[----:B------:R-:W-:-:S05]  /*1760*/  IADD3 R16, PT, PT, R17, 0x7, RZ ;  /* 0x0000000711107810 */ /* 0x000fca0007ffe0ff */
[--C-:B------:R-:W-:Y:S01]  /*1770*/  IMAD.WIDE.U32 R16, R16, 0x4, R14.reuse ;  /* 0x0000000410107825 */ /* 0x100fe200078e000e */
[----:B------:R-:W2:Y:S03]  /*1780*/  LDG.E R23, desc[UR6][R22.64] ;  /* 0x0000000616177981 */ /* 0x000ea6000c1e1900 */
[----:B------:R-:W-:Y:S02]  /*1790*/  IMAD.WIDE.U32 R14, R19, 0x4, R14 ;  /* 0x00000004130e7825 */ /* 0x000fe400078e000e */
[----:B------:R-:W2:Y:S04]  /*17a0*/  LDG.E R17, desc[UR6][R16.64] ;  /* 0x0000000610117981 */ /* 0x000ea8000c1e1900 */
[----:B------:R-:W2:Y:S01]  /*17b0*/  LDG.E R15, desc[UR6][R14.64] ;  /* 0x000000060e0f7981 */ /* 0x000ea2000c1e1900 */
[----:B----4-:R-:W-:Y:S01]  /*17c0*/  FMUL R9, R12, R9 ;  /* 0x000000090c097220 */ /* 0x010fe20000400000 */
[----:B-----5:R-:W-:-:S04]  /*17d0*/  FMUL R12, R6, R29 ;  /* 0x0000001d060c7220 */ /* 0x020fc80000400000 */
[----:B------:R-:W-:Y:S01]  /*17e0*/  FFMA R9, R9, R6, R12 ;  /* 0x0000000609097223 */ /* 0x000fe2000000000c */
[----:B---3--:R-:W-:-:S04]  /*17f0*/  FMUL R26, R27, R26 ;  /* 0x0000001a1b1a7220 */ /* 0x008fc80000400000 */
[----:B------:R-:W-:Y:S01]  /*1800*/  FFMA R9, R6, R26, R9 ;  /* 0x0000001a06097223 */ /* 0x000fe20000000009 */
[----:B------:R-:W-:Y:S01]  /*1810*/  FMUL R24, R25, R24 ;  /* 0x0000001819187220 */ /* 0x000fe20000400000 */
[----:B------:R-:W-:-:S03]  /*1820*/  FMUL R18, R18, R13 ;  /* 0x0000000d12127220 */ /* 0x000fc60000400000 */
[----:B------:R-:W-:Y:S01]  /*1830*/  FFMA R9, R6, R24, R9 ;  /* 0x0000001806097223 */ /* 0x000fe20000000009 */
[----:B------:R-:W-:-:S03]  /*1840*/  IADD3 R7, PT, PT, R7, UR8, RZ ;  /* 0x0000000807077c10 */ /* 0x000fc6000fffe0ff */
[----:B------:R-:W-:Y:S01]  /*1850*/  FFMA R9, R6, R18, R9 ;  /* 0x0000001206097223 */ /* 0x000fe20000000009 */
[----:B------:R-:W-:Y:S01]  /*1860*/  ISETP.GE.AND P0, PT, R7, UR13, PT ;  /* 0x0000000d07007c0c */ /* 0x000fe2000bf06270 */
[----:B------:R-:W-:-:S04]  /*1870*/  FMUL R28, R28, R11 ;  /* 0x0000000b1c1c7220 */ /* 0x000fc80000400000 */
[----:B------:R-:W-:Y:S01]  /*1880*/  FFMA R9, R6, R28, R9 ;  /* 0x0000001c06097223 */ /* 0x000fe20000000009 */
[----:B--2---:R-:W-:-:S04]  /*1890*/  FMUL R10, R23, R10 ;  /* 0x0000000a170a7220 */ /* 0x004fc80000400000 */
[----:B------:R-:W-:Y:S01]  /*18a0*/  FFMA R9, R6, R10, R9 ;  /* 0x0000000a06097223 */ /* 0x000fe20000000009 */
[----:B------:R-:W-:Y:S01]  /*18b0*/  FMUL R4, R17, R4 ;  /* 0x0000000411047220 */ /* 0x000fe20000400000 */
[----:B------:R-:W-:-:S03]  /*18c0*/  FMUL R8, R15, R8 ;  /* 0x000000080f087220 */ /* 0x000fc60000400000 */
[----:B------:R-:W-:-:S04]  /*18d0*/  FFMA R9, R6, R4, R9 ;  /* 0x0000000406097223 */ /* 0x000fc80000000009 */
[----:B------:R-:W-:-:S04]  /*18e0*/  FFMA R8, R6, R8, R9 ;  /* 0x0000000806087223 */ /* 0x000fc80000000009 */
[----:B------:R-:W-:Y:S01]  /*18f0*/  FADD R5, R8, R5 ;  /* 0x0000000508057221 */ /* 0x000fe20000000000 */
[----:B------:R-:W-:Y:S06]  /*1900*/  @!P0 BRA `(.L_x_32) ;  /* 0xfffffff800ec8947 */ /* 0x000fec000383ffff */
.L_x_31:
[----:B--2-4-:R-:W-:Y:S05]  /*1910*/  BSYNC.RECONVERGENT B0 ;  /* 0x0000000000007941 */ /* 0x014fea0003800200 */
.L_x_30:
[----:B------:R-:W0:Y:S01]  /*1920*/  SHFL.DOWN PT, R4, R5, 0x10, 0x1f ;  /* 0x0a001f0005047f89 */ /* 0x000e2200000e0000 */
[----:B------:R-:W-:Y:S01]  /*1930*/  ISETP.NE.AND P0, PT, R0, RZ, PT ;  /* 0x000000ff0000720c */ /* 0x000fe20003f05270 */
[----:B------:R-:W1:-:S12]  /*1940*/  LDCU UR13, c[0x0][0x388] ;  /* 0x00007100ff0d77ac */ /* 0x000e580008000800 */
[----:B------:R-:W2:Y:S01]  /*1950*/  @!P0 LDC R12, c[0x0][0x390] ;  /* 0x0000e400ff0c8b82 */ /* 0x000ea20000000800 */
[----:B0-----:R-:W-:Y:S01]  /*1960*/  FADD R4, R4, R5 ;  /* 0x0000000504047221 */ /* 0x001fe20000000000 */
[C---:B------:R-:W-:Y:S01]  /*1970*/  @!P0 IMAD R5, R3.reuse, UR9, R2 ;  /* 0x0000000903058c24 */ /* 0x040fe2000f8e0202 */
[----:B------:R-:W-:-:S03]  /*1980*/  IADD3 R3, PT, PT, R3, UR10, RZ ;  /* 0x0000000a03037c10 */ /* 0x000fc6000fffe0ff */
[----:B------:R-:W3:Y:S01]  /*1990*/  SHFL.DOWN PT, R7, R4, 0x8, 0x1f ;  /* 0x09001f0004077f89 */ /* 0x000ee200000e0000 */
[----:B--2---:R-:W-:Y:S02]  /*19a0*/  @!P0 IMAD R5, R5, R12, UR5 ;  /* 0x0000000505058e24 */ /* 0x004fe4000f8e020c */
[----:B---3--:R-:W-:-:S05]  /*19b0*/  FADD R8, R4, R7 ;  /* 0x0000000704087221 */ /* 0x008fca0000000000 */
[----:B------:R-:W0:Y:S02]  /*19c0*/  SHFL.DOWN PT, R7, R8, 0x4, 0x1f ;  /* 0x08801f0008077f89 */ /* 0x000e2400000e0000 */
[----:B0-----:R-:W-:-:S05]  /*19d0*/  FADD R9, R8, R7 ;  /* 0x0000000708097221 */ /* 0x001fca0000000000 */
[----:B------:R-:W0:Y:S02]  /*19e0*/  SHFL.DOWN PT, R6, R9, 0x2, 0x1f ;  /* 0x08401f0009067f89 */ /* 0x000e2400000e0000 */
[----:B0-----:R-:W-:Y:S02]  /*19f0*/  FADD R10, R9, R6 ;  /* 0x00000006090a7221 */ /* 0x001fe40000000000 */
[----:B------:R-:W0:Y:S03]  /*1a00*/  @!P0 LDC.64 R6, c[0x0][0x430] ;  /* 0x00010c00ff068b82 */ /* 0x000e260000000a00 */
[----:B------:R-:W2:Y:S01]  /*1a10*/  SHFL.DOWN PT, R11, R10, 0x1, 0x1f ;  /* 0x08201f000a0b7f89 */ /* 0x000ea200000e0000 */
[----:B0-----:R-:W-:-:S04]  /*1a20*/  @!P0 IMAD.WIDE.U32 R4, R5, 0x4, R6 ;  /* 0x0000000405048825 */ /* 0x001fc800078e0006 */
[----:B--2---:R-:W-:-:S05]  /*1a30*/  FADD R11, R10, R11 ;  /* 0x0000000b0a0b7221 */ /* 0x004fca0000000000 */
[----:B------:R0:W-:Y:S01]  /*1a40*/  @!P0 STG.E desc[UR6][R4.64], R11 ;  /* 0x0000000b04008986 */ /* 0x0001e2000c101906 */
[----:B-1----:R-:W-:-:S13]  /*1a50*/  ISETP.GE.AND P0, PT, R3, UR13, PT ;  /* 0x0000000d03007c0c */ /* 0x002fda000bf06270 */
[----:B0-----:R-:W-:Y:S05]  /*1a60*/  @!P0 BRA `(.L_x_33) ;  /* 0xfffffff800708947 */ /* 0x001fea000383ffff */
.L_x_29:
[----:B------:R-:W1:Y:S01]  /*1a70*/  LDCU UR13, c[0x0][0x390] ;  /* 0x00007200ff0d77ac */ /* 0x000e620008000800 */
[----:B0-----:R-:W-:-:S04]  /*1a80*/  UIADD3 UR5, UPT, UPT, UR11, UR5, URZ ;  /* 0x000000050b057290 */ /* 0x001fc8000fffe0ff */
[----:B-1----:R-:W-:-:S09]  /*1a90*/  UISETP.GE.AND UP0, UPT, UR5, UR13, UPT ;  /* 0x0000000d0500728c */ /* 0x002fd2000bf06270 */
[----:B------:R-:W-:Y:S05]  /*1aa0*/  BRA.U !UP0, `(.L_x_34) ;  /* 0xfffffff908507547 */ /* 0x000fea000b83ffff */
[----:B------:R-:W-:-:S05]  /*1ab0*/  UMOV UR5, UR4 ;  /* 0x0000000400057c82 */ /* 0x000fca0008000000 */
.L_x_40:
[----:B------:R-:W0:Y:S02]  /*1ac0*/  LDCU UR13, c[0x0][0x390] ;  /* 0x00007200ff0d77ac */ /* 0x000e240008000800 */
[----:B0-----:R-:W-:-:S04]  /*1ad0*/  MOV R9, UR13 ;  /* 0x0000000d00097c02 */ /* 0x001fc80008000f00 */
[----:B------:R-:W-:-:S13]  /*1ae0*/  ISETP.LE.AND P0, PT, R9, UR12, PT ;  /* 0x0000000c09007c0c */ /* 0x000fda000bf03270 */
[----:B------:R-:W-:Y:S05]  /*1af0*/  @P0 BRA `(.L_x_35) ;  /* 0x0000000800500947 */ /* 0x000fea0003800000 */
[----:B------:R-:W-:-:S07]  /*1b00*/  MOV R0, UR12 ;  /* 0x0000000c00007c02 */ /* 0x000fce0008000f00 */
.L_x_39:
[----:B------:R-:W0:Y:S01]  /*1b10*/  S2R R23, SR_TID.X ;  /* 0x0000000000177919 */ /* 0x000e220000002100 */
[----:B------:R-:W0:Y:S01]  /*1b20*/  LDCU UR13, c[0x0][0x380] ;  /* 0x00007000ff0d77ac */ /* 0x000e220008000800 */
[----:B------:R-:W-:Y:S01]  /*1b30*/  BSSY.RECONVERGENT B0, `(.L_x_36) ;  /* 0x000007a000007945 */ /* 0x000fe20003800200 */
[----:B------:R-:W-:Y:S01]  /*1b40*/  HFMA2 R21, -RZ, RZ, 0, 0 ;  /* 0x00000000ff157431 */ /* 0x000fe200000001ff */
[----:B------:R-:W1:Y:S01]  /*1b50*/  LDCU UR14, c[0x0][0x380] ;  /* 0x00007000ff0e77ac */ /* 0x000e620008000800 */
[----:B0-----:R-:W-:Y:S01]  /*1b60*/  ISETP.GE.AND P0, PT, R23, UR13, PT ;  /* 0x0000000d17007c0c */ /* 0x001fe2000bf06270 */
[----:B------:R-:W0:-:S12]  /*1b70*/  LDCU UR13, c[0x0][0x384] ;  /* 0x00007080ff0d77ac */ /* 0x000e180008000800 */
[----:B-1----:R-:W-:Y:S05]  /*1b80*/  @P0 BRA `(.L_x_37) ;  /* 0x0000000400d00947 */ /* 0x002fea0003800000 */
[----:B------:R-:W-:-:S07]  /*1b90*/  MOV R21, RZ ;  /* 0x000000ff00157202 */ /* 0x000fce0000000f00 */
.L_x_38:
[----:B------:R-:W0:Y:S01]  /*1ba0*/  S2R R6, SR_TID.Y ;  /* 0x0000000000067919 */ /* 0x000e220000002200 */
[----:B------:R-:W1:Y:S08]  /*1bb0*/  LDC R12, c[0x0][0x390] ;  /* 0x0000e400ff0c7b82 */ /* 0x000e700000000800 */
[----:B------:R-:W3:Y:S08]  /*1bc0*/  LDC.64 R18, c[0x0][0x3f0] ;  /* 0x0000fc00ff127b82 */ /* 0x000ef00000000a00 */
[----:B------:R-:W5:Y:S08]  /*1bd0*/  LDC.64 R2, c[0x0][0x3a8] ;  /* 0x0000ea00ff027b82 */ /* 0x000f700000000a00 */
[----:B------:R-:W2:Y:S01]  /*1be0*/  LDC.64 R4, c[0x0][0x3c0] ;  /* 0x0000f000ff047b82 */ /* 0x000ea20000000a00 */
[----:B0-----:R-:W-:-:S02]  /*1bf0*/  IMAD R7, R23, UR13, R6 ;  /* 0x0000000d17077c24 */ /* 0x001fc4000f8e0206 */
[CC--:B-1----:R-:W-:Y:S02]  /*1c00*/  IMAD R6, R23.reuse, R12.reuse, UR5 ;  /* 0x0000000517067e24 */ /* 0x0c2fe4000f8e020c */
[----:B------:R-:W-:Y:S01]  /*1c10*/  IMAD R12, R23, R12, R0 ;  /* 0x0000000c170c7224 */ /* 0x000fe200078e0200 */
[----:B------:R-:W-:Y:S02]  /*1c20*/  LEA R7, R7, R7, 0x3 ;  /* 0x0000000707077211 */ /* 0x000fe400078e18ff */
[----:B------:R-:W-:Y:S02]  /*1c30*/  LEA R13, R6, R6, 0x3 ;  /* 0x00000006060d7211 */ /* 0x000fe400078e18ff */
[C---:B------:R-:W-:Y:S01]  /*1c40*/  IADD3 R11, PT, PT, R7.reuse, 0x1, RZ ;  /* 0x00000001070b7810 */ /* 0x040fe20007ffe0ff */
[C-C-:B---3--:R-:W-:Y:S01]  /*1c50*/  IMAD.WIDE.U32 R8, R7.reuse, 0x4, R18.reuse ;  /* 0x0000000407087825 */ /* 0x148fe200078e0012 */
[----:B------:R-:W-:Y:S02]  /*1c60*/  LEA R15, R12, R12, 0x3 ;  /* 0x0000000c0c0f7211 */ /* 0x000fe400078e18ff */
[----:B------:R-:W-:Y:S01]  /*1c70*/  IADD3 R25, PT, PT, R7, 0x4, RZ ;  /* 0x0000000407197810 */ /* 0x000fe20007ffe0ff */
[----:B------:R-:W-:Y:S01]  /*1c80*/  IMAD.WIDE.U32 R10, R11, 0x4, R18 ;  /* 0x000000040b0a7825 */ /* 0x000fe200078e0012 */
[----:B------:R-:W-:Y:S01]  /*1c90*/  IADD3 R29, PT, PT, R7, 0x5, RZ ;  /* 0x00000005071d7810 */ /* 0x000fe20007ffe0ff */
[----:B------:R-:W3:Y:S02]  /*1ca0*/  LDG.E R22, desc[UR6][R8.64] ;  /* 0x0000000608167981 */ /* 0x000ee4000c1e1900 */
[----:B-----5:R-:W-:Y:S01]  /*1cb0*/  IMAD.WIDE R2, R13, 0x4, R2 ;  /* 0x000000040d027825 */ /* 0x020fe200078e0202 */
[C---:B------:R-:W-:Y:S01]  /*1cc0*/  IADD3 R13, PT, PT, R7.reuse, 0x2, RZ ;  /* 0x00000002070d7810 */ /* 0x040fe20007ffe0ff */
[----:B------:R0:W5:Y:S01]  /*1cd0*/  LDG.E R20, desc[UR6][R10.64] ;  /* 0x000000060a147981 */ /* 0x000162000c1e1900 */
[----:B------:R-:W-:Y:S01]  /*1ce0*/  IADD3 R14, PT, PT, R7, 0x6, RZ ;  /* 0x00000006070e7810 */ /* 0x000fe20007ffe0ff */
[----:B--2---:R-:W-:Y:S01]  /*1cf0*/  IMAD.WIDE R4, R15, 0x4, R4 ;  /* 0x000000040f047825 */ /* 0x004fe200078e0204 */
[----:B------:R-:W-:-:S02]  /*1d00*/  IADD3 R15, PT, PT, R7, 0x3, RZ ;  /* 0x00000003070f7810 */ /* 0x000fc40007ffe0ff */
[C---:B------:R-:W-:Y:S02]  /*1d10*/  IADD3 R17, PT, PT, R7.reuse, 0x7, RZ ;  /* 0x0000000707117810 */ /* 0x040fe40007ffe0ff */
[----:B------:R-:W-:Y:S01]  /*1d20*/  IADD3 R27, PT, PT, R7, 0x8, RZ ;  /* 0x00000008071b7810 */ /* 0x000fe20007ffe0ff */
[--C-:B------:R-:W-:Y:S01]  /*1d30*/  IMAD.WIDE.U32 R6, R13, 0x4, R18.reuse ;  /* 0x000000040d067825 */ /* 0x100fe200078e0012 */
[----:B------:R-:W2:Y:S03]  /*1d40*/  LDG.E R24, desc[UR6][R4.64] ;  /* 0x0000000604187981 */ /* 0x000ea6000c1e1900 */
[--C-:B0-----:R-:W-:Y:S02]  /*1d50*/  IMAD.WIDE.U32 R10, R25, 0x4, R18.reuse ;  /* 0x00000004190a7825 */ /* 0x101fe400078e0012 */
[----:B------:R-:W5:Y:S02]  /*1d60*/  LDG.E R25, desc[UR6][R2.64+0x4] ;  /* 0x0000040602197981 */ /* 0x000f64000c1e1900 */
[----:B------:R-:W-:-:S02]  /*1d70*/  IMAD.WIDE.U32 R8, R15, 0x4, R18 ;  /* 0x000000040f087825 */ /* 0x000fc400078e0012 */
[----:B------:R-:W4:Y:S02]  /*1d80*/  LDG.E R6, desc[UR6][R6.64] ;  /* 0x0000000606067981 */ /* 0x000f24000c1e1900 */
[--C-:B------:R-:W-:Y:S02]  /*1d90*/  IMAD.WIDE.U32 R12, R29, 0x4, R18.reuse ;  /* 0x000000041d0c7825 */ /* 0x100fe400078e0012 */
[----:B------:R-:W4:Y:S02]  /*1da0*/  LDG.E R29, desc[UR6][R2.64+0x8] ;  /* 0x00000806021d7981 */ /* 0x000f24000c1e1900 */
[--C-:B------:R-:W-:Y:S02]  /*1db0*/  IMAD.WIDE.U32 R14, R14, 0x4, R18.reuse ;  /* 0x000000040e0e7825 */ /* 0x100fe400078e0012 */
[----:B------:R-:W4:Y:S02]  /*1dc0*/  LDG.E R8, desc[UR6][R8.64] ;  /* 0x0000000608087981 */ /* 0x000f24000c1e1900 */
[----:B------:R-:W-:-:S02]  /*1dd0*/  IMAD.WIDE.U32 R16, R17, 0x4, R18 ;  /* 0x0000000411107825 */ /* 0x000fc400078e0012 */
[----:B------:R-:W4:Y:S02]  /*1de0*/  LDG.E R7, desc[UR6][R2.64+0x10] ;  /* 0x0000100602077981 */ /* 0x000f24000c1e1900 */
[----:B------:R-:W-:Y:S02]  /*1df0*/  IMAD.WIDE.U32 R18, R27, 0x4, R18 ;  /* 0x000000041b127825 */ /* 0x000fe400078e0012 */
[----:B------:R-:W3:Y:S04]  /*1e00*/  LDG.E R27, desc[UR6][R2.64] ;  /* 0x00000006021b7981 */ /* 0x000ee8000c1e1900 */
[----:B------:R-:W4:Y:S04]  /*1e10*/  LDG.E R9, desc[UR6][R2.64+0x14] ;  /* 0x0000140602097981 */ /* 0x000f28000c1e1900 */
[----:B------:R0:W4:Y:S04]  /*1e20*/  LDG.E R10, desc[UR6][R10.64] ;  /* 0x000000060a0a7981 */ /* 0x000128000c1e1900 */
[----:B------:R1:W4:Y:S04]  /*1e30*/  LDG.E R12, desc[UR6][R12.64] ;  /* 0x000000060c0c7981 */ /* 0x000328000c1e1900 */
[----:B------:R-:W4:Y:S04]  /*1e40*/  LDG.E R14, desc[UR6][R14.64] ;  /* 0x000000060e0e7981 */ /* 0x000f28000c1e1900 */
[----:B------:R-:W4:Y:S04]  /*1e50*/  LDG.E R16, desc[UR6][R16.64] ;  /* 0x0000000610107981 */ /* 0x000f28000c1e1900 */
[----:B------:R-:W4:Y:S04]  /*1e60*/  LDG.E R18, desc[UR6][R18.64] ;  /* 0x0000000612127981 */ /* 0x000f28000c1e1900 */
[----:B------:R-:W4:Y:S01]  /*1e70*/  LDG.E R15, desc[UR6][R2.64+0x20] ;  /* 0x00002006020f7981 */ /* 0x000f22000c1e1900 */
[----:B-----5:R-:W-:-:S04]  /*1e80*/  FMUL R26, R20, R25 ;  /* 0x00000019141a7220 */ /* 0x020fc80000400000 */
[----:B--2---:R-:W-:Y:S01]  /*1e90*/  FMUL R28, R24, R26 ;  /* 0x0000001a181c7220 */ /* 0x004fe20000400000 */
[----:B---3--:R-:W-:-:S04]  /*1ea0*/  FMUL R26, R22, R27 ;  /* 0x0000001b161a7220 */ /* 0x008fc80000400000 */
[----:B------:R-:W-:Y:S01]  /*1eb0*/  FFMA R26, R26, R24, R28 ;  /* 0x000000181a1a7223 */ /* 0x000fe2000000001c */
[----:B----4-:R-:W-:-:S04]  /*1ec0*/  FMUL R28, R6, R29 ;  /* 0x0000001d061c7220 */ /* 0x010fc80000400000 */
[----:B------:R-:W-:Y:S02]  /*1ed0*/  FFMA R26, R24, R28, R26 ;  /* 0x0000001c181a7223 */ /* 0x000fe4000000001a */
[----:B------:R-:W0:Y:S04]  /*1ee0*/  LDG.E R24, desc[UR6][R2.64+0xc] ;  /* 0x00000c0602187981 */ /* 0x000e28000c1e1900 */
[----:B------:R-:W2:Y:S01]  /*1ef0*/  LDG.E R28, desc[UR6][R4.64+0x4] ;  /* 0x00000406041c7981 */ /* 0x000ea2000c1e1900 */
[----:B0-----:R-:W-:-:S04]  /*1f00*/  FMUL R11, R22, R24 ;  /* 0x00000018160b7220 */ /* 0x001fc80000400000 */
[----:B--2---:R-:W-:Y:S01]  /*1f10*/  FFMA R11, R11, R28, R26 ;  /* 0x0000001c0b0b7223 */ /* 0x004fe2000000001a */
[----:B------:R-:W-:-:S04]  /*1f20*/  FMUL R26, R20, R7 ;  /* 0x00000007141a7220 */ /* 0x000fc80000400000 */
[----:B------:R-:W-:Y:S01]  /*1f30*/  FFMA R11, R28, R26, R11 ;  /* 0x0000001a1c0b7223 */ /* 0x000fe2000000000b */
[----:B------:R-:W-:-:S04]  /*1f40*/  FMUL R26, R6, R9 ;  /* 0x00000009061a7220 */ /* 0x000fc80000400000 */
[----:B-1----:R-:W-:Y:S02]  /*1f50*/  FFMA R13, R28, R26, R11 ;  /* 0x0000001a1c0d7223 */ /* 0x002fe4000000000b */
[----:B------:R-:W2:Y:S04]  /*1f60*/  LDG.E R11, desc[UR6][R2.64+0x18] ;  /* 0x00001806020b7981 */ /* 0x000ea8000c1e1900 */
[----:B------:R-:W3:Y:S01]  /*1f70*/  LDG.E R26, desc[UR6][R4.64+0x8] ;  /* 0x00000806041a7981 */ /* 0x000ee2000c1e1900 */
[----:B--2---:R-:W-:-:S04]  /*1f80*/  FMUL R22, R22, R11 ;  /* 0x0000000b16167220 */ /* 0x004fc80000400000 */
[----:B---3--:R-:W-:Y:S02]  /*1f90*/  FFMA R28, R22, R26, R13 ;  /* 0x0000001a161c7223 */ /* 0x008fe4000000000d */
[----:B------:R0:W2:Y:S04]  /*1fa0*/  LDG.E R13, desc[UR6][R2.64+0x1c] ;  /* 0x00001c06020d7981 */ /* 0x0000a8000c1e1900 */
[----:B------:R-:W3:Y:S01]  /*1fb0*/  LDG.E R22, desc[UR6][R4.64+0xc] ;  /* 0x00000c0604167981 */ /* 0x000ee2000c1e1900 */
[----:B------:R-:W-:Y:S01]  /*1fc0*/  FMUL R6, R6, R15 ;  /* 0x0000000f06067220 */ /* 0x000fe20000400000 */
[----:B0-----:R-:W-:Y:S01]  /*1fd0*/  FMUL R2, R25, R10 ;  /* 0x0000000a19027220 */ /* 0x001fe20000400000 */
[----:B--2---:R-:W-:Y:S02]  /*1fe0*/  FMUL R17, R20, R13 ;  /* 0x0000000d14117220 */ /* 0x004fe40000400000 */
[----:B------:R-:W2:Y:S02]  /*1ff0*/  LDG.E R20, desc[UR6][R4.64+0x18] ;  /* 0x0000180604147981 */ /* 0x000ea4000c1e1900 */
[----:B------:R-:W-:-:S02]  /*2000*/  FFMA R28, R26, R17, R28 ;  /* 0x000000111a1c7223 */ /* 0x000fc4000000001c */
[----:B------:R-:W4:Y:S02]  /*2010*/  LDG.E R17, desc[UR6][R4.64+0x10] ;  /* 0x0000100604117981 */ /* 0x000f24000c1e1900 */
[----:B------:R-:W-:Y:S02]  /*2020*/  FFMA R28, R26, R6, R28 ;  /* 0x000000061a1c7223 */ /* 0x000fe4000000001c */
[----:B------:R-:W5:Y:S01]  /*2030*/  LDG.E R6, desc[UR6][R4.64+0x14] ;  /* 0x0000140604067981 */ /* 0x000f62000c1e1900 */
[----:B------:R-:W-:-:S04]  /*2040*/  FMUL R26, R27, R8 ;  /* 0x000000081b1a7220 */ /* 0x000fc80000400000 */
[----:B---3--:R-:W-:-:S04]  /*2050*/  FFMA R3, R26, R22, R28 ;  /* 0x000000161a037223 */ /* 0x008fc8000000001c */
[----:B------:R-:W-:Y:S01]  /*2060*/  FFMA R3, R22, R2, R3 ;  /* 0x0000000216037223 */ /* 0x000fe20000000003 */
[----:B------:R-:W-:-:S04]  /*2070*/  FMUL R2, R29, R12 ;  /* 0x0000000c1d027220 */ /* 0x000fc80000400000 */
[----:B------:R-:W-:Y:S02]  /*2080*/  FFMA R22, R22, R2, R3 ;  /* 0x0000000216167223 */ /* 0x000fe40000000003 */
[----:B------:R-:W3:Y:S04]  /*2090*/  LDG.E R2, desc[UR6][R4.64+0x1c] ;  /* 0x00001c0604027981 */ /* 0x000ee8000c1e1900 */
[----:B------:R0:W3:Y:S01]  /*20a0*/  LDG.E R3, desc[UR6][R4.64+0x20] ;  /* 0x0000200604037981 */ /* 0x0000e2000c1e1900 */
[C---:B------:R-:W-:Y:S01]  /*20b0*/  FMUL R26, R24.reuse, R8 ;  /* 0x00000008181a7220 */ /* 0x040fe20000400000 */
[----:B------:R-:W-:Y:S01]  /*20c0*/  FMUL R19, R7, R10 ;  /* 0x0000000a07137220 */ /* 0x000fe20000400000 */
[----:B------:R-:W-:Y:S01]  /*20d0*/  FMUL R8, R11, R8 ;  /* 0x000000080b087220 */ /* 0x000fe20000400000 */
[----:B------:R-:W-:Y:S01]  /*20e0*/  FMUL R10, R13, R10 ;  /* 0x0000000a0d0a7220 */ /* 0x000fe20000400000 */
[----:B------:R-:W-:Y:S01]  /*20f0*/  FMUL R25, R25, R16 ;  /* 0x0000001019197220 */ /* 0x000fe20000400000 */
[-C--:B0-----:R-:W-:Y:S01]  /*2100*/  FMUL R4, R27, R14.reuse ;  /* 0x0000000e1b047220 */ /* 0x081fe20000400000 */
[----:B------:R-:W-:Y:S01]  /*2110*/  FMUL R24, R24, R14 ;  /* 0x0000000e18187220 */ /* 0x000fe20000400000 */
[----:B------:R-:W-:Y:S01]  /*2120*/  FMUL R7, R7, R16 ;  /* 0x0000001007077220 */ /* 0x000fe20000400000 */
[----:B------:R-:W-:Y:S01]  /*2130*/  IADD3 R23, PT, PT, R23, UR8, RZ ;  /* 0x0000000817177c10 */ /* 0x000fe2000fffe0ff */
[----:B------:R-:W-:-:S03]  /*2140*/  FMUL R11, R11, R14 ;  /* 0x0000000e0b0b7220 */ /* 0x000fc60000400000 */
[----:B------:R-:W-:Y:S01]  /*2150*/  ISETP.GE.AND P0, PT, R23, UR14, PT ;  /* 0x0000000e17007c0c */ /* 0x000fe2000bf06270 */
[----:B------:R-:W-:Y:S01]  /*2160*/  FMUL R13, R13, R16 ;  /* 0x000000100d0d7220 */ /* 0x000fe20000400000 */
[----:B----4-:R-:W-:-:S04]  /*2170*/  FFMA R22, R26, R17, R22 ;  /* 0x000000111a167223 */ /* 0x010fc80000000016 */
[----:B------:R-:W-:Y:S01]  /*2180*/  FFMA R22, R17, R19, R22 ;  /* 0x0000001311167223 */ /* 0x000fe20000000016 */
[----:B------:R-:W-:-:S04]  /*2190*/  FMUL R19, R9, R12 ;  /* 0x0000000c09137220 */ /* 0x000fc80000400000 */
[----:B------:R-:W-:-:S04]  /*21a0*/  FFMA R19, R17, R19, R22 ;  /* 0x0000001311137223 */ /* 0x000fc80000000016 */
[----:B-----5:R-:W-:Y:S01]  /*21b0*/  FFMA R19, R8, R6, R19 ;  /* 0x0000000608137223 */ /* 0x020fe20000000013 */
[----:B------:R-:W-:-:S03]  /*21c0*/  FMUL R12, R15, R12 ;  /* 0x0000000c0f0c7220 */ /* 0x000fc60000400000 */
[----:B------:R-:W-:-:S04]  /*21d0*/  FFMA R19, R6, R10, R19 ;  /* 0x0000000a06137223 */ /* 0x000fc80000000013 */
[----:B------:R-:W-:-:S04]  /*21e0*/  FFMA R19, R6, R12, R19 ;  /* 0x0000000c06137223 */ /* 0x000fc80000000013 */
[----:B--2---:R-:W-:Y:S01]  /*21f0*/  FFMA R19, R4, R20, R19 ;  /* 0x0000001404137223 */ /* 0x004fe20000000013 */
[----:B------:R-:W-:-:S03]  /*2200*/  FMUL R4, R29, R18 ;  /* 0x000000121d047220 */ /* 0x000fc60000400000 */
[----:B------:R-:W-:-:S04]  /*2210*/  FFMA R19, R20, R25, R19 ;  /* 0x0000001914137223 */ /* 0x000fc80000000013 */
[----:B------:R-:W-:-:S04]  /*2220*/  FFMA R19, R20, R4, R19 ;  /* 0x0000000414137223 */ /* 0x000fc80000000013 */
[----:B---3--:R-:W-:Y:S01]  /*2230*/  FFMA R19, R24, R2, R19 ;  /* 0x0000000218137223 */ /* 0x008fe20000000013 */
[----:B------:R-:W-:-:S03]  /*2240*/  FMUL R4, R9, R18 ;  /* 0x0000001209047220 */ /* 0x000fc60000400000 */
[----:B------:R-:W-:-:S04]  /*2250*/  FFMA R7, R2, R7, R19 ;  /* 0x0000000702077223 */ /* 0x000fc80000000013 */
[----:B------:R-:W-:-:S04]  /*2260*/  FFMA R4, R2, R4, R7 ;  /* 0x0000000402047223 */ /* 0x000fc80000000007 */
[----:B------:R-:W-:Y:S01]  /*2270*/  FFMA R4, R11, R3, R4 ;  /* 0x000000030b047223 */ /* 0x000fe20000000004 */
[----:B------:R-:W-:-:S03]  /*2280*/  FMUL R15, R15, R18 ;  /* 0x000000120f0f7220 */ /* 0x000fc60000400000 */
[----:B------:R-:W-:-:S04]  /*2290*/  FFMA R4, R3, R13, R4 ;  /* 0x0000000d03047223 */ /* 0x000fc80000000004 */
[----:B------:R-:W-:-:S04]  /*22a0*/  FFMA R4, R3, R15, R4 ;  /* 0x0000000f03047223 */ /* 0x000fc80000000004 */
[----:B------:R-:W-:Y:S01]  /*22b0*/  FADD R21, R4, R21 ;  /* 0x0000001504157221 */ /* 0x000fe20000000000 */
[----:B------:R-:W-:Y:S06]  /*22c0*/  @!P0 BRA `(.L_x_38) ;  /* 0xfffffff800348947 */ /* 0x000fec000383ffff */
.L_x_37:
[----:B0-2-4-:R-:W-:Y:S05]  /*22d0*/  BSYNC.RECONVERGENT B0 ;  /* 0x0000000000007941 */ /* 0x015fea0003800200 */
.L_x_36:
[----:B------:R-:W0:Y:S01]  /*22e0*/  SHFL.DOWN PT, R2, R21, 0x10, 0x1f ;  /* 0x0a001f0015027f89 */ /* 0x000e2200000e0000 */
[----:B------:R-:W1:Y:S01]  /*22f0*/  LDC R9, c[0x0][0x390] ;  /* 0x0000e400ff097b82 */ /* 0x000e620000000800 */
[----:B------:R-:W2:Y:S01]  /*2300*/  S2R R7, SR_TID.X ;  /* 0x0000000000077919 */ /* 0x000ea20000002100 */
[----:B------:R-:W3:Y:S01]  /*2310*/  S2R R11, SR_TID.Y ;  /* 0x00000000000b7919 */ /* 0x000ee20000002200 */
[----:B0-----:R-:W-:-:S05]  /*2320*/  FADD R4, R2, R21 ;  /* 0x0000001502047221 */ /* 0x001fca0000000000 */
[----:B------:R-:W0:Y:S01]  /*2330*/  SHFL.DOWN PT, R3, R4, 0x8, 0x1f ;  /* 0x09001f0004037f89 */ /* 0x000e2200000e0000 */
[----:B--2---:R-:W-:-:S13]  /*2340*/  ISETP.NE.AND P0, PT, R7, RZ, PT ;  /* 0x000000ff0700720c */ /* 0x004fda0003f05270 */
[C---:B---3--:R-:W-:Y:S01]  /*2350*/  @!P0 IMAD R8, R0.reuse, UR9, R11 ;  /* 0x0000000900088c24 */ /* 0x048fe2000f8e020b */
[----:B------:R-:W-:Y:S01]  /*2360*/  IADD3 R0, PT, PT, R0, UR10, RZ ;  /* 0x0000000a00007c10 */ /* 0x000fe2000fffe0ff */
[----:B0-----:R-:W-:-:S05]  /*2370*/  FADD R5, R4, R3 ;  /* 0x0000000304057221 */ /* 0x001fca0000000000 */
[----:B------:R-:W0:Y:S02]  /*2380*/  SHFL.DOWN PT, R2, R5, 0x4, 0x1f ;  /* 0x08801f0005027f89 */ /* 0x000e2400000e0000 */
[----:B0-----:R-:W-:Y:S01]  /*2390*/  FADD R6, R5, R2 ;  /* 0x0000000205067221 */ /* 0x001fe20000000000 */
[----:B-1----:R-:W-:-:S04]  /*23a0*/  @!P0 IMAD R5, R8, R9, UR5 ;  /* 0x0000000508058e24 */ /* 0x002fc8000f8e0209 */
        /* <DEDUP_REMOVED lines=8> */
[----:B0-----:R-:W-:Y:S05]  /*2430*/  @!P0 BRA `(.L_x_39) ;  /* 0xfffffff400b48947 */ /* 0x001fea000383ffff */
.L_x_35:
[----:B------:R-:W-:-:S06]  /*2440*/  UIADD3 UR5, UPT, UPT, UR11, UR5, URZ ;  /* 0x000000050b057290 */ /* 0x000fcc000fffe0ff */
[----:B------:R-:W-:-:S13]  /*2450*/  ISETP.LE.AND P0, PT, R9, UR5, PT ;  /* 0x0000000509007c0c */ /* 0x000fda000bf03270 */
[----:B------:R-:W-:Y:S05]  /*2460*/  @!P0 BRA `(.L_x_40) ;  /* 0xfffffff400948947 */ /* 0x000fea000383ffff */
.L_x_28:
[----:B------:R-:W0:Y:S02]  /*2470*/  LDC R0, c[0x0][0x38c] ;  /* 0x0000e300ff007b82 */ /* 0x000e240000000800 */
[----:B0-----:R-:W-:-:S13]  /*2480*/  ISETP.LE.AND P0, PT, R0, UR4, PT ;  /* 0x0000000400007c0c */ /* 0x001fda000bf03270 */
[----:B--2-4-:R-:W-:Y:S05]  /*2490*/  @P0 EXIT ;  /* 0x000000000000094d */ /* 0x014fea0003800000 */
[----:B------:R-:W0:Y:S01]  /*24a0*/  S2R R0, SR_TID.X ;  /* 0x0000000000007919 */ /* 0x000e220000002100 */
[----:B------:R-:W1:Y:S01]  /*24b0*/  S2UR UR12, SR_CTAID.Y ;  /* 0x00000000000c79c3 */ /* 0x000e620000002600 */
[----:B------:R-:W2:Y:S01]  /*24c0*/  LDCU UR8, c[0x0][0x360] ;  /* 0x00006c00ff0877ac */ /* 0x000ea20008000800 */
[----:B------:R-:W4:Y:S01]  /*24d0*/  S2R R14, SR_TID.Y ;  /* 0x00000000000e7919 */ /* 0x000f220000002200 */
[----:B------:R-:W0:Y:S01]  /*24e0*/  LDCU UR9, c[0x0][0x364] ;  /* 0x00006c80ff0977ac */ /* 0x000e220008000800 */
[----:B------:R-:W0:Y:S01]  /*24f0*/  LDCU UR10, c[0x0][0x374] ;  /* 0x00006e80ff0a77ac */ /* 0x000e220008000800 */
[----:B------:R-:W0:Y:S01]  /*2500*/  LDCU UR11, c[0x0][0x370] ;  /* 0x00006e00ff0b77ac */ /* 0x000e220008000800 */
[----:B------:R-:W-:-:S05]  /*2510*/  UMOV UR5, UR4 ;  /* 0x0000000400057c82 */ /* 0x000fca0008000000 */
.L_x_46:
[----:B------:R-:W5:Y:S02]  /*2520*/  LDCU UR13, c[0x0][0x38c] ;  /* 0x00007180ff0d77ac */ /* 0x000f640008000800 */
[----:B-----5:R-:W-:-:S04]  /*2530*/  MOV R10, UR13 ;  /* 0x0000000d000a7c02 */ /* 0x020fc80008000f00 */
[----:B-1----:R-:W-:-:S13]  /*2540*/  ISETP.LE.AND P0, PT, R10, UR12, PT ;  /* 0x0000000c0a007c0c */ /* 0x002fda000bf03270 */
[----:B------:R-:W-:Y:S05]  /*2550*/  @P0 BRA `(.L_x_41) ;  /* 0x0000000400800947 */ /* 0x000fea0003800000 */
[----:B------:R-:W-:-:S07]  /*2560*/  MOV R15, UR12 ;  /* 0x0000000c000f7c02 */ /* 0x000fce0008000f00 */
.L_x_45:
[----:B------:R-:W0:Y:S01]  /*2570*/  LDCU UR13, c[0x0][0x380] ;  /* 0x00007000ff0d77ac */ /* 0x000e220008000800 */
[----:B------:R-:W-:Y:S01]  /*2580*/  BSSY.RECONVERGENT B0, `(.L_x_42) ;  /* 0x0000049000007945 */ /* 0x000fe20003800200 */
[----:B------:R-:W-:Y:S01]  /*2590*/  HFMA2 R17, -RZ, RZ, 0, 0 ;  /* 0x00000000ff117431 */ /* 0x000fe200000001ff */
[----:B------:R-:W1:Y:S01]  /*25a0*/  LDCU UR14, c[0x0][0x384] ;  /* 0x00007080ff0e77ac */ /* 0x000e620008000800 */
[----:B0-----:R-:W-:-:S13]  /*25b0*/  ISETP.GE.AND P0, PT, R0, UR13, PT ;  /* 0x0000000d00007c0c */ /* 0x001fda000bf06270 */
[----:B-1----:R-:W-:Y:S05]  /*25c0*/  @P0 BRA `(.L_x_43) ;  /* 0x0000000400100947 */ /* 0x002fea0003800000 */
[----:B------:R-:W-:Y:S02]  /*25d0*/  MOV R17, RZ ;  /* 0x000000ff00117202 */ /* 0x000fe40000000f00 */
[----:B------:R-:W-:-:S07]  /*25e0*/  MOV R18, R0 ;  /* 0x0000000000127202 */ /* 0x000fce0000000f00 */
.L_x_44:
[----:B------:R-:W3:Y:S01]  /*25f0*/  LDC R9, c[0x0][0x38c] ;  /* 0x0000e300ff097b82 */ /* 0x000ee20000000800 */
[----:B----4-:R-:W-:-:S05]  /*2600*/  IMAD R27, R18, UR14, R14 ;  /* 0x0000000e121b7c24 */ /* 0x010fca000f8e020e */
[----:B------:R-:W-:Y:S02]  /*2610*/  LEA R27, R27, R27, 0x3 ;  /* 0x0000001b1b1b7211 */ /* 0x000fe400078e18ff */
[----:B------:R-:W0:Y:S02]  /*2620*/  LDC.64 R6, c[0x0][0x3a0] ;  /* 0x0000e800ff067b82 */ /* 0x000e240000000a00 */
[----:B------:R-:W-:-:S06]  /*2630*/  IADD3 R11, PT, PT, R27, 0x1, RZ ;  /* 0x000000011b0b7810 */ /* 0x000fcc0007ffe0ff */
[----:B------:R-:W1:Y:S08]  /*2640*/  LDC.64 R2, c[0x0][0x3f8] ;  /* 0x0000fe00ff027b82 */ /* 0x000e700000000a00 */
[----:B------:R-:W4:Y:S01]  /*2650*/  LDC.64 R4, c[0x0][0x3b8] ;  /* 0x0000ee00ff047b82 */ /* 0x000f220000000a00 */
[CC--:B---3--:R-:W-:Y:S02]  /*2660*/  IMAD R8, R18.reuse, R9.reuse, UR5 ;  /* 0x0000000512087e24 */ /* 0x0c8fe4000f8e0209 */
[----:B------:R-:W-:-:S03]  /*2670*/  IMAD R12, R18, R9, R15 ;  /* 0x00000009120c7224 */ /* 0x000fc600078e020f */
[----:B------:R-:W-:-:S05]  /*2680*/  LEA R13, R8, R8, 0x1 ;  /* 0x00000008080d7211 */ /* 0x000fca00078e08ff */
[----:B0-----:R-:W-:Y:S01]  /*2690*/  IMAD.WIDE R6, R13, 0x4, R6 ;  /* 0x000000040d067825 */ /* 0x001fe200078e0206 */
[----:B------:R-:W-:-:S03]  /*26a0*/  LEA R13, R12, R12, 0x1 ;  /* 0x0000000c0c0d7211 */ /* 0x000fc600078e08ff */
[--C-:B-1----:R-:W-:Y:S01]  /*26b0*/  IMAD.WIDE.U32 R10, R11, 0x4, R2.reuse ;  /* 0x000000040b0a7825 */ /* 0x102fe200078e0002 */
[C---:B------:R-:W-:Y:S01]  /*26c0*/  IADD3 R21, PT, PT, R27.reuse, 0x2, RZ ;  /* 0x000000021b157810 */ /* 0x040fe20007ffe0ff */
[----:B------:R-:W3:Y:S02]  /*26d0*/  LDG.E R19, desc[UR6][R6.64+0x4] ;  /* 0x0000040606137981 */ /* 0x000ee4000c1e1900 */
[C---:B------:R-:W-:Y:S01]  /*26e0*/  IMAD.WIDE.U32 R8, R27.reuse, 0x4, R2 ;  /* 0x000000041b087825 */ /* 0x040fe200078e0002 */
[----:B------:R-:W-:Y:S01]  /*26f0*/  IADD3 R25, PT, PT, R27, 0x3, RZ ;  /* 0x000000031b197810 */ /* 0x000fe20007ffe0ff */
[----:B------:R-:W3:Y:S02]  /*2700*/  LDG.E R16, desc[UR6][R10.64] ;  /* 0x000000060a107981 */ /* 0x000ee4000c1e1900 */
[----:B----4-:R-:W-:Y:S01]  /*2710*/  IMAD.WIDE R4, R13, 0x4, R4 ;  /* 0x000000040d047825 */ /* 0x010fe200078e0204 */
[----:B------:R-:W-:Y:S01]  /*2720*/  IADD3 R24, PT, PT, R27, 0x4, RZ ;  /* 0x000000041b187810 */ /* 0x000fe20007ffe0ff */
[----:B------:R0:W4:Y:S02]  /*2730*/  LDG.E R23, desc[UR6][R8.64] ;  /* 0x0000000608177981 */ /* 0x000124000c1e1900 */
[----:B------:R-:W-:-:S02]  /*2740*/  IMAD.WIDE.U32 R12, R21, 0x4, R2 ;  /* 0x00000004150c7825 */ /* 0x000fc400078e0002 */
[----:B------:R-:W4:Y:S04]  /*2750*/  LDG.E R20, desc[UR6][R6.64] ;  /* 0x0000000606147981 */ /* 0x000f28000c1e1900 */
[----:B------:R-:W5:Y:S01]  /*2760*/  LDG.E R21, desc[UR6][R4.64] ;  /* 0x0000000604157981 */ /* 0x000f62000c1e1900 */
[--C-:B0-----:R-:W-:Y:S01]  /*2770*/  IMAD.WIDE.U32 R8, R25, 0x4, R2.reuse ;  /* 0x0000000419087825 */ /* 0x101fe200078e0002 */
[----:B------:R-:W-:Y:S02]  /*2780*/  IADD3 R25, PT, PT, R27, 0x5, RZ ;  /* 0x000000051b197810 */ /* 0x000fe40007ffe0ff */
[----:B------:R0:W5:Y:S01]  /*2790*/  LDG.E R22, desc[UR6][R12.64] ;  /* 0x000000060c167981 */ /* 0x000162000c1e1900 */
[----:B------:R-:W-:-:S03]  /*27a0*/  IMAD.WIDE.U32 R10, R24, 0x4, R2 ;  /* 0x00000004180a7825 */ /* 0x000fc600078e0002 */
[----:B------:R1:W5:Y:S01]  /*27b0*/  LDG.E R29, desc[UR6][R6.64+0x8] ;  /* 0x00000806061d7981 */ /* 0x000362000c1e1900 */
[----:B------:R-:W-:Y:S01]  /*27c0*/  IADD3 R28, PT, PT, R27, 0x6, RZ ;  /* 0x000000061b1c7810 */ /* 0x000fe20007ffe0ff */
[----:B------:R-:W-:Y:S02]  /*27d0*/  IMAD.WIDE.U32 R24, R25, 0x4, R2 ;  /* 0x0000000419187825 */ /* 0x000fe400078e0002 */
[----:B------:R-:W5:Y:S01]  /*27e0*/  LDG.E R9, desc[UR6][R8.64] ;  /* 0x0000000608097981 */ /* 0x000f62000c1e1900 */
[----:B0-----:R-:W-:-:S03]  /*27f0*/  IADD3 R13, PT, PT, R27, 0x7, RZ ;  /* 0x000000071b0d7810 */ /* 0x001fc60007ffe0ff */
[----:B------:R5:W5:Y:S01]  /*2800*/  LDG.E R10, desc[UR6][R10.64] ;  /* 0x000000060a0a7981 */ /* 0x000b62000c1e1900 */
[----:B-1----:R-:W-:-:S03]  /*2810*/  IMAD.WIDE.U32 R6, R28, 0x4, R2 ;  /* 0x000000041c067825 */ /* 0x002fc600078e0002 */
[----:B------:R-:W5:Y:S01]  /*2820*/  LDG.E R26, desc[UR6][R4.64+0x4] ;  /* 0x00000406041a7981 */ /* 0x000f62000c1e1900 */
[----:B------:R-:W-:Y:S01]  /*2830*/  IADD3 R27, PT, PT, R27, 0x8, RZ ;  /* 0x000000081b1b7810 */ /* 0x000fe20007ffe0ff */
[--C-:B------:R-:W-:Y:S02]  /*2840*/  IMAD.WIDE.U32 R12, R13, 0x4, R2.reuse ;  /* 0x000000040d0c7825 */ /* 0x100fe400078e0002 */
[----:B------:R-:W5:Y:S02]  /*2850*/  LDG.E R24, desc[UR6][R24.64] ;  /* 0x0000000618187981 */ /* 0x000f64000c1e1900 */
[----:B------:R-:W-:Y:S02]  /*2860*/  IMAD.WIDE.U32 R2, R27, 0x4, R2 ;  /* 0x000000041b027825 */ /* 0x000fe400078e0002 */
[----:B------:R0:W5:Y:S04]  /*2870*/  LDG.E R7, desc[UR6][R6.64] ;  /* 0x0000000606077981 */ /* 0x000168000c1e1900 */
[----:B------:R-:W5:Y:S04]  /*2880*/  LDG.E R12, desc[UR6][R12.64] ;  /* 0x000000060c0c7981 */ /* 0x000f68000c1e1900 */
[----:B------:R-:W5:Y:S04]  /*2890*/  LDG.E R8, desc[UR6][R4.64+0x8] ;  /* 0x0000080604087981 */ /* 0x000f68000c1e1900 */
[----:B------:R-:W5:Y:S01]  /*28a0*/  LDG.E R2, desc[UR6][R2.64] ;  /* 0x0000000602027981 */ /* 0x000f62000c1e1900 */
[----:B--2---:R-:W-:-:S04]  /*28b0*/  IADD3 R18, PT, PT, R18, UR8, RZ ;  /* 0x0000000812127c10 */ /* 0x004fc8000fffe0ff */
[----:B------:R-:W-:Y:S01]  /*28c0*/  ISETP.GE.AND P0, PT, R18, UR13, PT ;  /* 0x0000000d12007c0c */ /* 0x000fe2000bf06270 */
[----:B---3--:R-:W-:Y:S01]  /*28d0*/  FMUL R28, R16, R19 ;  /* 0x00000013101c7220 */ /* 0x008fe20000400000 */
[----:B----4-:R-:W-:-:S03]  /*28e0*/  FMUL R16, R23, R20 ;  /* 0x0000001417107220 */ /* 0x010fc60000400000 */
[----:B-----5:R-:W-:-:S04]  /*28f0*/  FMUL R11, R21, R28 ;  /* 0x0000001c150b7220 */ /* 0x020fc80000400000 */
[----:B------:R-:W-:Y:S01]  /*2900*/  FFMA R16, R16, R21, R11 ;  /* 0x0000001510107223 */ /* 0x000fe2000000000b */
[----:B------:R-:W-:-:S04]  /*2910*/  FMUL R22, R22, R29 ;  /* 0x0000001d16167220 */ /* 0x000fc80000400000 */
[----:B------:R-:W-:Y:S01]  /*2920*/  FFMA R21, R21, R22, R16 ;  /* 0x0000001615157223 */ /* 0x000fe20000000010 */
[----:B0-----:R-:W-:Y:S01]  /*2930*/  FMUL R6, R20, R9 ;  /* 0x0000000914067220 */ /* 0x001fe20000400000 */
[----:B------:R-:W-:-:S03]  /*2940*/  FMUL R10, R19, R10 ;  /* 0x0000000a130a7220 */ /* 0x000fc60000400000 */
[----:B------:R-:W-:-:S04]  /*2950*/  FFMA R21, R6, R26, R21 ;  /* 0x0000001a06157223 */ /* 0x000fc80000000015 */
[----:B------:R-:W-:Y:S01]  /*2960*/  FFMA R21, R26, R10, R21 ;  /* 0x0000000a1a157223 */ /* 0x000fe20000000015 */
[----:B------:R-:W-:Y:S01]  /*2970*/  FMUL R24, R29, R24 ;  /* 0x000000181d187220 */ /* 0x000fe20000400000 */
[----:B------:R-:W-:-:S03]  /*2980*/  FMUL R20, R20, R7 ;  /* 0x0000000714147220 */ /* 0x000fc60000400000 */
[----:B------:R-:W-:Y:S01]  /*2990*/  FFMA R21, R26, R24, R21 ;  /* 0x000000181a157223 */ /* 0x000fe20000000015 */
[----:B------:R-:W-:-:S03]  /*29a0*/  FMUL R12, R19, R12 ;  /* 0x0000000c130c7220 */ /* 0x000fc60000400000 */
[----:B------:R-:W-:Y:S01]  /*29b0*/  FFMA R21, R20, R8, R21 ;  /* 0x0000000814157223 */ /* 0x000fe20000000015 */
[----:B------:R-:W-:-:S03]  /*29c0*/  FMUL R2, R29, R2 ;  /* 0x000000021d027220 */ /* 0x000fc60000400000 */
[----:B------:R-:W-:-:S04]  /*29d0*/  FFMA R21, R8, R12, R21 ;  /* 0x0000000c08157223 */ /* 0x000fc80000000015 */
[----:B------:R-:W-:-:S04]  /*29e0*/  FFMA R2, R8, R2, R21 ;  /* 0x0000000208027223 */ /* 0x000fc80000000015 */
[----:B------:R-:W-:Y:S01]  /*29f0*/  FADD R17, R2, R17 ;  /* 0x0000001102117221 */ /* 0x000fe20000000000 */
[----:B------:R-:W-:Y:S06]  /*2a00*/  @!P0 BRA `(.L_x_44) ;  /* 0xfffffff800f88947 */ /* 0x000fec000383ffff */
.L_x_43:
[----:B--2---:R-:W-:Y:S05]  /*2a10*/  BSYNC.RECONVERGENT B0 ;  /* 0x0000000000007941 */ /* 0x004fea0003800200 */
.L_x_42:
[----:B------:R-:W0:Y:S01]  /*2a20*/  SHFL.DOWN PT, R2, R17, 0x10, 0x1f ;  /* 0x0a001f0011027f89 */ /* 0x000e2200000e0000 */
[----:B------:R-:W-:Y:S01]  /*2a30*/  ISETP.NE.AND P0, PT, R0, RZ, PT ;  /* 0x000000ff0000720c */ /* 0x000fe20003f05270 */
[----:B------:R-:W1:-:S12]  /*2a40*/  LDC R10, c[0x0][0x38c] ;  /* 0x0000e300ff0a7b82 */ /* 0x000e580000000800 */
[C---:B----4-:R-:W-:Y:S01]  /*2a50*/  @!P0 IMAD R9, R15.reuse, UR9, R14 ;  /* 0x000000090f098c24 */ /* 0x050fe2000f8e020e */
        /* <DEDUP_REMOVED lines=10> */
[----:B---3--:R-:W1:Y:S01]  /*2b00*/  SHFL.DOWN PT, R8, R7, 0x1, 0x1f ;  /* 0x08201f0007087f89 */ /* 0x008e6200000e0000 */
[----:B0-----:R-:W-:-:S04]  /*2b10*/  @!P0 IMAD.WIDE.U32 R2, R9, 0x4, R2 ;  /* 0x0000000409028825 */ /* 0x001fc800078e0002 */
[----:B-1----:R-:W-:-:S05]  /*2b20*/  FADD R5, R7, R8 ;  /* 0x0000000807057221 */ /* 0x002fca0000000000 */
[----:B------:R1:W-:Y:S01]  /*2b30*/  @!P0 STG.E desc[UR6][R2.64], R5 ;  /* 0x0000000502008986 */ /* 0x0003e2000c101906 */
[----:B------:R-:W-:-:S13]  /*2b40*/  ISETP.GE.AND P0, PT, R15, R10, PT ;  /* 0x0000000a0f00720c */ /* 0x000fda0003f06270 */
[----:B-1----:R-:W-:Y:S05]  /*2b50*/  @!P0 BRA `(.L_x_45) ;  /* 0xfffffff800848947 */ /* 0x002fea000383ffff */
.L_x_41:
[----:B0-----:R-:W-:-:S06]  /*2b60*/  UIADD3 UR5, UPT, UPT, UR11, UR5, URZ ;  /* 0x000000050b057290 */ /* 0x001fcc000fffe0ff */
[----:B------:R-:W-:-:S13]  /*2b70*/  ISETP.LE.AND P0, PT, R10, UR5, PT ;  /* 0x000000050a007c0c */ /* 0x000fda000bf03270 */
[----:B------:R-:W-:Y:S05]  /*2b80*/  @!P0 BRA `(.L_x_46) ;  /* 0xfffffff800648947 */ /* 0x000fea000383ffff */
[----:B------:R-:W-:-:S05]  /*2b90*/  UMOV UR5, UR4 ;  /* 0x0000000400057c82 */ /* 0x000fca0008000000 */
.L_x_52:
[----:B------:R-:W0:Y:S02]  /*2ba0*/  LDCU UR13, c[0x0][0x38c] ;  /* 0x00007180ff0d77ac */ /* 0x000e240008000800 */
[----:B0-----:R-:W-:-:S04]  /*2bb0*/  MOV R10, UR13 ;  /* 0x0000000d000a7c02 */ /* 0x001fc80008000f00 */
[----:B------:R-:W-:-:S13]  /*2bc0*/  ISETP.LE.AND P0, PT, R10, UR12, PT ;  /* 0x0000000c0a007c0c */ /* 0x000fda000bf03270 */
[----:B------:R-:W-:Y:S05]  /*2bd0*/  @P0 BRA `(.L_x_47) ;  /* 0x0000000400200947 */ /* 0x000fea0003800000 */
[----:B------:R-:W-:-:S07]  /*2be0*/  MOV R18, UR12 ;  /* 0x0000000c00127c02 */ /* 0x000fce0008000f00 */
.L_x_51:
        /* <DEDUP_REMOVED lines=12> */
.L_x_50:
[C---:B----4-:R-:W-:Y:S02]  /*2cb0*/  IMAD R17, R15.reuse, UR14, R14 ;  /* 0x0000000e0f117c24 */ /* 0x050fe4000f8e020e */
[CC--:B0--3--:R-:W-:Y:S02]  /*2cc0*/  IMAD R8, R15.reuse, R20.reuse, UR5 ;  /* 0x000000050f087e24 */ /* 0x0c9fe4000f8e0214 */
[----:B------:R-:W-:Y:S01]  /*2cd0*/  IMAD R10, R15, R20, R18 ;  /* 0x000000140f0a7224 */ /* 0x000fe200078e0212 */
[----:B------:R-:W-:Y:S02]  /*2ce0*/  LEA R17, R17, R17, 0x1 ;  /* 0x0000001111117211 */ /* 0x000fe400078e08ff */
[----:B------:R-:W-:Y:S02]  /*2cf0*/  LEA R9, R8, R8, 0x1 ;  /* 0x0000000808097211 */ /* 0x000fe400078e08ff */
[C---:B------:R-:W-:Y:S02]  /*2d00*/  IADD3 R23, PT, PT, R17.reuse, 0x2, RZ ;  /* 0x0000000211177810 */ /* 0x040fe40007ffe0ff */
[----:B------:R-:W-:Y:S01]  /*2d10*/  IADD3 R13, PT, PT, R17, 0x1, RZ ;  /* 0x00000001110d7810 */ /* 0x000fe20007ffe0ff */
[----:B-1----:R-:W-:Y:S01]  /*2d20*/  IMAD.WIDE R8, R9, 0x4, R2 ;  /* 0x0000000409087825 */ /* 0x002fe200078e0202 */
[----:B------:R-:W-:-:S03]  /*2d30*/  LEA R11, R10, R10, 0x1 ;  /* 0x0000000a0a0b7211 */ /* 0x000fc600078e08ff */
[--C-:B------:R-:W-:Y:S01]  /*2d40*/  IMAD.WIDE.U32 R22, R23, 0x4, R6.reuse ;  /* 0x0000000417167825 */ /* 0x100fe200078e0006 */
[----:B------:R-:W3:Y:S03]  /*2d50*/  LDG.E R21, desc[UR6][R8.64+0x4] ;  /* 0x0000040608157981 */ /* 0x000ee6000c1e1900 */
[----:B------:R-:W-:Y:S01]  /*2d60*/  IMAD.WIDE.U32 R12, R13, 0x4, R6 ;  /* 0x000000040d0c7825 */ /* 0x000fe200078e0006 */
[----:B------:R-:W4:Y:S03]  /*2d70*/  LDG.E R25, desc[UR6][R8.64+0x8] ;  /* 0x0000080608197981 */ /* 0x000f26000c1e1900 */
[----:B------:R-:W-:Y:S01]  /*2d80*/  IMAD.WIDE R10, R11, 0x4, R4 ;  /* 0x000000040b0a7825 */ /* 0x000fe200078e0204 */
[----:B------:R-:W3:Y:S03]  /*2d90*/  LDG.E R22, desc[UR6][R22.64] ;  /* 0x0000000616167981 */ /* 0x000ee6000c1e1900 */
[----:B------:R-:W-:Y:S01]  /*2da0*/  IMAD.WIDE.U32 R16, R17, 0x4, R6 ;  /* 0x0000000411107825 */ /* 0x000fe200078e0006 */
[----:B------:R-:W4:Y:S04]  /*2db0*/  LDG.E R12, desc[UR6][R12.64] ;  /* 0x000000060c0c7981 */ /* 0x000f28000c1e1900 */
[----:B------:R-:W5:Y:S04]  /*2dc0*/  LDG.E R24, desc[UR6][R10.64] ;  /* 0x000000060a187981 */ /* 0x000f68000c1e1900 */
[----:B------:R-:W5:Y:S04]  /*2dd0*/  LDG.E R16, desc[UR6][R16.64] ;  /* 0x0000000610107981 */ /* 0x000f68000c1e1900 */
        /* <DEDUP_REMOVED lines=8> */
[----:B------:R-:W-:Y:S01]  /*2e60*/  FFMA R23, R23, R24, -R29 ;  /* 0x0000001817177223 */ /* 0x000fe2000000081d */
[----:B------:R-:W-:Y:S01]  /*2e70*/  FMUL R24, R25, R16 ;  /* 0x0000001019187220 */ /* 0x000fe20000400000 */
[----:B------:R-:W-:-:S03]  /*2e80*/  FMUL R22, R22, R27 ;  /* 0x0000001b16167220 */ /* 0x000fc60000400000 */
[----:B------:R-:W-:Y:S01]  /*2e90*/  FFMA R23, -R24, R26, R23 ;  /* 0x0000001a18177223 */ /* 0x000fe20000000117 */
[----:B------:R-:W-:-:S03]  /*2ea0*/  FMUL R16, R21, R16 ;  /* 0x0000001015107220 */ /* 0x000fc60000400000 */
[----:B------:R-:W-:Y:S01]  /*2eb0*/  FFMA R23, R26, R22, R23 ;  /* 0x000000161a177223 */ /* 0x000fe20000000017 */
[----:B------:R-:W-:-:S03]  /*2ec0*/  FMUL R12, R12, R27 ;  /* 0x0000001b0c0c7220 */ /* 0x000fc60000400000 */
[----:B------:R-:W-:-:S04]  /*2ed0*/  FFMA R23, R16, R28, R23 ;  /* 0x0000001c10177223 */ /* 0x000fc80000000017 */
[----:B------:R-:W-:-:S04]  /*2ee0*/  FFMA R12, R28, -R12, R23 ;  /* 0x8000000c1c0c7223 */ /* 0x000fc80000000017 */
[----:B------:R-:W-:Y:S01]  /*2ef0*/  FADD R19, R12, R19 ;  /* 0x000000130c137221 */ /* 0x000fe20000000000 */
[----:B------:R-:W-:Y:S06]  /*2f00*/  @!P0 BRA `(.L_x_50) ;  /* 0xfffffffc00688947 */ /* 0x000fec000383ffff */
.L_x_49:
[----:B--2---:R-:W-:Y:S05]  /*2f10*/  BSYNC.RECONVERGENT B0 ;  /* 0x0000000000007941 */ /* 0x004fea0003800200 */
.L_x_48:
        /* <DEDUP_REMOVED lines=19> */
[----:B0-----:R-:W-:Y:S05]  /*3050*/  @!P0 BRA `(.L_x_51) ;  /* 0xfffffff800e48947 */ /* 0x001fea000383ffff */
.L_x_47:
[----:B------:R-:W-:-:S06]  /*3060*/  UIADD3 UR5, UPT, UPT, UR11, UR5, URZ ;  /* 0x000000050b057290 */ /* 0x000fcc000fffe0ff */
[----:B------:R-:W-:-:S13]  /*3070*/  ISETP.LE.AND P0, PT, R10, UR5, PT ;  /* 0x000000050a007c0c */ /* 0x000fda000bf03270 */
[----:B------:R-:W-:Y:S05]  /*3080*/  @!P0 BRA `(.L_x_52) ;  /* 0xfffffff800c48947 */ /* 0x000fea000383ffff */
[----:B------:R-:W0:Y:S01]  /*3090*/  LDC R2, c[0x0][0x390] ;  /* 0x0000e400ff027b82 */ /* 0x000e220000000800 */
[----:B--2---:R-:W-:-:S07]  /*30a0*/  IMAD R0, R10, UR8, RZ ;  /* 0x000000080a007c24 */ /* 0x004fce000f8e02ff */
[----:B------:R-:W1:Y:S01]  /*30b0*/  LDC R3, c[0x0][0x384] ;  /* 0x0000e100ff037b82 */ /* 0x000e620000000800 */
[----:B0-----:R-:W-:Y:S02]  /*30c0*/  IMAD R2, R2, UR8, RZ ;  /* 0x0000000802027c24 */ /* 0x001fe4000f8e02ff */
[----:B-1----:R-:W-:-:S07]  /*30d0*/  IMAD R3, R3, UR8, RZ ;  /* 0x0000000803037c24 */ /* 0x002fce000f8e02ff */
.L_x_58:
[----:B------:R-:W0:Y:S02]  /*30e0*/  LDCU UR5, c[0x0][0x390] ;  /* 0x00007200ff0577ac */ /* 0x000e240008000800 */
[----:B0-----:R-:W-:-:S09]  /*30f0*/  UISETP.GE.AND UP0, UPT, UR12, UR5, UPT ;  /* 0x000000050c00728c */ /* 0x001fd2000bf06270 */
[----:B------:R-:W-:Y:S05]  /*3100*/  BRA.U UP0, `(.L_x_53) ;  /* 0x0000000900087547 */ /* 0x000fea000b800000 */
[----:B------:R-:W0:Y:S01]  /*3110*/  S2R R4, SR_TID.X ;  /* 0x0000000000047919 */ /* 0x000e220000002100 */
[----:B------:R-:W-:-:S07]  /*3120*/  MOV R5, UR12 ;  /* 0x0000000c00057c02 */ /* 0x000fce0008000f00 */
.L_x_57:
[----:B------:R-:W0:Y:S01]  /*3130*/  LDCU UR5, c[0x0][0x380] ;  /* 0x00007000ff0577ac */ /* 0x000e220008000800 */
[----:B------:R-:W-:Y:S01]  /*3140*/  BSSY.RECONVERGENT B0, `(.L_x_54) ;  /* 0x0000067000007945 */ /* 0x000fe20003800200 */
[----:B------:R-:W-:Y:S02]  /*3150*/  MOV R6, RZ ;  /* 0x000000ff00067202 */ /* 0x000fe40000000f00 */
[----:B0-----:R-:W-:-:S13]  /*3160*/  ISETP.GE.AND P0, PT, R4, UR5, PT ;  /* 0x0000000504007c0c */ /* 0x001fda000bf06270 */
[----:B------:R-:W-:Y:S05]  /*3170*/  @P0 BRA `(.L_x_55) ;  /* 0x00000004008c0947 */ /* 0x000fea0003800000 */
[----:B------:R-:W0:Y:S01]  /*3180*/  S2R R7, SR_TID.Y ;  /* 0x0000000000077919 */ /* 0x000e220000002200 */
[----:B------:R-:W1:Y:S01]  /*3190*/  LDC R11, c[0x0][0x38c] ;  /* 0x0000e300ff0b7b82 */ /* 0x000e620000000800 */
[----:B------:R-:W0:Y:S01]  /*31a0*/  LDCU UR14, c[0x0][0x384] ;  /* 0x00007080ff0e77ac */ /* 0x000e220008000800 */
[----:B---3--:R-:W-:Y:S01]  /*31b0*/  HFMA2 R8, -RZ, RZ, 0, 5.36441802978515625e-07 ;  /* 0x00000009ff087431 */ /* 0x008fe200000001ff */
[----:B------:R-:W-:Y:S01]  /*31c0*/  MOV R6, RZ ;  /* 0x000000ff00067202 */ /* 0x000fe20000000f00 */
[----:B------:R-:W2:Y:S01]  /*31d0*/  LDCU UR13, c[0x0][0x390] ;  /* 0x00007200ff0d77ac */ /* 0x000ea20008000800 */
[----:B------:R-:W-:Y:S01]  /*31e0*/  MOV R10, R4 ;  /* 0x00000004000a7202 */ /* 0x000fe20000000f00 */
[C---:B--2---:R-:W-:Y:S02]  /*31f0*/  IMAD R9, R4.reuse, UR13, R5 ;  /* 0x0000000d04097c24 */ /* 0x044fe4000f8e0205 */
[----:B-1----:R-:W-:-:S03]  /*3200*/  IMAD R11, R4, R11, UR4 ;  /* 0x00000004040b7e24 */ /* 0x002fc6000f8e020b */
[----:B------:R-:W-:Y:S01]  /*3210*/  LEA R9, R9, R9, 0x3 ;  /* 0x0000000909097211 */ /* 0x000fe200078e18ff */
[----:B0-----:R-:W-:-:S04]  /*3220*/  IMAD R7, R4, UR14, R7 ;  /* 0x0000000e04077c24 */ /* 0x001fc8000f8e0207 */
[----:B------:R-:W-:Y:S01]  /*3230*/  IMAD R8, R7, R8, 0x4 ;  /* 0x0000000407087424 */ /* 0x000fe200078e0208 */
[----:B------:R-:W-:-:S07]  /*3240*/  LEA R7, R11, R11, 0x1 ;  /* 0x0000000b0b077211 */ /* 0x000fce00078e08ff */
.L_x_56:
[----:B----4-:R-:W0:Y:S01]  /*3250*/  LDC.64 R14, c[0x0][0x408] ;  /* 0x00010200ff0e7b82 */ /* 0x010e220000000a00 */
[C---:B------:R-:W-:Y:S02]  /*3260*/  IADD3 R25, PT, PT, R8.reuse, -0x2, RZ ;  /* 0xfffffffe08197810 */ /* 0x040fe40007ffe0ff */
[C---:B------:R-:W-:Y:S02]  /*3270*/  IADD3 R23, PT, PT, R8.reuse, -0x3, RZ ;  /* 0xfffffffd08177810 */ /* 0x040fe40007ffe0ff */
[----:B------:R-:W-:-:S03]  /*3280*/  IADD3 R17, PT, PT, R8, -0x4, RZ ;  /* 0xfffffffc08117810 */ /* 0x000fc60007ffe0ff */
[----:B------:R-:W1:Y:S08]  /*3290*/  LDC.64 R18, c[0x0][0x3a0] ;  /* 0x0000e800ff127b82 */ /* 0x000e700000000a00 */
[----:B------:R-:W2:Y:S01]  /*32a0*/  LDC.64 R12, c[0x0][0x3c0] ;  /* 0x0000f000ff0c7b82 */ /* 0x000ea20000000a00 */
[----:B0-----:R-:W-:-:S04]  /*32b0*/  IMAD.WIDE.U32 R24, R25, 0x4, R14 ;  /* 0x0000000419187825 */ /* 0x001fc800078e000e */
[----:B------:R-:W-:Y:S02]  /*32c0*/  IMAD.WIDE.U32 R22, R23, 0x4, R14 ;  /* 0x0000000417167825 */ /* 0x000fe400078e000e */
[----:B------:R-:W3:Y:S02]  /*32d0*/  LDG.E R24, desc[UR6][R24.64] ;  /* 0x0000000618187981 */ /* 0x000ee4000c1e1900 */
[----:B-1----:R-:W-:Y:S02]  /*32e0*/  IMAD.WIDE R18, R7, 0x4, R18 ;  /* 0x0000000407127825 */ /* 0x002fe400078e0212 */
[----:B------:R0:W4:Y:S04]  /*32f0*/  LDG.E R26, desc[UR6][R22.64] ;  /* 0x00000006161a7981 */ /* 0x000128000c1e1900 */
[----:B------:R-:W3:Y:S01]  /*3300*/  LDG.E R20, desc[UR6][R18.64+0x4] ;  /* 0x0000040612147981 */ /* 0x000ee2000c1e1900 */
[----:B--2---:R-:W-:-:S03]  /*3310*/  IMAD.WIDE R12, R9, 0x4, R12 ;  /* 0x00000004090c7825 */ /* 0x004fc600078e020c */
[----:B------:R-:W4:Y:S01]  /*3320*/  LDG.E R11, desc[UR6][R18.64+0x8] ;  /* 0x00000806120b7981 */ /* 0x000f22000c1e1900 */
[----:B------:R-:W-:-:S03]  /*3330*/  IMAD.WIDE.U32 R16, R17, 0x4, R14 ;  /* 0x0000000411107825 */ /* 0x000fc600078e000e */
[----:B------:R-:W2:Y:S04]  /*3340*/  LDG.E R29, desc[UR6][R12.64] ;  /* 0x000000060c1d7981 */ /* 0x000ea8000c1e1900 */
[----:B------:R-:W5:Y:S04]  /*3350*/  LDG.E R27, desc[UR6][R16.64] ;  /* 0x00000006101b7981 */ /* 0x000f68000c1e1900 */
[----:B------:R1:W5:Y:S04]  /*3360*/  LDG.E R21, desc[UR6][R18.64] ;  /* 0x0000000612157981 */ /* 0x000368000c1e1900 */
[----:B------:R-:W5:Y:S01]  /*3370*/  LDG.E R28, desc[UR6][R12.64+0x4] ;  /* 0x000004060c1c7981 */ /* 0x000f62000c1e1900 */
[----:B0-----:R-:W-:-:S05]  /*3380*/  IADD3 R23, PT, PT, R8, 0x1, RZ ;  /* 0x0000000108177810 */ /* 0x001fca0007ffe0ff */
[----:B-1----:R-:W-:Y:S01]  /*3390*/  IMAD.WIDE.U32 R18, R23, 0x4, R14 ;  /* 0x0000000417127825 */ /* 0x002fe200078e000e */
[----:B------:R-:W-:-:S05]  /*33a0*/  IADD3 R23, PT, PT, R8, -0x1, RZ ;  /* 0xffffffff08177810 */ /* 0x000fca0007ffe0ff */
[----:B------:R-:W5:Y:S01]  /*33b0*/  LDG.E R18, desc[UR6][R18.64] ;  /* 0x0000000612127981 */ /* 0x000f62000c1e1900 */
[----:B---3--:R-:W-:Y:S01]  /*33c0*/  FMUL R16, R24, R20 ;  /* 0x0000001418107220 */ /* 0x008fe20000400000 */
[----:B----4-:R-:W-:-:S03]  /*33d0*/  FMUL R25, R26, R11 ;  /* 0x0000000b1a197220 */ /* 0x010fc60000400000 */
[----:B--2---:R-:W-:-:S04]  /*33e0*/  FMUL R16, R29, R16 ;  /* 0x000000101d107220 */ /* 0x004fc80000400000 */
[----:B------:R-:W-:Y:S01]  /*33f0*/  FFMA R25, R25, R29, -R16 ;  /* 0x0000001d19197223 */ /* 0x000fe20000000810 */
[----:B-----5:R-:W-:Y:S01]  /*3400*/  FMUL R22, R11, R27 ;  /* 0x0000001b0b167220 */ /* 0x020fe20000400000 */
[----:B------:R-:W-:Y:S01]  /*3410*/  FMUL R24, R24, R21 ;  /* 0x0000001518187220 */ /* 0x000fe20000400000 */
[----:B------:R-:W2:Y:S02]  /*3420*/  LDG.E R29, desc[UR6][R12.64+0xc] ;  /* 0x00000c060c1d7981 */ /* 0x000ea4000c1e1900 */
[----:B------:R-:W-:Y:S01]  /*3430*/  FFMA R25, -R22, R28, R25 ;  /* 0x0000001c16197223 */ /* 0x000fe20000000119 */
[----:B------:R-:W-:-:S04]  /*3440*/  IMAD.WIDE.U32 R16, R8, 0x4, R14 ;  /* 0x0000000408107825 */ /* 0x000fc800078e000e */
[----:B------:R-:W-:Y:S02]  /*3450*/  FFMA R25, R28, R24, R25 ;  /* 0x000000181c197223 */ /* 0x000fe40000000019 */
[----:B------:R-:W3:Y:S01]  /*3460*/  LDG.E R28, desc[UR6][R12.64+0x8] ;  /* 0x000008060c1c7981 */ /* 0x000ee2000c1e1900 */
[----:B------:R-:W-:-:S03]  /*3470*/  IMAD.WIDE.U32 R22, R23, 0x4, R14 ;  /* 0x0000000417167825 */ /* 0x000fc600078e000e */
[----:B------:R0:W4:Y:S04]  /*3480*/  LDG.E R24, desc[UR6][R16.64] ;  /* 0x0000000610187981 */ /* 0x000128000c1e1900 */
[----:B------:R-:W5:Y:S04]  /*3490*/  LDG.E R22, desc[UR6][R22.64] ;  /* 0x0000000616167981 */ /* 0x000f68000c1e1900 */
[----:B------:R-:W5:Y:S01]  /*34a0*/  LDG.E R23, desc[UR6][R12.64+0x10] ;  /* 0x000010060c177981 */ /* 0x000f62000c1e1900 */
[----:B------:R-:W-:Y:S01]  /*34b0*/  FMUL R27, R20, R27 ;  /* 0x0000001b141b7220 */ /* 0x000fe20000400000 */
[----:B------:R-:W-:Y:S01]  /*34c0*/  FMUL R26, R26, R21 ;  /* 0x000000151a1a7220 */ /* 0x000fe20000400000 */
[-C--:B0-----:R-:W-:Y:S01]  /*34d0*/  FMUL R16, R20, R18.reuse ;  /* 0x0000001214107220 */ /* 0x081fe20000400000 */
[----:B------:R-:W-:Y:S01]  /*34e0*/  FMUL R18, R21, R18 ;  /* 0x0000001215127220 */ /* 0x000fe20000400000 */
[----:B------:R-:W-:Y:S01]  /*34f0*/  IADD3 R19, PT, PT, R8, 0x4, RZ ;  /* 0x0000000408137810 */ /* 0x000fe20007ffe0ff */
[----:B---3--:R-:W-:-:S04]  /*3500*/  FFMA R25, R27, R28, R25 ;  /* 0x0000001c1b197223 */ /* 0x008fc80000000019 */
[----:B------:R-:W-:Y:S01]  /*3510*/  FFMA R26, R28, -R26, R25 ;  /* 0x8000001a1c1a7223 */ /* 0x000fe20000000019 */
[----:B----4-:R-:W-:Y:S01]  /*3520*/  FMUL R17, R11, R24 ;  /* 0x000000180b117220 */ /* 0x010fe20000400000 */
[----:B------:R-:W-:Y:S01]  /*3530*/  IADD3 R27, PT, PT, R8, 0x2, RZ ;  /* 0x00000002081b7810 */ /* 0x000fe20007ffe0ff */
[----:B------:R-:W3:Y:S02]  /*3540*/  LDG.E R28, desc[UR6][R12.64+0x20] ;  /* 0x000020060c1c7981 */ /* 0x000ee4000c1e1900 */
[----:B--2---:R-:W-:Y:S01]  /*3550*/  FFMA R26, R17, R29, R26 ;  /* 0x0000001d111a7223 */ /* 0x004fe2000000001a */
[----:B-----5:R-:W-:-:S03]  /*3560*/  FMUL R17, R11, R22 ;  /* 0x000000160b117220 */ /* 0x020fc60000400000 */
[----:B------:R-:W-:Y:S01]  /*3570*/  FFMA R16, R29, -R16, R26 ;  /* 0x800000101d107223 */ /* 0x000fe2000000001a */
[----:B------:R-:W-:Y:S01]  /*3580*/  IADD3 R25, PT, PT, R8, 0x3, RZ ;  /* 0x0000000308197810 */ /* 0x000fe20007ffe0ff */
[----:B------:R-:W2:Y:S02]  /*3590*/  LDG.E R26, desc[UR6][R12.64+0x14] ;  /* 0x000014060c1a7981 */ /* 0x000ea4000c1e1900 */
[----:B------:R-:W-:-:S04]  /*35a0*/  FFMA R16, -R17, R23, R16 ;  /* 0x0000001711107223 */ /* 0x000fc80000000110 */
[----:B------:R-:W-:Y:S01]  /*35b0*/  FFMA R23, R23, R18, R16 ;  /* 0x0000001217177223 */ /* 0x000fe20000000010 */
[--C-:B------:R-:W-:Y:S02]  /*35c0*/  IMAD.WIDE.U32 R16, R25, 0x4, R14.reuse ;  /* 0x0000000419107825 */ /* 0x100fe400078e000e */
[----:B------:R-:W4:Y:S02]  /*35d0*/  LDG.E R25, desc[UR6][R12.64+0x18] ;  /* 0x000018060c197981 */ /* 0x000f24000c1e1900 */
[--C-:B------:R-:W-:Y:S02]  /*35e0*/  IMAD.WIDE.U32 R18, R19, 0x4, R14.reuse ;  /* 0x0000000413127825 */ /* 0x100fe400078e000e */
[----:B------:R-:W5:Y:S02]  /*35f0*/  LDG.E R16, desc[UR6][R16.64] ;  /* 0x0000000610107981 */ /* 0x000f64000c1e1900 */
[----:B------:R-:W-:Y:S02]  /*3600*/  IMAD.WIDE.U32 R14, R27, 0x4, R14 ;  /* 0x000000041b0e7825 */ /* 0x000fe400078e000e */
[----:B------:R-:W3:Y:S04]  /*3610*/  LDG.E R18, desc[UR6][R18.64] ;  /* 0x0000000612127981 */ /* 0x000ee8000c1e1900 */
[----:B------:R-:W3:Y:S04]  /*3620*/  LDG.E R14, desc[UR6][R14.64] ;  /* 0x000000060e0e7981 */ /* 0x000ee8000c1e1900 */
[----:B------:R-:W3:Y:S01]  /*3630*/  LDG.E R27, desc[UR6][R12.64+0x1c] ;  /* 0x00001c060c1b7981 */ /* 0x000ee2000c1e1900 */
[----:B------:R-:W-:Y:S01]  /*3640*/  FMUL R22, R20, R22 ;  /* 0x0000001614167220 */ /* 0x000fe20000400000 */
[----:B------:R-:W-:Y:S01]  /*3650*/  FMUL R24, R21, R24 ;  /* 0x0000001815187220 */ /* 0x000fe20000400000 */
[----:B------:R-:W-:-:S04]  /*3660*/  IADD3 R10, PT, PT, R10, UR8, RZ ;  /* 0x000000080a0a7c10 */ /* 0x000fc8000fffe0ff */
[----:B------:R-:W-:Y:S01]  /*3670*/  ISETP.GE.AND P0, PT, R10, UR5, PT ;  /* 0x000000050a007c0c */ /* 0x000fe2000bf06270 */
[----:B------:R-:W-:Y:S02]  /*3680*/  IMAD R8, R3, 0x9, R8 ;  /* 0x0000000903087824 */ /* 0x000fe400078e0208 */
[----:B------:R-:W-:Y:S02]  /*3690*/  IMAD R7, R0, 0x3, R7 ;  /* 0x0000000300077824 */ /* 0x000fe400078e0207 */
[----:B------:R-:W-:Y:S02]  /*36a0*/  IMAD R9, R2, 0x9, R9 ;  /* 0x0000000902097824 */ /* 0x000fe400078e0209 */
[----:B--2---:R-:W-:-:S04]  /*36b0*/  FFMA R23, R22, R26, R23 ;  /* 0x0000001a16177223 */ /* 0x004fc80000000017 */
[----:B------:R-:W-:Y:S01]  /*36c0*/  FFMA R24, R26, -R24, R23 ;  /* 0x800000181a187223 */ /* 0x000fe20000000017 */
[----:B-----5:R-:W-:-:S04]  /*36d0*/  FMUL R17, R11, R16 ;  /* 0x000000100b117220 */ /* 0x020fc80000400000 */
[----:B----4-:R-:W-:Y:S01]  /*36e0*/  FFMA R24, R17, R25, R24 ;  /* 0x0000001911187223 */ /* 0x010fe20000000018 */
[----:B---3--:R-:W-:Y:S01]  /*36f0*/  FMUL R17, R20, R18 ;  /* 0x0000001214117220 */ /* 0x008fe20000400000 */
[----:B------:R-:W-:-:S03]  /*3700*/  FMUL R11, R11, R14 ;  /* 0x0000000e0b0b7220 */ /* 0x000fc60000400000 */
[----:B------:R-:W-:Y:S01]  /*3710*/  FFMA R24, R25, -R17, R24 ;  /* 0x8000001119187223 */ /* 0x000fe20000000018 */
        /* <DEDUP_REMOVED lines=9> */
.L_x_55:
[----:B------:R-:W-:Y:S05]  /*37b0*/  BSYNC.RECONVERGENT B0 ;  /* 0x0000000000007941 */ /* 0x000fea0003800200 */
.L_x_54:
[----:B------:R-:W3:Y:S01]  /*37c0*/  SHFL.DOWN PT, R7, R6, 0x10, 0x1f ;  /* 0x0a001f0006077f89 */ /* 0x000ee200000e0000 */
[----:B------:R-:W0:Y:S01]  /*37d0*/  LDCU UR5, c[0x0][0x390] ;  /* 0x00007200ff0577ac */ /* 0x000e220008000800 */
[----:B------:R-:W1:Y:S01]  /*37e0*/  S2R R11, SR_TID.X ;  /* 0x00000000000b7919 */ /* 0x000e620000002100 */
[----:B------:R-:W2:Y:S01]  /*37f0*/  S2R R12, SR_TID.Y ;  /* 0x00000000000c7919 */ /* 0x000ea20000002200 */
[----:B---3--:R-:W-:-:S05]  /*3800*/  FADD R8, R7, R6 ;  /* 0x0000000607087221 */ /* 0x008fca0000000000 */
[----:B------:R-:W3:Y:S01]  /*3810*/  SHFL.DOWN PT, R7, R8, 0x8, 0x1f ;  /* 0x09001f0008077f89 */ /* 0x000ee200000e0000 */
[----:B-1----:R-:W-:-:S13]  /*3820*/  ISETP.NE.AND P0, PT, R11, RZ, PT ;  /* 0x000000ff0b00720c */ /* 0x002fda0003f05270 */
[----:B------:R-:W1:Y:S01]  /*3830*/  @!P0 LDC R13, c[0x0][0x38c] ;  /* 0x0000e300ff0d8b82 */ /* 0x000e620000000800 */
[C---:B--2---:R-:W-:Y:S01]  /*3840*/  @!P0 IMAD R12, R5.reuse, UR9, R12 ;  /* 0x00000009050c8c24 */ /* 0x044fe2000f8e020c */
[----:B------:R-:W-:Y:S01]  /*3850*/  IADD3 R5, PT, PT, R5, UR10, RZ ;  /* 0x0000000a05057c10 */ /* 0x000fe2000fffe0ff */
[----:B---3--:R-:W-:-:S05]  /*3860*/  FADD R9, R8, R7 ;  /* 0x0000000708097221 */ /* 0x008fca0000000000 */
[----:B------:R-:W2:Y:S02]  /*3870*/  SHFL.DOWN PT, R10, R9, 0x4, 0x1f ;  /* 0x08801f00090a7f89 */ /* 0x000ea400000e0000 */
[----:B--2---:R-:W-:Y:S01]  /*3880*/  FADD R10, R9, R10 ;  /* 0x0000000a090a7221 */ /* 0x004fe20000000000 */
[----:B-1----:R-:W-:-:S04]  /*3890*/  @!P0 IMAD R9, R12, R13, UR4 ;  /* 0x000000040c098e24 */ /* 0x002fc8000f8e020d */
[----:B------:R-:W1:Y:S02]  /*38a0*/  SHFL.DOWN PT, R7, R10, 0x2, 0x1f ;  /* 0x08401f000a077f89 */ /* 0x000e6400000e0000 */
[----:B-1----:R-:W-:Y:S02]  /*38b0*/  FADD R11, R10, R7 ;  /* 0x000000070a0b7221 */ /* 0x002fe40000000000 */
[----:B------:R-:W1:Y:S03]  /*38c0*/  @!P0 LDC.64 R6, c[0x0][0x450] ;  /* 0x00011400ff068b82 */ /* 0x000e660000000a00 */
[----:B------:R-:W2:Y:S01]  /*38d0*/  SHFL.DOWN PT, R8, R11, 0x1, 0x1f ;  /* 0x08201f000b087f89 */ /* 0x000ea200000e0000 */
[----:B-1----:R-:W-:-:S04]  /*38e0*/  @!P0 IMAD.WIDE.U32 R6, R9, 0x4, R6 ;  /* 0x0000000409068825 */ /* 0x002fc800078e0006 */
[----:B--2---:R-:W-:-:S05]  /*38f0*/  FADD R9, R11, R8 ;  /* 0x000000080b097221 */ /* 0x004fca0000000000 */
[----:B------:R1:W-:Y:S01]  /*3900*/  @!P0 STG.E desc[UR6][R6.64], R9 ;  /* 0x0000000906008986 */ /* 0x0003e2000c101906 */
[----:B0-----:R-:W-:-:S13]  /*3910*/  ISETP.GE.AND P0, PT, R5, UR5, PT ;  /* 0x0000000505007c0c */ /* 0x001fda000bf06270 */
[----:B-1----:R-:W-:Y:S05]  /*3920*/  @!P0 BRA `(.L_x_57) ;  /* 0xfffffff800008947 */ /* 0x002fea000383ffff */
.L_x_53:
[----:B------:R-:W0:Y:S01]  /*3930*/  LDCU UR5, c[0x0][0x38c] ;  /* 0x00007180ff0577ac */ /* 0x000e220008000800 */
[----:B------:R-:W-:-:S04]  /*3940*/  UIADD3 UR4, UPT, UPT, UR11, UR4, URZ ;  /* 0x000000040b047290 */ /* 0x000fc8000fffe0ff */
[----:B0-----:R-:W-:-:S09]  /*3950*/  UISETP.GE.AND UP0, UPT, UR4, UR5, UPT ;  /* 0x000000050400728c */ /* 0x001fd2000bf06270 */
[----:B------:R-:W-:Y:S05]  /*3960*/  BRA.U !UP0, `(.L_x_58) ;  /* 0xfffffff508dc7547 */ /* 0x000fea000b83ffff */
[----:B------:R-:W-:Y:S05]  /*3970*/  EXIT ;  /* 0x000000000000794d */ /* 0x000fea0003800000 */
.L_x_59:
[----:B------:R-:W-:-:S00]  /*3980*/  BRA `(.L_x_59) ;  /* 0xfffffffc00fc7947 */ /* 0x000fc0000383ffff */
[----:B------:R-:W-:-:S00]  /*3990*/  NOP ;  /* 0x0000000000007918 */ /* 0x000fc00000000000 */
        /* <DEDUP_REMOVED lines=14> */
.L_x_685:


//--------------------- .text._Z40fused_tensor_prods_example_backleft_kerniiiiiPKfS0_S0_S0_S0_S0_S0_S0_S0_S0_S0_S0_S0_S0_S0_PfS1_S1_S1_S1_S1_S1_S1_S1_ --------------------------
	.section	.text._Z40fused_tensor_prods_example_backleft_kerniiiiiPKfS0_S0_S0_S0_S0_S0_S0_S0_S0_S0_S0_S0_S0_S0_PfS1_S1_S1_S1_S1_S1_S1_S1_,"ax",@progbits
	.align	128
        .global         _Z40fused_tensor_prods_example_backleft_kerniiiiiPKfS0_S0_S0_S0_S0_S0_S0_S0_S0_S0_S0_S0_S0_S0_PfS1_S1_S1_S1_S1_S1_S1_S1_
        .type           _Z40fused_tensor_prods_example_backleft_kerniiiiiPKfS0_S0_S0_S0_S0_S0_S0_S0_S0_S0_S0_S0_S0_S0_PfS1_S1_S1_S1_S1_S1_S1_S1_,@function
        .size           _Z40fused_tensor_prods_example_backleft_kerniiiiiPKfS0_S0_S0_S0_S0_S0_S0_S0_S0_S0_S0_S0_S0_S0_PfS1_S1_S1_S1_S1_S1_S1_S1_,(.L_x_686 - _Z40fused_tensor_prods_example_backleft_kerniiiiiPKfS0_S0_S0_S0_S0_S0_S0_S0_S0_S0_S0_S0_S0_S0_PfS1_S1_S1_S1_S1_S1_S1_S1_)
        .other          _Z40fused_tensor_prods_example_backleft_kerniiiiiPKfS0_S0_S0_S0_S0_S0_S0_S0_S0_S0_S0_S0_S0_S0_PfS1_S1_S1_S1_S1_S1_S1_S1_,@"STO_CUDA_ENTRY STV_DEFAULT"
_Z40fused_tensor_prods_example_backleft_kerniiiiiPKfS0_S0_S0_S0_S0_S0_S0_S0_S0_S0_S0_S0_S0_S0_PfS1_S1_S1_S1_S1_S1_S1_S1_:
.text._Z40fused_tensor_prods_example_backleft_kerniiiiiPKfS0_S0_S0_S0_S0_S0_S0_S0_S0_S0_S0_S0_S0_S0_PfS1_S1_S1_S1_S1_S1_S1_S1_:
[----:B------:R-:W-:Y:S08]  /*0000*/  LDC R1, c[0x0][0x37c] ;  /* 0x0000df00ff017b82 */ /* 0x000ff00000000800 */
[----:B------:R-:W0:Y:S08]  /*0010*/  S2UR UR4, SR_CTAID.X ;  /* 0x00000000000479c3 */ /* 0x000e300000002500 */
[----:B------:R-:W0:Y:S02]  /*0020*/  LDC R0, c[0x0][0x380] ;  /* 0x0000e000ff007b82 */ /* 0x000e240000000800 */
[----:B0-----:R-:W-:-:S13]  /*0030*/  ISETP.LE.AND P0, PT, R0, UR4, PT ;  /* 0x0000000400007c0c */ /* 0x001fda000bf03270 */
[----:B------:R-:W-:Y:S05]  /*0040*/  @P0 EXIT ;  /* 0x000000000000094d */ /* 0x000fea0003800000 */
[----:B------:R-:W0:Y:S01]  /*0050*/  LDCU.64 UR6, c[0x0][0x388] ;  /* 0x00007100ff0677ac */ /* 0x000e220008000a00 */
[----:B------:R-:W1:Y:S01]  /*0060*/  LDC R7, c[0x0][0x364] ;  /* 0x0000d900ff077b82 */ /* 0x000e620000000800 */
[----:B------:R-:W2:Y:S01]  /*0070*/  LDCU.64 UR10, c[0x0][0x358] ;  /* 0x00006b00ff0a77ac */ /* 0x000ea20008000a00 */
[----:B------:R-:W3:Y:S01]  /*0080*/  LDCU UR8, c[0x0][0x360] ;  /* 0x00006c00ff0877ac */ /* 0x000ee20008000800 */
[----:B0-----:R-:W-:Y:S02]  /*0090*/  ULOP3.LUT UR6, UR6, 0x7ffffff8, URZ, 0xc0, !UPT ;  /* 0x7ffffff806067892 */ /* 0x001fe4000f8ec0ff */
[----:B------:R-:W-:-:S04]  /*00a0*/  ULOP3.LUT UR5, UR7, 0x7ffffffc, URZ, 0xc0, !UPT ;  /* 0x7ffffffc07057892 */ /* 0x000fc8000f8ec0ff */
[----:B--23--:R-:W-:-:S08]  /*00b0*/  MOV R8, UR6 ;  /* 0x0000000600087c02 */ /* 0x00cfd00008000f00 */
.L_x_133:
[----:B-1----:R-:W0:Y:S01]  /*00c0*/  S2R R9, SR_TID.X ;  /* 0x0000000000097919 */ /* 0x002e220000002100 */
[----:B------:R-:W2:Y:S01]  /*00d0*/  LDC R28, c[0x0][0x388] ;  /* 0x0000e200ff1c7b82 */ /* 0x000ea20000000800 */
[----:B------:R-:W-:Y:S01]  /*00e0*/  BSSY.RECONVERGENT B0, `(.L_x_60) ;  /* 0x00000b0000007945 */ /* 0x000fe20003800200 */
[----:B------:R-:W-:Y:S01]  /*00f0*/  HFMA2 R26, -RZ, RZ, 0, 0 ;  /* 0x00000000ff1a7431 */ /* 0x000fe200000001ff */
[----:B------:R-:W3:Y:S05]  /*0100*/  S2R R10, SR_TID.Y ;  /* 0x00000000000a7919 */ /* 0x000eea0000002200 */
[----:B------:R-:W4:Y:S01]  /*0110*/  LDC.64 R16, c[0x0][0x388] ;  /* 0x0000e200ff107b82 */ /* 0x000f220000000a00 */
[----:B--2---:R-:W-:-:S02]  /*0120*/  IADD3 R12, PT, PT, R28, -0x1, RZ ;  /* 0xffffffff1c0c7810 */ /* 0x004fc40007ffe0ff */
[----:B------:R-:W-:Y:S02]  /*0130*/  LOP3.LUT R13, R28, 0x1, RZ, 0xc0, !PT ;  /* 0x000000011c0d7812 */ /* 0x000fe400078ec0ff */
[----:B0-----:R-:W-:Y:S02]  /*0140*/  ISETP.GE.AND P0, PT, R9, R28, PT ;  /* 0x0000001c0900720c */ /* 0x001fe40003f06270 */
[C---:B----4-:R-:W-:Y:S02]  /*0150*/  LOP3.LUT R14, R16.reuse, 0x7, RZ, 0xc0, !PT ;  /* 0x00000007100e7812 */ /* 0x050fe400078ec0ff */
[----:B------:R-:W-:-:S09]  /*0160*/  LOP3.LUT R15, R16, 0x3, RZ, 0xc0, !PT ;  /* 0x00000003100f7812 */ /* 0x000fd200078ec0ff */
[----:B---3--:R-:W-:Y:S05]  /*0170*/  @P0 BRA `(.L_x_61) ;  /* 0x0000000800980947 */ /* 0x008fea0003800000 */
[----:B------:R-:W-:Y:S01]  /*0180*/  IMAD R28, R28, UR4, RZ ;  /* 0x000000041c1c7c24 */ /* 0x000fe2000f8e02ff */
[----:B------:R-:W-:Y:S02]  /*0190*/  MOV R26, RZ ;  /* 0x000000ff001a7202 */ /* 0x000fe40000000f00 */
[----:B------:R-:W-:-:S07]  /*01a0*/  MOV R29, R9 ;  /* 0x00000009001d7202 */ /* 0x000fce0000000f00 */
.L_x_66:
[----:B-----5:R-:W0:Y:S01]  /*01b0*/  LDC.64 R30, c[0x0][0x398] ;  /* 0x0000e600ff1e7b82 */ /* 0x020e220000000a00 */
[----:B------:R-:W-:-:S05]  /*01c0*/  IADD3 R3, PT, PT, R28, R29, RZ ;  /* 0x0000001d1c037210 */ /* 0x000fca0007ffe0ff */
[----:B0-----:R-:W-:-:S06]  /*01d0*/  IMAD.WIDE R30, R3, 0x4, R30 ;  /* 0x00000004031e7825 */ /* 0x001fcc00078e021e */
[----:B------:R0:W5:Y:S01]  /*01e0*/  LDG.E R30, desc[UR10][R30.64] ;  /* 0x0000000a1e1e7981 */ /* 0x000162000c1e1900 */
[----:B------:R-:W-:Y:S02]  /*01f0*/  ISETP.GE.U32.AND P0, PT, R12, 0x7, PT ;  /* 0x000000070c00780c */ /* 0x000fe40003f06070 */
[----:B------:R-:W-:-:S11]  /*0200*/  MOV R11, RZ ;  /* 0x000000ff000b7202 */ /* 0x000fd60000000f00 */
[----:B0-----:R-:W-:Y:S05]  /*0210*/  @!P0 BRA `(.L_x_62) ;  /* 0x0000000400348947 */ /* 0x001fea0003800000 */
[----:B------:R-:W0:Y:S01]  /*0220*/  LDCU UR6, c[0x0][0x388] ;  /* 0x00007100ff0677ac */ /* 0x000e220008000800 */
[CC--:B-1----:R-:W-:Y:S01]  /*0230*/  IADD3 R0, PT, PT, R7.reuse, R10.reuse, RZ ;  /* 0x0000000a07007210 */ /* 0x0c2fe20007ffe0ff */
[C-C-:B------:R-:W-:Y:S01]  /*0240*/  IMAD R8, R7.reuse, 0x5, R10.reuse ;  /* 0x0000000507087824 */ /* 0x140fe200078e020a */
[CC--:B------:R-:W-:Y:S01]  /*0250*/  LEA R6, R7.reuse, R10.reuse, 0x2 ;  /* 0x0000000a07067211 */ /* 0x0c0fe200078e10ff */
[C-C-:B------:R-:W-:Y:S01]  /*0260*/  IMAD R2, R7.reuse, 0x3, R10.reuse ;  /* 0x0000000307027824 */ /* 0x140fe200078e020a */
[C---:B------:R-:W-:Y:S01]  /*0270*/  LEA R4, R7.reuse, R10, 0x1 ;  /* 0x0000000a07047211 */ /* 0x040fe200078e08ff */
[C-C-:B------:R-:W-:Y:S01]  /*0280*/  IMAD R18, R7.reuse, 0x6, R10.reuse ;  /* 0x0000000607127824 */ /* 0x140fe200078e020a */
[----:B------:R-:W-:Y:S01]  /*0290*/  MOV R11, R28 ;  /* 0x0000001c000b7202 */ /* 0x000fe20000000f00 */
[----:B------:R-:W-:Y:S01]  /*02a0*/  IMAD R20, R7, 0x7, R10 ;  /* 0x0000000707147824 */ /* 0x000fe200078e020a */
[----:B0-----:R-:W-:Y:S02]  /*02b0*/  ULOP3.LUT UR7, UR6, 0x7ffffff8, URZ, 0xc0, !UPT ;  /* 0x7ffffff806077892 */ /* 0x001fe4000f8ec0ff */
[----:B------:R-:W-:-:S02]  /*02c0*/  IMAD R5, R0, UR6, R29 ;  /* 0x0000000600057c24 */ /* 0x000fc4000f8e021d */
[--C-:B------:R-:W-:Y:S02]  /*02d0*/  IMAD R0, R8, UR6, R29.reuse ;  /* 0x0000000608007c24 */ /* 0x100fe4000f8e021d */
[--C-:B------:R-:W-:Y:S01]  /*02e0*/  IMAD R3, R2, UR6, R29.reuse ;  /* 0x0000000602037c24 */ /* 0x100fe2000f8e021d */
[----:B------:R-:W-:Y:S01]  /*02f0*/  MOV R8, UR7 ;  /* 0x0000000700087c02 */ /* 0x000fe20008000f00 */
[--C-:B------:R-:W-:Y:S02]  /*0300*/  IMAD R2, R6, UR6, R29.reuse ;  /* 0x0000000606027c24 */ /* 0x100fe4000f8e021d */
[--C-:B------:R-:W-:Y:S01]  /*0310*/  IMAD R4, R4, UR6, R29.reuse ;  /* 0x0000000604047c24 */ /* 0x100fe2000f8e021d */
[----:B------:R-:W-:Y:S01]  /*0320*/  IADD3 R6, PT, PT, -R8, RZ, RZ ;  /* 0x000000ff08067210 */ /* 0x000fe20007ffe1ff */
[--C-:B------:R-:W-:Y:S02]  /*0330*/  IMAD R37, R18, UR6, R29.reuse ;  /* 0x0000000612257c24 */ /* 0x100fe4000f8e021d */
[----:B------:R-:W-:-:S02]  /*0340*/  IMAD R33, R20, UR6, R29 ;  /* 0x0000000614217c24 */ /* 0x000fc4000f8e021d */
[----:B------:R-:W-:-:S07]  /*0350*/  IMAD R35, R10, UR6, R29 ;  /* 0x000000060a237c24 */ /* 0x000fce000f8e021d */
.L_x_63:
[----:B------:R-:W0:Y:S08]  /*0360*/  LDC.64 R20, c[0x0][0x3b0] ;  /* 0x0000ec00ff147b82 */ /* 0x000e300000000a00 */
[----:B------:R-:W1:Y:S01]  /*0370*/  LDC.64 R18, c[0x0][0x3c8] ;  /* 0x0000f200ff127b82 */ /* 0x000e620000000a00 */
[----:B0-----:R-:W-:-:S05]  /*0380*/  IMAD.WIDE R20, R11, 0x4, R20 ;  /* 0x000000040b147825 */ /* 0x001fca00078e0214 */
[----:B------:R-:W2:Y:S01]  /*0390*/  LDG.E R25, desc[UR10][R20.64] ;  /* 0x0000000a14197981 */ /* 0x000ea2000c1e1900 */
[----:B-1----:R-:W-:-:S03]  /*03a0*/  IMAD.WIDE.U32 R22, R35, 0x4, R18 ;  /* 0x0000000423167825 */ /* 0x002fc600078e0012 */
[----:B------:R-:W3:Y:S04]  /*03b0*/  LDG.E R32, desc[UR10][R20.64+0x4] ;  /* 0x0000040a14207981 */ /* 0x000ee8000c1e1900 */
[----:B------:R-:W4:Y:S04]  /*03c0*/  LDG.E R36, desc[UR10][R20.64+0x8] ;  /* 0x0000080a14247981 */ /* 0x000f28000c1e1900 */
[----:B------:R-:W3:Y:S01]  /*03d0*/  LDG.E R22, desc[UR10][R22.64] ;  /* 0x0000000a16167981 */ /* 0x000ee2000c1e1900 */
[----:B--2--5:R-:W-:Y:S01]  /*03e0*/  FMUL R31, R30, R25 ;  /* 0x000000191e1f7220 */ /* 0x024fe20000400000 */
[----:B------:R-:W-:-:S06]  /*03f0*/  IMAD.WIDE.U32 R24, R5, 0x4, R18 ;  /* 0x0000000405187825 */ /* 0x000fcc00078e0012 */
[----:B------:R-:W2:Y:S01]  /*0400*/  LDG.E R24, desc[UR10][R24.64] ;  /* 0x0000000a18187981 */ /* 0x000ea2000c1e1900 */
[----:B---3--:R-:W-:Y:S01]  /*0410*/  FFMA R31, R31, R22, R26 ;  /* 0x000000161f1f7223 */ /* 0x008fe2000000001a */
[----:B------:R-:W-:-:S05]  /*0420*/  IMAD.WIDE.U32 R22, R4, 0x4, R18 ;  /* 0x0000000404167825 */ /* 0x000fca00078e0012 */
[----:B------:R-:W3:Y:S01]  /*0430*/  LDG.E R34, desc[UR10][R22.64] ;  /* 0x0000000a16227981 */ /* 0x000ee2000c1e1900 */
[----:B------:R-:W-:-:S06]  /*0440*/  IMAD.WIDE.U32 R26, R3, 0x4, R18 ;  /* 0x00000004031a7825 */ /* 0x000fcc00078e0012 */
[----:B------:R-:W3:Y:S04]  /*0450*/  LDG.E R26, desc[UR10][R26.64] ;  /* 0x0000000a1a1a7981 */ /* 0x000ee8000c1e1900 */
[----:B------:R-:W3:Y:S01]  /*0460*/  LDG.E R23, desc[UR10][R20.64+0xc] ;  /* 0x00000c0a14177981 */ /* 0x000ee2000c1e1900 */
[C---:B------:R-:W-:Y:S01]  /*0470*/  FMUL R32, R30.reuse, R32 ;  /* 0x000000201e207220 */ /* 0x040fe20000400000 */
[----:B----4-:R-:W-:-:S03]  /*0480*/  FMUL R36, R30, R36 ;  /* 0x000000241e247220 */ /* 0x010fc60000400000 */
[----:B--2---:R-:W-:Y:S02]  /*0490*/  FFMA R31, R32, R24, R31 ;  /* 0x00000018201f7223 */ /* 0x004fe4000000001f */
[----:B------:R-:W2:Y:S01]  /*04a0*/  LDG.E R32, desc[UR10][R20.64+0x10] ;  /* 0x0000100a14207981 */ /* 0x000ea2000c1e1900 */
[----:B------:R-:W-:-:S06]  /*04b0*/  IMAD.WIDE.U32 R24, R0, 0x4, R18 ;  /* 0x0000000400187825 */ /* 0x000fcc00078e0012 */
[----:B------:R-:W4:Y:S01]  /*04c0*/  LDG.E R24, desc[UR10][R24.64] ;  /* 0x0000000a18187981 */ /* 0x000f22000c1e1900 */
[----:B---3--:R-:W-:-:S03]  /*04d0*/  FFMA R31, R36, R34, R31 ;  /* 0x00000022241f7223 */ /* 0x008fc6000000001f */
[----:B------:R-:W3:Y:S01]  /*04e0*/  LDG.E R34, desc[UR10][R20.64+0x14] ;  /* 0x0000140a14227981 */ /* 0x000ee2000c1e1900 */
[----:B------:R-:W-:Y:S01]  /*04f0*/  FMUL R36, R30, R23 ;  /* 0x000000171e247220 */ /* 0x000fe20000400000 */
[----:B------:R-:W-:-:S04]  /*0500*/  IMAD.WIDE.U32 R22, R2, 0x4, R18 ;  /* 0x0000000402167825 */ /* 0x000fc800078e0012 */
[----:B------:R-:W-:Y:S01]  /*0510*/  FFMA R36, R36, R26, R31 ;  /* 0x0000001a24247223 */ /* 0x000fe2000000001f */
[--C-:B------:R-:W-:Y:S01]  /*0520*/  IMAD.WIDE.U32 R26, R37, 0x4, R18.reuse ;  /* 0x00000004251a7825 */ /* 0x100fe200078e0012 */
[----:B------:R-:W4:Y:S04]  /*0530*/  LDG.E R31, desc[UR10][R20.64+0x18] ;  /* 0x0000180a141f7981 */ /* 0x000f28000c1e1900 */
[----:B------:R-:W4:Y:S01]  /*0540*/  LDG.E R23, desc[UR10][R22.64] ;  /* 0x0000000a16177981 */ /* 0x000f22000c1e1900 */
[----:B------:R-:W-:-:S03]  /*0550*/  IMAD.WIDE.U32 R18, R33, 0x4, R18 ;  /* 0x0000000421127825 */ /* 0x000fc600078e0012 */
[----:B------:R-:W4:Y:S04]  /*0560*/  LDG.E R26, desc[UR10][R26.64] ;  /* 0x0000000a1a1a7981 */ /* 0x000f28000c1e1900 */
[----:B------:R0:W4:Y:S04]  /*0570*/  LDG.E R21, desc[UR10][R20.64+0x1c] ;  /* 0x00001c0a14157981 */ /* 0x000128000c1e1900 */
[----:B------:R-:W4:Y:S01]  /*0580*/  LDG.E R18, desc[UR10][R18.64] ;  /* 0x0000000a12127981 */ /* 0x000f22000c1e1900 */
[----:B------:R-:W-:-:S04]  /*0590*/  IADD3 R6, PT, PT, R6, 0x8, RZ ;  /* 0x0000000806067810 */ /* 0x000fc80007ffe0ff */
[----:B------:R-:W-:Y:S01]  /*05a0*/  ISETP.NE.AND P0, PT, R6, RZ, PT ;  /* 0x000000ff0600720c */ /* 0x000fe20003f05270 */
[----:B0-----:R-:W-:Y:S01]  /*05b0*/  IMAD R20, R7, R16, RZ ;  /* 0x0000001007147224 */ /* 0x001fe200078e02ff */
[----:B------:R-:W-:-:S04]  /*05c0*/  IADD3 R11, PT, PT, R11, 0x8, RZ ;  /* 0x000000080b0b7810 */ /* 0x000fc80007ffe0ff */
[C---:B------:R-:W-:Y:S02]  /*05d0*/  LEA R5, R20.reuse, R5, 0x3 ;  /* 0x0000000514057211 */ /* 0x040fe400078e18ff */
[C---:B------:R-:W-:Y:S02]  /*05e0*/  LEA R4, R20.reuse, R4, 0x3 ;  /* 0x0000000414047211 */ /* 0x040fe400078e18ff */
[C---:B------:R-:W-:Y:S02]  /*05f0*/  LEA R3, R20.reuse, R3, 0x3 ;  /* 0x0000000314037211 */ /* 0x040fe400078e18ff */
[C---:B------:R-:W-:Y:S02]  /*0600*/  LEA R2, R20.reuse, R2, 0x3 ;  /* 0x0000000214027211 */ /* 0x040fe400078e18ff */
[C---:B------:R-:W-:Y:S02]  /*0610*/  LEA R0, R20.reuse, R0, 0x3 ;  /* 0x0000000014007211 */ /* 0x040fe400078e18ff */
[----:B------:R-:W-:-:S02]  /*0620*/  LEA R37, R20, R37, 0x3 ;  /* 0x0000002514257211 */ /* 0x000fc400078e18ff */
[C---:B------:R-:W-:Y:S02]  /*0630*/  LEA R33, R20.reuse, R33, 0x3 ;  /* 0x0000002114217211 */ /* 0x040fe400078e18ff */
[----:B------:R-:W-:Y:S01]  /*0640*/  LEA R35, R20, R35, 0x3 ;  /* 0x0000002314237211 */ /* 0x000fe200078e18ff */
[C---:B--2---:R-:W-:Y:S01]  /*0650*/  FMUL R32, R30.reuse, R32 ;  /* 0x000000201e207220 */ /* 0x044fe20000400000 */
[C---:B---3--:R-:W-:Y:S01]  /*0660*/  FMUL R34, R30.reuse, R34 ;  /* 0x000000221e227220 */ /* 0x048fe20000400000 */
[----:B----4-:R-:W-:Y:S02]  /*0670*/  FMUL R31, R30, R31 ;  /* 0x0000001f1e1f7220 */ /* 0x010fe40000400000 */
[----:B------:R-:W-:-:S04]  /*0680*/  FFMA R32, R32, R23, R36 ;  /* 0x0000001720207223 */ /* 0x000fc80000000024 */
[----:B------:R-:W-:-:S04]  /*0690*/  FFMA R32, R34, R24, R32 ;  /* 0x0000001822207223 */ /* 0x000fc80000000020 */
[----:B------:R-:W-:Y:S01]  /*06a0*/  FFMA R31, R31, R26, R32 ;  /* 0x0000001a1f1f7223 */ /* 0x000fe20000000020 */
[----:B------:R-:W-:-:S04]  /*06b0*/  FMUL R26, R30, R21 ;  /* 0x000000151e1a7220 */ /* 0x000fc80000400000 */
[----:B------:R-:W-:Y:S01]  /*06c0*/  FFMA R26, R26, R18, R31 ;  /* 0x000000121a1a7223 */ /* 0x000fe2000000001f */
[----:B------:R-:W-:Y:S06]  /*06d0*/  @P0 BRA `(.L_x_63) ;  /* 0xfffffffc00200947 */ /* 0x000fec000383ffff */
[----:B------:R-:W-:-:S07]  /*06e0*/  MOV R11, R8 ;  /* 0x00000008000b7202 */ /* 0x000fce0000000f00 */
.L_x_62:
[----:B------:R-:W-:-:S13]  /*06f0*/  ISETP.NE.AND P0, PT, R14, RZ, PT ;  /* 0x000000ff0e00720c */ /* 0x000fda0003f05270 */
[----:B------:R-:W-:Y:S05]  /*0700*/  @!P0 BRA `(.L_x_64) ;  /* 0x0000000400248947 */ /* 0x000fea0003800000 */
[----:B------:R-:W-:Y:S02]  /*0710*/  IADD3 R0, PT, PT, R14, -0x1, RZ ;  /* 0xffffffff0e007810 */ /* 0x000fe40007ffe0ff */
[----:B------:R-:W-:Y:S02]  /*0720*/  ISETP.NE.AND P1, PT, R15, RZ, PT ;  /* 0x000000ff0f00720c */ /* 0x000fe40003f25270 */
[----:B------:R-:W-:-:S13]  /*0730*/  ISETP.GE.U32.AND P0, PT, R0, 0x3, PT ;  /* 0x000000030000780c */ /* 0x000fda0003f06070 */
[----:B------:R-:W-:Y:S05]  /*0740*/  @!P0 BRA `(.L_x_65) ;  /* 0x0000000000888947 */ /* 0x000fea0003800000 */
[----:B------:R-:W0:Y:S01]  /*0750*/  LDC.64 R2, c[0x0][0x3b0] ;  /* 0x0000ec00ff027b82 */ /* 0x000e220000000a00 */
[----:B------:R-:W2:Y:S01]  /*0760*/  LDCU UR6, c[0x0][0x388] ;  /* 0x00007100ff0677ac */ /* 0x000ea20008000800 */
[----:B-1----:R-:W-:Y:S01]  /*0770*/  IMAD R0, R11, R7, R10 ;  /* 0x000000070b007224 */ /* 0x002fe200078e020a */
[----:B------:R-:W-:-:S05]  /*0780*/  IADD3 R19, PT, PT, R28, R11, RZ ;  /* 0x0000000b1c137210 */ /* 0x000fca0007ffe0ff */
[----:B------:R-:W1:Y:S01]  /*0790*/  LDC.64 R4, c[0x0][0x3c8] ;  /* 0x0000f200ff047b82 */ /* 0x000e620000000a00 */
[C---:B--2---:R-:W-:Y:S01]  /*07a0*/  IMAD R23, R0.reuse, UR6, R29 ;  /* 0x0000000600177c24 */ /* 0x044fe2000f8e021d */
[----:B------:R-:W-:Y:S01]  /*07b0*/  IADD3 R0, PT, PT, R0, R7, RZ ;  /* 0x0000000700007210 */ /* 0x000fe20007ffe0ff */
[----:B0-----:R-:W-:-:S04]  /*07c0*/  IMAD.WIDE R2, R19, 0x4, R2 ;  /* 0x0000000413027825 */ /* 0x001fc800078e0202 */
[C---:B------:R-:W-:Y:S01]  /*07d0*/  IMAD R21, R0.reuse, UR6, R29 ;  /* 0x0000000600157c24 */ /* 0x040fe2000f8e021d */
[-C--:B------:R-:W-:Y:S01]  /*07e0*/  IADD3 R0, PT, PT, R0, R7.reuse, RZ ;  /* 0x0000000700007210 */ /* 0x080fe20007ffe0ff */
[----:B------:R-:W2:Y:S01]  /*07f0*/  LDG.E R25, desc[UR10][R2.64] ;  /* 0x0000000a02197981 */ /* 0x000ea2000c1e1900 */
[--C-:B-1----:R-:W-:Y:S02]  /*0800*/  IMAD.WIDE.U32 R22, R23, 0x4, R4.reuse ;  /* 0x0000000417167825 */ /* 0x102fe400078e0004 */
[----:B------:R-:W-:Y:S01]  /*0810*/  IADD3 R6, PT, PT, R0, R7, RZ ;  /* 0x0000000700067210 */ /* 0x000fe20007ffe0ff */
[----:B------:R-:W3:Y:S01]  /*0820*/  LDG.E R27, desc[UR10][R2.64+0x4] ;  /* 0x0000040a021b7981 */ /* 0x000ee2000c1e1900 */
[----:B------:R-:W-:-:S03]  /*0830*/  IMAD.WIDE.U32 R20, R21, 0x4, R4 ;  /* 0x0000000415147825 */ /* 0x000fc600078e0004 */
[----:B------:R-:W4:Y:S01]  /*0840*/  LDG.E R23, desc[UR10][R22.64] ;  /* 0x0000000a16177981 */ /* 0x000f22000c1e1900 */
[--C-:B------:R-:W-:Y:S02]  /*0850*/  IMAD R19, R0, UR6, R29.reuse ;  /* 0x0000000600137c24 */ /* 0x100fe4000f8e021d */
[----:B------:R-:W-:Y:S01]  /*0860*/  IMAD R33, R6, UR6, R29 ;  /* 0x0000000606217c24 */ /* 0x000fe2000f8e021d */
[----:B------:R-:W4:Y:S01]  /*0870*/  LDG.E R20, desc[UR10][R20.64] ;  /* 0x0000000a14147981 */ /* 0x000f22000c1e1900 */
[----:B------:R-:W-:-:S03]  /*0880*/  IMAD.WIDE.U32 R18, R19, 0x4, R4 ;  /* 0x0000000413127825 */ /* 0x000fc600078e0004 */
[----:B------:R-:W4:Y:S01]  /*0890*/  LDG.E R31, desc[UR10][R2.64+0x8] ;  /* 0x0000080a021f7981 */ /* 0x000f22000c1e1900 */
[----:B------:R-:W-:-:S03]  /*08a0*/  IMAD.WIDE.U32 R4, R33, 0x4, R4 ;  /* 0x0000000421047825 */ /* 0x000fc600078e0004 */
[----:B------:R-:W4:Y:S04]  /*08b0*/  LDG.E R33, desc[UR10][R2.64+0xc] ;  /* 0x00000c0a02217981 */ /* 0x000f28000c1e1900 */
[----:B------:R-:W4:Y:S04]  /*08c0*/  LDG.E R18, desc[UR10][R18.64] ;  /* 0x0000000a12127981 */ /* 0x000f28000c1e1900 */
[----:B------:R-:W4:Y:S01]  /*08d0*/  LDG.E R4, desc[UR10][R4.64] ;  /* 0x0000000a04047981 */ /* 0x000f22000c1e1900 */
[----:B------:R-:W-:Y:S01]  /*08e0*/  IADD3 R11, PT, PT, R11, 0x4, RZ ;  /* 0x000000040b0b7810 */ /* 0x000fe20007ffe0ff */
[C---:B--2--5:R-:W-:Y:S01]  /*08f0*/  FMUL R25, R30.reuse, R25 ;  /* 0x000000191e197220 */ /* 0x064fe20000400000 */
[----:B---3--:R-:W-:-:S03]  /*0900*/  FMUL R0, R30, R27 ;  /* 0x0000001b1e007220 */ /* 0x008fc60000400000 */
[----:B----4-:R-:W-:-:S04]  /*0910*/  FFMA R23, R25, R23, R26 ;  /* 0x0000001719177223 */ /* 0x010fc8000000001a */
[----:B------:R-:W-:Y:S01]  /*0920*/  FFMA R0, R0, R20, R23 ;  /* 0x0000001400007223 */ /* 0x000fe20000000017 */
[C---:B------:R-:W-:Y:S01]  /*0930*/  FMUL R31, R30.reuse, R31 ;  /* 0x0000001f1e1f7220 */ /* 0x040fe20000400000 */
[----:B------:R-:W-:-:S03]  /*0940*/  FMUL R33, R30, R33 ;  /* 0x000000211e217220 */ /* 0x000fc60000400000 */
[----:B------:R-:W-:-:S04]  /*0950*/  FFMA R0, R31, R18, R0 ;  /* 0x000000121f007223 */ /* 0x000fc80000000000 */
[----:B------:R-:W-:-:S07]  /*0960*/  FFMA R26, R33, R4, R0 ;  /* 0x00000004211a7223 */ /* 0x000fce0000000000 */
.L_x_65:
[----:B------:R-:W-:Y:S05]  /*0970*/  @!P1 BRA `(.L_x_64) ;  /* 0x0000000000889947 */ /* 0x000fea0003800000 */
[----:B------:R-:W-:Y:S02]  /*0980*/  ISETP.NE.AND P0, PT, R15, 0x1, PT ;  /* 0x000000010f00780c */ /* 0x000fe40003f05270 */
[----:B------:R-:W-:-:S11]  /*0990*/  ISETP.NE.AND P1, PT, R13, RZ, PT ;  /* 0x000000ff0d00720c */ /* 0x000fd60003f25270 */
[----:B------:R-:W0:Y:S01]  /*09a0*/  @P0 LDC R24, c[0x0][0x388] ;  /* 0x0000e200ff180b82 */ /* 0x000e220000000800 */
[C---:B-1----:R-:W-:Y:S01]  /*09b0*/  @P0 IMAD R6, R11.reuse, R7, R10 ;  /* 0x000000070b060224 */ /* 0x042fe200078e020a */
[----:B------:R-:W-:Y:S02]  /*09c0*/  @P0 IADD3 R25, PT, PT, R28, R11, RZ ;  /* 0x0000000b1c190210 */ /* 0x000fe40007ffe0ff */
[----:B------:R-:W-:-:S04]  /*09d0*/  @P0 IADD3 R11, PT, PT, R11, 0x2, RZ ;  /* 0x000000020b0b0810 */ /* 0x000fc80007ffe0ff */
[----:B------:R-:W1:Y:S08]  /*09e0*/  @P0 LDC.64 R22, c[0x0][0x3b0] ;  /* 0x0000ec00ff160b82 */ /* 0x000e700000000a00 */
[----:B------:R-:W2:Y:S08]  /*09f0*/  @P0 LDC.64 R20, c[0x0][0x3c8] ;  /* 0x0000f200ff140b82 */ /* 0x000eb00000000a00 */
[----:B------:R-:W3:Y:S01]  /*0a00*/  @P1 LDC.64 R2, c[0x0][0x3b0] ;  /* 0x0000ec00ff021b82 */ /* 0x000ee20000000a00 */
[C---:B0-----:R-:W-:Y:S01]  /*0a10*/  @P0 IMAD R19, R6.reuse, R24, R29 ;  /* 0x0000001806130224 */ /* 0x041fe200078e021d */
[----:B------:R-:W-:-:S06]  /*0a20*/  @P0 IADD3 R6, PT, PT, R6, R7, RZ ;  /* 0x0000000706060210 */ /* 0x000fcc0007ffe0ff */
[----:B------:R-:W0:Y:S01]  /*0a30*/  @P1 LDC R0, c[0x0][0x388] ;  /* 0x0000e200ff001b82 */ /* 0x000e220000000800 */
[----:B-1----:R-:W-:-:S07]  /*0a40*/  @P0 IMAD.WIDE R22, R25, 0x4, R22 ;  /* 0x0000000419160825 */ /* 0x002fce00078e0216 */
[----:B------:R-:W1:Y:S01]  /*0a50*/  @P1 LDC.64 R4, c[0x0][0x3c8] ;  /* 0x0000f200ff041b82 */ /* 0x000e620000000a00 */
[----:B------:R-:W-:Y:S01]  /*0a60*/  @P0 IMAD R31, R6, R24, R29 ;  /* 0x00000018061f0224 */ /* 0x000fe200078e021d */
[-C--:B------:R-:W-:Y:S01]  /*0a70*/  @P1 IADD3 R27, PT, PT, R28, R11.reuse, RZ ;  /* 0x0000000b1c1b1210 */ /* 0x080fe20007ffe0ff */
[----:B--2---:R-:W-:Y:S01]  /*0a80*/  @P0 IMAD.WIDE.U32 R18, R19, 0x4, R20 ;  /* 0x0000000413120825 */ /* 0x004fe200078e0014 */
[----:B------:R-:W2:Y:S03]  /*0a90*/  @P0 LDG.E R25, desc[UR10][R22.64] ;  /* 0x0000000a16190981 */ /* 0x000ea6000c1e1900 */
[----:B------:R-:W-:Y:S02]  /*0aa0*/  @P1 IMAD R6, R7, R11, R10 ;  /* 0x0000000b07061224 */ /* 0x000fe400078e020a */
[----:B------:R-:W-:Y:S01]  /*0ab0*/  @P0 IMAD.WIDE.U32 R20, R31, 0x4, R20 ;  /* 0x000000041f140825 */ /* 0x000fe200078e0014 */
[----:B------:R-:W4:Y:S03]  /*0ac0*/  @P0 LDG.E R19, desc[UR10][R18.64] ;  /* 0x0000000a12130981 */ /* 0x000f26000c1e1900 */
[----:B---3--:R-:W-:Y:S01]  /*0ad0*/  @P1 IMAD.WIDE R2, R27, 0x4, R2 ;  /* 0x000000041b021825 */ /* 0x008fe200078e0202 */
[----:B------:R-:W3:Y:S03]  /*0ae0*/  @P0 LDG.E R31, desc[UR10][R22.64+0x4] ;  /* 0x0000040a161f0981 */ /* 0x000ee6000c1e1900 */
[----:B0-----:R-:W-:Y:S01]  /*0af0*/  @P1 IMAD R11, R6, R0, R29 ;  /* 0x00000000060b1224 */ /* 0x001fe200078e021d */
[----:B------:R-:W3:Y:S04]  /*0b00*/  @P0 LDG.E R20, desc[UR10][R20.64] ;  /* 0x0000000a14140981 */ /* 0x000ee8000c1e1900 */
[----:B------:R-:W3:Y:S01]  /*0b10*/  @P1 LDG.E R3, desc[UR10][R2.64] ;  /* 0x0000000a02031981 */ /* 0x000ee2000c1e1900 */
[----:B-1----:R-:W-:-:S06]  /*0b20*/  @P1 IMAD.WIDE.U32 R4, R11, 0x4, R4 ;  /* 0x000000040b041825 */ /* 0x002fcc00078e0004 */
[----:B------:R-:W3:Y:S01]  /*0b30*/  @P1 LDG.E R4, desc[UR10][R4.64] ;  /* 0x0000000a04041981 */ /* 0x000ee2000c1e1900 */
[----:B--2--5:R-:W-:-:S04]  /*0b40*/  @P0 FMUL R25, R30, R25 ;  /* 0x000000191e190220 */ /* 0x024fc80000400000 */
[----:B----4-:R-:W-:Y:S01]  /*0b50*/  @P0 FFMA R19, R25, R19, R26 ;  /* 0x0000001319130223 */ /* 0x010fe2000000001a */
[----:B---3--:R-:W-:-:S04]  /*0b60*/  @P0 FMUL R0, R30, R31 ;  /* 0x0000001f1e000220 */ /* 0x008fc80000400000 */
[----:B------:R-:W-:Y:S01]  /*0b70*/  @P0 FFMA R26, R0, R20, R19 ;  /* 0x00000014001a0223 */ /* 0x000fe20000000013 */
[----:B------:R-:W-:-:S04]  /*0b80*/  @P1 FMUL R11, R30, R3 ;  /* 0x000000031e0b1220 */ /* 0x000fc80000400000 */
[----:B------:R-:W-:-:S07]  /*0b90*/  @P1 FFMA R26, R11, R4, R26 ;  /* 0x000000040b1a1223 */ /* 0x000fce000000001a */
.L_x_64:
[----:B------:R-:W0:Y:S01]  /*0ba0*/  LDCU UR6, c[0x0][0x388] ;  /* 0x00007100ff0677ac */ /* 0x000e220008000800 */
[----:B------:R-:W-:-:S04]  /*0bb0*/  IADD3 R29, PT, PT, R29, UR8, RZ ;  /* 0x000000081d1d7c10 */ /* 0x000fc8000fffe0ff */
[----:B0-----:R-:W-:-:S13]  /*0bc0*/  ISETP.GE.AND P0, PT, R29, UR6, PT ;  /* 0x000000061d007c0c */ /* 0x001fda000bf06270 */
[----:B------:R-:W-:Y:S05]  /*0bd0*/  @!P0 BRA `(.L_x_66) ;  /* 0xfffffff400748947 */ /* 0x000fea000383ffff */
.L_x_61:
[----:B------:R-:W-:Y:S05]  /*0be0*/  BSYNC.RECONVERGENT B0 ;  /* 0x0000000000007941 */ /* 0x000fea0003800200 */
.L_x_60:
[----:B------:R-:W0:Y:S01]  /*0bf0*/  SHFL.DOWN PT, R3, R26, 0x10, 0x1f ;  /* 0x0a001f001a037f89 */ /* 0x000e2200000e0000 */
[----:B------:R-:W-:Y:S01]  /*0c00*/  ISETP.NE.AND P0, PT, R9, RZ, PT ;  /* 0x000000ff0900720c */ /* 0x000fe20003f05270 */
[----:B------:R-:W2:Y:S01]  /*0c10*/  LDCU UR6, c[0x0][0x38c] ;  /* 0x00007180ff0677ac */ /* 0x000ea20008000800 */
[----:B------:R-:W-:Y:S01]  /*0c20*/  BSSY.RECONVERGENT B0, `(.L_x_67) ;  /* 0x0000090000007945 */ /* 0x000fe20003800200 */
[----:B------:R-:W-:-:S10]  /*0c30*/  HFMA2 R4, -RZ, RZ, 0, 0 ;  /* 0x00000000ff047431 */ /* 0x000fd400000001ff */
[----:B------:R-:W3:Y:S01]  /*0c40*/  @!P0 LDC R21, c[0x0][0x384] ;  /* 0x0000e100ff158b82 */ /* 0x000ee20000000800 */
[----:B--2---:R-:W-:-:S07]  /*0c50*/  MOV R6, UR6 ;  /* 0x0000000600067c02 */ /* 0x004fce0008000f00 */
[----:B------:R-:W2:Y:S01]  /*0c60*/  @!P0 LDC.64 R18, c[0x0][0x410] ;  /* 0x00010400ff128b82 */ /* 0x000ea20000000a00 */
[----:B0-----:R-:W-:-:S05]  /*0c70*/  FADD R3, R3, R26 ;  /* 0x0000001a03037221 */ /* 0x001fca0000000000 */
[----:B------:R-:W0:Y:S02]  /*0c80*/  SHFL.DOWN PT, R0, R3, 0x8, 0x1f ;  /* 0x09001f0003007f89 */ /* 0x000e2400000e0000 */
[----:B0-----:R-:W-:Y:S01]  /*0c90*/  FADD R0, R3, R0 ;  /* 0x0000000003007221 */ /* 0x001fe20000000000 */
[----:B---3--:R-:W-:-:S04]  /*0ca0*/  @!P0 IMAD R3, R21, UR4, R10 ;  /* 0x0000000415038c24 */ /* 0x008fc8000f8e020a */
[----:B------:R-:W0:Y:S01]  /*0cb0*/  SHFL.DOWN PT, R5, R0, 0x4, 0x1f ;  /* 0x08801f0000057f89 */ /* 0x000e2200000e0000 */
[----:B--2---:R-:W-:Y:S01]  /*0cc0*/  @!P0 IMAD.WIDE.U32 R18, R3, 0x4, R18 ;  /* 0x0000000403128825 */ /* 0x004fe200078e0012 */
[----:B------:R-:W-:-:S03]  /*0cd0*/  LOP3.LUT R3, R6, 0x1, RZ, 0xc0, !PT ;  /* 0x0000000106037812 */ /* 0x000fc600078ec0ff */
[----:B0-----:R-:W-:Y:S01]  /*0ce0*/  FADD R5, R0, R5 ;  /* 0x0000000500057221 */ /* 0x001fe20000000000 */
[C---:B------:R-:W-:Y:S02]  /*0cf0*/  LOP3.LUT R0, R17.reuse, 0x3, RZ, 0xc0, !PT ;  /* 0x0000000311007812 */ /* 0x040fe400078ec0ff */
[----:B------:R-:W-:Y:S02]  /*0d00*/  IADD3 R17, PT, PT, R17, -0x1, RZ ;  /* 0xffffffff11117810 */ /* 0x000fe40007ffe0ff */
[----:B------:R-:W0:Y:S02]  /*0d10*/  SHFL.DOWN PT, R2, R5, 0x2, 0x1f ;  /* 0x08401f0005027f89 */ /* 0x000e2400000e0000 */
[----:B0-----:R-:W-:-:S05]  /*0d20*/  FADD R2, R5, R2 ;  /* 0x0000000205027221 */ /* 0x001fca0000000000 */
[----:B------:R-:W0:Y:S02]  /*0d30*/  SHFL.DOWN PT, R11, R2, 0x1, 0x1f ;  /* 0x08201f00020b7f89 */ /* 0x000e2400000e0000 */
[----:B0-----:R-:W-:Y:S01]  /*0d40*/  FADD R11, R2, R11 ;  /* 0x0000000b020b7221 */ /* 0x001fe20000000000 */
[----:B------:R-:W-:-:S04]  /*0d50*/  IADD3 R2, PT, PT, R0, -0x1, RZ ;  /* 0xffffffff00027810 */ /* 0x000fc80007ffe0ff */
[----:B------:R0:W-:Y:S01]  /*0d60*/  @!P0 STG.E desc[UR10][R18.64], R11 ;  /* 0x0000000b12008986 */ /* 0x0001e2000c10190a */
[----:B------:R-:W-:-:S13]  /*0d70*/  ISETP.GE.AND P0, PT, R9, R6, PT ;  /* 0x000000060900720c */ /* 0x000fda0003f06270 */
[----:B0-----:R-:W-:Y:S05]  /*0d80*/  @P0 BRA `(.L_x_68) ;  /* 0x0000000400e40947 */ /* 0x001fea0003800000 */
[----:B------:R-:W-:Y:S02]  /*0d90*/  MOV R4, RZ ;  /* 0x000000ff00047202 */ /* 0x000fe40000000f00 */
[----:B------:R-:W-:-:S07]  /*0da0*/  MOV R5, R9 ;  /* 0x0000000900057202 */ /* 0x000fce0000000f00 */
.L_x_73:
[----:B------:R-:W0:Y:S01]  /*0db0*/  LDCU UR6, c[0x0][0x38c] ;  /* 0x00007180ff0677ac */ /* 0x000e220008000800 */
[----:B------:R-:W2:Y:S01]  /*0dc0*/  LDC.64 R18, c[0x0][0x3a0] ;  /* 0x0000e800ff127b82 */ /* 0x000ea20000000a00 */
[----:B0-----:R-:W-:-:S05]  /*0dd0*/  MOV R6, UR6 ;  /* 0x0000000600067c02 */ /* 0x001fca0008000f00 */
[----:B-----5:R-:W-:-:S05]  /*0de0*/  IMAD R11, R6, UR4, R5 ;  /* 0x00000004060b7c24 */ /* 0x020fca000f8e0205 */
[----:B------:R-:W-:-:S05]  /*0df0*/  LEA R11, R11, R11, 0x1 ;  /* 0x0000000b0b0b7211 */ /* 0x000fca00078e08ff */
[----:B--2---:R-:W-:-:S05]  /*0e00*/  IMAD.WIDE R18, R11, 0x4, R18 ;  /* 0x000000040b127825 */ /* 0x004fca00078e0212 */
[----:B-----5:R0:W5:Y:S04]  /*0e10*/  LDG.E R11, desc[UR10][R18.64] ;  /* 0x0000000a120b7981 */ /* 0x020168000c1e1900 */
[----:B------:R0:W5:Y:S04]  /*0e20*/  LDG.E R16, desc[UR10][R18.64+0x4] ;  /* 0x0000040a12107981 */ /* 0x000168000c1e1900 */
[----:B------:R0:W5:Y:S01]  /*0e30*/  LDG.E R24, desc[UR10][R18.64+0x8] ;  /* 0x0000080a12187981 */ /* 0x000162000c1e1900 */
[----:B------:R-:W-:Y:S02]  /*0e40*/  ISETP.GE.U32.AND P0, PT, R17, 0x3, PT ;  /* 0x000000031100780c */ /* 0x000fe40003f06070 */
[----:B------:R-:W-:-:S11]  /*0e50*/  MOV R25, RZ ;  /* 0x000000ff00197202 */ /* 0x000fd60000000f00 */
[----:B0-----:R-:W-:Y:S05]  /*0e60*/  @!P0 BRA `(.L_x_69) ;  /* 0x0000000000d88947 */ /* 0x001fea0003800000 */
[----:B------:R-:W-:-:S07]  /*0e70*/  HFMA2 R25, -RZ, RZ, 0, 0 ;  /* 0x00000000ff197431 */ /* 0x000fce00000001ff */
.L_x_70:
[----:B------:R-:W0:Y:S01]  /*0e80*/  LDC.64 R20, c[0x0][0x3b8] ;  /* 0x0000ee00ff147b82 */ /* 0x000e220000000a00 */
[----:B------:R-:W-:Y:S02]  /*0e90*/  IMAD R22, R6, UR4, R25 ;  /* 0x0000000406167c24 */ /* 0x000fe4000f8e0219 */
[----:B-1----:R-:W-:-:S03]  /*0ea0*/  IMAD R30, R7, R25, R10 ;  /* 0x00000019071e7224 */ /* 0x002fc600078e020a */
[----:B------:R-:W-:Y:S02]  /*0eb0*/  LEA R23, R22, R22, 0x1 ;  /* 0x0000001616177211 */ /* 0x000fe400078e08ff */
[----:B------:R-:W1:Y:S03]  /*0ec0*/  LDC.64 R18, c[0x0][0x3d0] ;  /* 0x0000f400ff127b82 */ /* 0x000e660000000a00 */
[----:B0-----:R-:W-:-:S05]  /*0ed0*/  IMAD.WIDE R20, R23, 0x4, R20 ;  /* 0x0000000417147825 */ /* 0x001fca00078e0214 */
[----:B------:R-:W2:Y:S01]  /*0ee0*/  LDG.E R27, desc[UR10][R20.64+0x4] ;  /* 0x0000040a141b7981 */ /* 0x000ea2000c1e1900 */
[----:B------:R-:W-:-:S03]  /*0ef0*/  IMAD R23, R30, R6, R5 ;  /* 0x000000061e177224 */ /* 0x000fc600078e0205 */
[----:B------:R-:W3:Y:S01]  /*0f00*/  LDG.E R26, desc[UR10][R20.64] ;  /* 0x0000000a141a7981 */ /* 0x000ee2000c1e1900 */
[----:B-1----:R-:W-:-:S03]  /*0f10*/  IMAD.WIDE.U32 R22, R23, 0x4, R18 ;  /* 0x0000000417167825 */ /* 0x002fc600078e0012 */
[----:B------:R-:W4:Y:S04]  /*0f20*/  LDG.E R29, desc[UR10][R20.64+0x8] ;  /* 0x0000080a141d7981 */ /* 0x000f28000c1e1900 */
[----:B------:R0:W4:Y:S01]  /*0f30*/  LDG.E R22, desc[UR10][R22.64] ;  /* 0x0000000a16167981 */ /* 0x000122000c1e1900 */
[----:B------:R-:W-:-:S03]  /*0f40*/  IADD3 R30, PT, PT, R30, R7, RZ ;  /* 0x000000071e1e7210 */ /* 0x000fc60007ffe0ff */
[----:B------:R-:W4:Y:S01]  /*0f50*/  LDG.E R31, desc[UR10][R20.64+0x10] ;  /* 0x0000100a141f7981 */ /* 0x000f22000c1e1900 */
[----:B------:R-:W-:-:S03]  /*0f60*/  IADD3 R36, PT, PT, R30, R7, RZ ;  /* 0x000000071e247210 */ /* 0x000fc60007ffe0ff */
[----:B------:R-:W4:Y:S02]  /*0f70*/  LDG.E R32, desc[UR10][R20.64+0xc] ;  /* 0x00000c0a14207981 */ /* 0x000f24000c1e1900 */
[----:B0-----:R-:W-:Y:S02]  /*0f80*/  IMAD R23, R36, R6, R5 ;  /* 0x0000000624177224 */ /* 0x001fe400078e0205 */
[----:B------:R-:W4:Y:S04]  /*0f90*/  LDG.E R37, desc[UR10][R20.64+0x14] ;  /* 0x0000140a14257981 */ /* 0x000f28000c1e1900 */
[----:B------:R-:W4:Y:S04]  /*0fa0*/  LDG.E R35, desc[UR10][R20.64+0x28] ;  /* 0x0000280a14237981 */ /* 0x000f28000c1e1900 */
[----:B------:R-:W4:Y:S04]  /*0fb0*/  LDG.E R33, desc[UR10][R20.64+0x20] ;  /* 0x0000200a14217981 */ /* 0x000f28000c1e1900 */
[----:B------:R-:W4:Y:S01]  /*0fc0*/  LDG.E R34, desc[UR10][R20.64+0x2c] ;  /* 0x00002c0a14227981 */ /* 0x000f22000c1e1900 */
[----:B--2--5:R-:W-:-:S04]  /*0fd0*/  FMUL R28, R16, R27 ;  /* 0x0000001b101c7220 */ /* 0x024fc80000400000 */
[----:B---3--:R-:W-:Y:S02]  /*0fe0*/  FFMA R27, R11, R26, R28 ;  /* 0x0000001a0b1b7223 */ /* 0x008fe4000000001c */
[----:B------:R-:W2:Y:S02]  /*0ff0*/  LDG.E R28, desc[UR10][R20.64+0x24] ;  /* 0x0000240a141c7981 */ /* 0x000ea4000c1e1900 */
[----:B----4-:R-:W-:Y:S01]  /*1000*/  FFMA R29, R24, R29, R27 ;  /* 0x0000001d181d7223 */ /* 0x010fe2000000001b */
[----:B------:R-:W-:Y:S02]  /*1010*/  IMAD R27, R30, R6, R5 ;  /* 0x000000061e1b7224 */ /* 0x000fe400078e0205 */
[----:B------:R-:W3:Y:S01]  /*1020*/  LDG.E R30, desc[UR10][R20.64+0x18] ;  /* 0x0000180a141e7981 */ /* 0x000ee2000c1e1900 */
[----:B------:R-:W-:Y:S01]  /*1030*/  FFMA R4, R29, R22, R4 ;  /* 0x000000161d047223 */ /* 0x000fe20000000004 */
[----:B------:R-:W-:Y:S01]  /*1040*/  IADD3 R22, PT, PT, R36, R7, RZ ;  /* 0x0000000724167210 */ /* 0x000fe20007ffe0ff */
[----:B------:R-:W-:Y:S01]  /*1050*/  IMAD.WIDE.U32 R26, R27, 0x4, R18 ;  /* 0x000000041b1a7825 */ /* 0x000fe200078e0012 */
[----:B------:R0:W4:Y:S03]  /*1060*/  LDG.E R29, desc[UR10][R20.64+0x1c] ;  /* 0x00001c0a141d7981 */ /* 0x000126000c1e1900 */
[----:B------:R-:W-:-:S02]  /*1070*/  IMAD R36, R22, R6, R5 ;  /* 0x0000000616247224 */ /* 0x000fc400078e0205 */
[--C-:B------:R-:W-:Y:S01]  /*1080*/  IMAD.WIDE.U32 R22, R23, 0x4, R18.reuse ;  /* 0x0000000417167825 */ /* 0x100fe200078e0012 */
[----:B------:R-:W3:Y:S03]  /*1090*/  LDG.E R27, desc[UR10][R26.64] ;  /* 0x0000000a1a1b7981 */ /* 0x000ee6000c1e1900 */
[----:B------:R-:W-:Y:S02]  /*10a0*/  IMAD.WIDE.U32 R18, R36, 0x4, R18 ;  /* 0x0000000424127825 */ /* 0x000fe400078e0012 */
[----:B------:R-:W3:Y:S04]  /*10b0*/  LDG.E R22, desc[UR10][R22.64] ;  /* 0x0000000a16167981 */ /* 0x000ee8000c1e1900 */
[----:B------:R-:W3:Y:S01]  /*10c0*/  LDG.E R18, desc[UR10][R18.64] ;  /* 0x0000000a12127981 */ /* 0x000ee2000c1e1900 */
[----:B------:R-:W-:Y:S01]  /*10d0*/  FMUL R36, R16, R31 ;  /* 0x0000001f10247220 */ /* 0x000fe20000400000 */
[----:B------:R-:W-:-:S03]  /*10e0*/  IADD3 R25, PT, PT, R25, 0x4, RZ ;  /* 0x0000000419197810 */ /* 0x000fc60007ffe0ff */
[----:B0-----:R-:W-:Y:S01]  /*10f0*/  FFMA R21, R11, R32, R36 ;  /* 0x000000200b157223 */ /* 0x001fe20000000024 */
[----:B------:R-:W-:Y:S01]  /*1100*/  ISETP.NE.AND P0, PT, R25, UR5, PT ;  /* 0x0000000519007c0c */ /* 0x000fe2000bf05270 */
[----:B------:R-:W-:Y:S02]  /*1110*/  FMUL R35, R16, R35 ;  /* 0x0000002310237220 */ /* 0x000fe40000400000 */
[----:B------:R-:W-:Y:S02]  /*1120*/  FFMA R21, R24, R37, R21 ;  /* 0x0000002518157223 */ /* 0x000fe40000000015 */
[----:B--2---:R-:W-:Y:S01]  /*1130*/  FFMA R35, R11, R28, R35 ;  /* 0x0000001c0b237223 */ /* 0x004fe20000000023 */
[----:B----4-:R-:W-:-:S04]  /*1140*/  FMUL R20, R16, R29 ;  /* 0x0000001d10147220 */ /* 0x010fc80000400000 */
[----:B---3--:R-:W-:Y:S01]  /*1150*/  FFMA R29, R11, R30, R20 ;  /* 0x0000001e0b1d7223 */ /* 0x008fe20000000014 */
[----:B------:R-:W-:-:S03]  /*1160*/  FFMA R21, R21, R27, R4 ;  /* 0x0000001b15157223 */ /* 0x000fc60000000004 */
[C---:B------:R-:W-:Y:S01]  /*1170*/  FFMA R4, R24.reuse, R33, R29 ;  /* 0x0000002118047223 */ /* 0x040fe2000000001d */
[----:B------:R-:W-:-:S03]  /*1180*/  FFMA R34, R24, R34, R35 ;  /* 0x0000002218227223 */ /* 0x000fc60000000023 */
[----:B------:R-:W-:-:S04]  /*1190*/  FFMA R21, R4, R22, R21 ;  /* 0x0000001604157223 */ /* 0x000fc80000000015 */
[----:B------:R-:W-:Y:S01]  /*11a0*/  FFMA R4, R34, R18, R21 ;  /* 0x0000001222047223 */ /* 0x000fe20000000015 */
[----:B------:R-:W-:Y:S06]  /*11b0*/  @P0 BRA `(.L_x_70) ;  /* 0xfffffffc00300947 */ /* 0x000fec000383ffff */
[----:B------:R-:W-:-:S07]  /*11c0*/  MOV R25, UR5 ;  /* 0x0000000500197c02 */ /* 0x000fce0008000f00 */
.L_x_69:
[----:B------:R-:W-:-:S13]  /*11d0*/  ISETP.NE.AND P0, PT, R0, RZ, PT ;  /* 0x000000ff0000720c */ /* 0x000fda0003f05270 */
[----:B------:R-:W-:Y:S05]  /*11e0*/  @!P0 BRA `(.L_x_71) ;  /* 0x0000000000c08947 */ /* 0x000fea0003800000 */
[----:B------:R-:W-:Y:S02]  /*11f0*/  ISETP.NE.AND P0, PT, R2, RZ, PT ;  /* 0x000000ff0200720c */ /* 0x000fe40003f05270 */
[----:B------:R-:W-:-:S11]  /*1200*/  ISETP.NE.AND P1, PT, R3, RZ, PT ;  /* 0x000000ff0300720c */ /* 0x000fd60003f25270 */
[----:B------:R-:W-:Y:S05]  /*1210*/  @!P0 BRA `(.L_x_72) ;  /* 0x0000000000708947 */ /* 0x000fea0003800000 */
[----:B------:R-:W0:Y:S01]  /*1220*/  LDC.64 R20, c[0x0][0x3b8] ;  /* 0x0000ee00ff147b82 */ /* 0x000e220000000a00 */
[----:B------:R-:W-:-:S05]  /*1230*/  IMAD R22, R6, UR4, R25 ;  /* 0x0000000406167c24 */ /* 0x000fca000f8e0219 */
[----:B------:R-:W-:Y:S01]  /*1240*/  LEA R23, R22, R22, 0x1 ;  /* 0x0000001616177211 */ /* 0x000fe200078e08ff */
[-C--:B-1----:R-:W-:Y:S01]  /*1250*/  IMAD R22, R25, R7.reuse, R10 ;  /* 0x0000000719167224 */ /* 0x082fe200078e020a */
[----:B------:R-:W1:Y:S04]  /*1260*/  LDC.64 R18, c[0x0][0x3d0] ;  /* 0x0000f400ff127b82 */ /* 0x000e680000000a00 */
[----:B------:R-:W-:Y:S01]  /*1270*/  IADD3 R27, PT, PT, R22, R7, RZ ;  /* 0x00000007161b7210 */ /* 0x000fe20007ffe0ff */
[----:B0-----:R-:W-:-:S05]  /*1280*/  IMAD.WIDE R20, R23, 0x4, R20 ;  /* 0x0000000417147825 */ /* 0x001fca00078e0214 */
[----:B------:R-:W2:Y:S01]  /*1290*/  LDG.E R29, desc[UR10][R20.64+0x4] ;  /* 0x0000040a141d7981 */ /* 0x000ea2000c1e1900 */
[----:B------:R-:W-:-:S03]  /*12a0*/  IMAD R23, R22, R6, R5 ;  /* 0x0000000616177224 */ /* 0x000fc600078e0205 */
[----:B------:R-:W3:Y:S01]  /*12b0*/  LDG.E R31, desc[UR10][R20.64+0x10] ;  /* 0x0000100a141f7981 */ /* 0x000ee2000c1e1900 */
[----:B------:R-:W-:-:S03]  /*12c0*/  IMAD R35, R27, R6, R5 ;  /* 0x000000061b237224 */ /* 0x000fc600078e0205 */
[----:B------:R-:W4:Y:S01]  /*12d0*/  LDG.E R26, desc[UR10][R20.64] ;  /* 0x0000000a141a7981 */ /* 0x000f22000c1e1900 */
[----:B-1----:R-:W-:-:S03]  /*12e0*/  IMAD.WIDE.U32 R22, R23, 0x4, R18 ;  /* 0x0000000417167825 */ /* 0x002fc600078e0012 */
[----:B------:R-:W4:Y:S01]  /*12f0*/  LDG.E R28, desc[UR10][R20.64+0xc] ;  /* 0x00000c0a141c7981 */ /* 0x000f22000c1e1900 */
[----:B------:R-:W-:-:S03]  /*1300*/  IMAD.WIDE.U32 R18, R35, 0x4, R18 ;  /* 0x0000000423127825 */ /* 0x000fc600078e0012 */
[----:B------:R-:W4:Y:S04]  /*1310*/  LDG.E R27, desc[UR10][R20.64+0x8] ;  /* 0x0000080a141b7981 */ /* 0x000f28000c1e1900 */
[----:B------:R-:W4:Y:S04]  /*1320*/  LDG.E R33, desc[UR10][R20.64+0x14] ;  /* 0x0000140a14217981 */ /* 0x000f28000c1e1900 */
[----:B------:R-:W4:Y:S04]  /*1330*/  LDG.E R22, desc[UR10][R22.64] ;  /* 0x0000000a16167981 */ /* 0x000f28000c1e1900 */
[----:B------:R-:W4:Y:S01]  /*1340*/  LDG.E R18, desc[UR10][R18.64] ;  /* 0x0000000a12127981 */ /* 0x000f22000c1e1900 */
[----:B------:R-:W-:Y:S01]  /*1350*/  IADD3 R25, PT, PT, R25, 0x2, RZ ;  /* 0x0000000219197810 */ /* 0x000fe20007ffe0ff */
[C---:B--2--5:R-:W-:Y:S01]  /*1360*/  FMUL R30, R16.reuse, R29 ;  /* 0x0000001d101e7220 */ /* 0x064fe20000400000 */
[----:B---3--:R-:W-:-:S03]  /*1370*/  FMUL R31, R16, R31 ;  /* 0x0000001f101f7220 */ /* 0x008fc60000400000 */
[C---:B----4-:R-:W-:Y:S01]  /*1380*/  FFMA R29, R11.reuse, R26, R30 ;  /* 0x0000001a0b1d7223 */ /* 0x050fe2000000001e */
[----:B------:R-:W-:-:S03]  /*1390*/  FFMA R28, R11, R28, R31 ;  /* 0x0000001c0b1c7223 */ /* 0x000fc6000000001f */
[C---:B------:R-:W-:Y:S01]  /*13a0*/  FFMA R27, R24.reuse, R27, R29 ;  /* 0x0000001b181b7223 */ /* 0x040fe2000000001d */
[----:B------:R-:W-:-:S03]  /*13b0*/  FFMA R33, R24, R33, R28 ;  /* 0x0000002118217223 */ /* 0x000fc6000000001c */
[----:B------:R-:W-:-:S04]  /*13c0*/  FFMA R4, R27, R22, R4 ;  /* 0x000000161b047223 */ /* 0x000fc80000000004 */
[----:B------:R-:W-:-:S07]  /*13d0*/  FFMA R4, R33, R18, R4 ;  /* 0x0000001221047223 */ /* 0x000fce0000000004 */
.L_x_72:
[----:B------:R-:W-:Y:S05]  /*13e0*/  @!P1 BRA `(.L_x_71) ;  /* 0x0000000000409947 */ /* 0x000fea0003800000 */
[----:B------:R-:W0:Y:S01]  /*13f0*/  LDC.64 R18, c[0x0][0x3b8] ;  /* 0x0000ee00ff127b82 */ /* 0x000e220000000a00 */
[----:B------:R-:W-:Y:S02]  /*1400*/  IMAD R22, R6, UR4, R25 ;  /* 0x0000000406167c24 */ /* 0x000fe4000f8e0219 */
[----:B-1----:R-:W-:-:S03]  /*1410*/  IMAD R25, R7, R25, R10 ;  /* 0x0000001907197224 */ /* 0x002fc600078e020a */
[----:B------:R-:W-:Y:S02]  /*1420*/  LEA R23, R22, R22, 0x1 ;  /* 0x0000001616177211 */ /* 0x000fe400078e08ff */
[----:B------:R-:W1:Y:S01]  /*1430*/  LDC.64 R20, c[0x0][0x3d0] ;  /* 0x0000f400ff147b82 */ /* 0x000e620000000a00 */
[----:B------:R-:W-:Y:S02]  /*1440*/  IMAD R25, R25, R6, R5 ;  /* 0x0000000619197224 */ /* 0x000fe400078e0205 */
[----:B0-----:R-:W-:-:S05]  /*1450*/  IMAD.WIDE R18, R23, 0x4, R18 ;  /* 0x0000000417127825 */ /* 0x001fca00078e0212 */
[----:B------:R-:W2:Y:S04]  /*1460*/  LDG.E R23, desc[UR10][R18.64+0x4] ;  /* 0x0000040a12177981 */ /* 0x000ea8000c1e1900 */
[----:B------:R-:W3:Y:S01]  /*1470*/  LDG.E R22, desc[UR10][R18.64] ;  /* 0x0000000a12167981 */ /* 0x000ee2000c1e1900 */
[----:B-1----:R-:W-:-:S03]  /*1480*/  IMAD.WIDE.U32 R20, R25, 0x4, R20 ;  /* 0x0000000419147825 */ /* 0x002fc600078e0014 */
[----:B------:R-:W4:Y:S04]  /*1490*/  LDG.E R25, desc[UR10][R18.64+0x8] ;  /* 0x0000080a12197981 */ /* 0x000f28000c1e1900 */
[----:B------:R-:W4:Y:S01]  /*14a0*/  LDG.E R20, desc[UR10][R20.64] ;  /* 0x0000000a14147981 */ /* 0x000f22000c1e1900 */
[----:B--2--5:R-:W-:-:S04]  /*14b0*/  FMUL R16, R16, R23 ;  /* 0x0000001710107220 */ /* 0x024fc80000400000 */
[----:B---3--:R-:W-:-:S04]  /*14c0*/  FFMA R11, R11, R22, R16 ;  /* 0x000000160b0b7223 */ /* 0x008fc80000000010 */
[----:B----4-:R-:W-:-:S04]  /*14d0*/  FFMA R11, R24, R25, R11 ;  /* 0x00000019180b7223 */ /* 0x010fc8000000000b */
[----:B------:R-:W-:-:S07]  /*14e0*/  FFMA R4, R11, R20, R4 ;  /* 0x000000140b047223 */ /* 0x000fce0000000004 */
.L_x_71:
[----:B------:R-:W-:-:S04]  /*14f0*/  IADD3 R5, PT, PT, R5, UR8, RZ ;  /* 0x0000000805057c10 */ /* 0x000fc8000fffe0ff */
[----:B------:R-:W-:-:S13]  /*1500*/  ISETP.GE.AND P0, PT, R5, R6, PT ;  /* 0x000000060500720c */ /* 0x000fda0003f06270 */
[----:B------:R-:W-:Y:S05]  /*1510*/  @!P0 BRA `(.L_x_73) ;  /* 0xfffffff800248947 */ /* 0x000fea000383ffff */
.L_x_68:
[----:B------:R-:W-:Y:S05]  /*1520*/  BSYNC.RECONVERGENT B0 ;  /* 0x0000000000007941 */ /* 0x000fea0003800200 */
.L_x_67:
[----:B------:R-:W0:Y:S01]  /*1530*/  SHFL.DOWN PT, R5, R4, 0x10, 0x1f ;  /* 0x0a001f0004057f89 */ /* 0x000e2200000e0000 */
[----:B------:R-:W-:Y:S01]  /*1540*/  ISETP.NE.AND P0, PT, R9, RZ, PT ;  /* 0x000000ff0900720c */ /* 0x000fe20003f05270 */
[----:B------:R-:W2:Y:S01]  /*1550*/  LDCU UR6, c[0x0][0x388] ;  /* 0x00007100ff0677ac */ /* 0x000ea20008000800 */
[----:B------:R-:W-:Y:S11]  /*1560*/  BSSY.RECONVERGENT B0, `(.L_x_74) ;  /* 0x000009f000007945 */ /* 0x000ff60003800200 */
[----:B------:R-:W3:Y:S01]  /*1570*/  @!P0 LDC R23, c[0x0][0x384] ;  /* 0x0000e100ff178b82 */ /* 0x000ee20000000800 */
[----:B0-----:R-:W-:Y:S01]  /*1580*/  FADD R5, R5, R4 ;  /* 0x0000000405057221 */ /* 0x001fe20000000000 */
[----:B--2---:R-:W-:-:S04]  /*1590*/  MOV R4, UR6 ;  /* 0x0000000600047c02 */ /* 0x004fc80008000f00 */
[----:B-----5:R-:W0:Y:S01]  /*15a0*/  SHFL.DOWN PT, R16, R5, 0x8, 0x1f ;  /* 0x09001f0005107f89 */ /* 0x020e2200000e0000 */
[----:B---3--:R-:W-:Y:S02]  /*15b0*/  @!P0 IMAD R23, R23, UR4, R10 ;  /* 0x0000000417178c24 */ /* 0x008fe4000f8e020a */
[----:B0-----:R-:W-:-:S05]  /*15c0*/  FADD R16, R5, R16 ;  /* 0x0000001005107221 */ /* 0x001fca0000000000 */
[----:B------:R-:W0:Y:S02]  /*15d0*/  SHFL.DOWN PT, R11, R16, 0x4, 0x1f ;  /* 0x08801f00100b7f89 */ /* 0x000e2400000e0000 */
[----:B0-----:R-:W-:Y:S01]  /*15e0*/  FADD R11, R16, R11 ;  /* 0x0000000b100b7221 */ /* 0x001fe20000000000 */
[----:B------:R-:W-:-:S04]  /*15f0*/  MOV R16, RZ ;  /* 0x000000ff00107202 */ /* 0x000fc80000000f00 */
[----:B------:R-:W0:Y:S02]  /*1600*/  SHFL.DOWN PT, R18, R11, 0x2, 0x1f ;  /* 0x08401f000b127f89 */ /* 0x000e2400000e0000 */
[----:B0-----:R-:W-:Y:S01]  /*1610*/  FADD R20, R11, R18 ;  /* 0x000000120b147221 */ /* 0x001fe20000000000 */
[----:B------:R-:W-:Y:S01]  /*1620*/  HFMA2 R11, -RZ, RZ, 0, 0 ;  /* 0x00000000ff0b7431 */ /* 0x000fe200000001ff */
[----:B------:R-:W0:Y:S03]  /*1630*/  @!P0 LDC.64 R18, c[0x0][0x418] ;  /* 0x00010600ff128b82 */ /* 0x000e260000000a00 */
[----:B------:R-:W2:Y:S01]  /*1640*/  SHFL.DOWN PT, R21, R20, 0x1, 0x1f ;  /* 0x08201f0014157f89 */ /* 0x000ea200000e0000 */
[----:B0-----:R-:W-:-:S04]  /*1650*/  @!P0 IMAD.WIDE.U32 R18, R23, 0x4, R18 ;  /* 0x0000000417128825 */ /* 0x001fc800078e0012 */
[----:B--2---:R-:W-:-:S05]  /*1660*/  FADD R21, R20, R21 ;  /* 0x0000001514157221 */ /* 0x004fca0000000000 */
[----:B------:R0:W-:Y:S01]  /*1670*/  @!P0 STG.E desc[UR10][R18.64], R21 ;  /* 0x0000001512008986 */ /* 0x0001e2000c10190a */
[----:B------:R-:W-:-:S04]  /*1680*/  ISETP.GE.AND P0, PT, R9, R4, PT ;  /* 0x000000040900720c */ /* 0x000fc80003f06270 */
[----:B------:R-:W-:Y:S02]  /*1690*/  ISETP.LT.OR P0, PT, R6, 0x1, P0 ;  /* 0x000000010600780c */ /* 0x000fe40000701670 */
[----:B------:R-:W-:-:S11]  /*16a0*/  MOV R6, RZ ;  /* 0x000000ff00067202 */ /* 0x000fd60000000f00 */
[----:B0-----:R-:W-:Y:S05]  /*16b0*/  @P0 BRA `(.L_x_75) ;  /* 0x0000000800240947 */ /* 0x001fea0003800000 */
[----:B------:R-:W-:Y:S02]  /*16c0*/  MOV R16, RZ ;  /* 0x000000ff00107202 */ /* 0x000fe40000000f00 */
[----:B------:R-:W-:Y:S02]  /*16d0*/  MOV R5, R9 ;  /* 0x0000000900057202 */ /* 0x000fe40000000f00 */
[----:B------:R-:W-:Y:S02]  /*16e0*/  MOV R11, RZ ;  /* 0x000000ff000b7202 */ /* 0x000fe40000000f00 */
[----:B------:R-:W-:-:S07]  /*16f0*/  MOV R6, RZ ;  /* 0x000000ff00067202 */ /* 0x000fce0000000f00 */
.L_x_80:
[----:B------:R-:W0:Y:S01]  /*1700*/  LDCU UR6, c[0x0][0x388] ;  /* 0x00007100ff0677ac */ /* 0x000e220008000800 */
[----:B------:R-:W2:Y:S01]  /*1710*/  LDC.64 R18, c[0x0][0x398] ;  /* 0x0000e600ff127b82 */ /* 0x000ea20000000a00 */
[----:B0-----:R-:W-:-:S05]  /*1720*/  MOV R4, UR6 ;  /* 0x0000000600047c02 */ /* 0x001fca0008000f00 */
[----:B------:R-:W-:-:S04]  /*1730*/  IMAD R21, R4, UR4, R5 ;  /* 0x0000000404157c24 */ /* 0x000fc8000f8e0205 */
[----:B--2---:R-:W-:-:S05]  /*1740*/  IMAD.WIDE R18, R21, 0x4, R18 ;  /* 0x0000000415127825 */ /* 0x004fca00078e0212 */
[----:B-----5:R0:W5:Y:S01]  /*1750*/  LDG.E R28, desc[UR10][R18.64] ;  /* 0x0000000a121c7981 */ /* 0x020162000c1e1900 */
[----:B------:R-:W-:Y:S01]  /*1760*/  ISETP.GE.U32.AND P0, PT, R17, 0x3, PT ;  /* 0x000000031100780c */ /* 0x000fe20003f06070 */
[----:B------:R-:W-:-:S12]  /*1770*/  HFMA2 R24, -RZ, RZ, 0, 0 ;  /* 0x00000000ff187431 */ /* 0x000fd800000001ff */
[----:B0-----:R-:W-:Y:S05]  /*1780*/  @!P0 BRA `(.L_x_76) ;  /* 0x0000000000fc8947 */ /* 0x001fea0003800000 */
[----:B------:R-:W-:-:S07]  /*1790*/  MOV R29, RZ ;  /* 0x000000ff001d7202 */ /* 0x000fce0000000f00 */
.L_x_77:
[----:B------:R-:W0:Y:S01]  /*17a0*/  LDC R22, c[0x0][0x38c] ;  /* 0x0000e300ff167b82 */ /* 0x000e220000000800 */
[----:B-1----:R-:W-:-:S04]  /*17b0*/  IMAD R24, R7, R29, R10 ;  /* 0x0000001d07187224 */ /* 0x002fc800078e020a */
[----:B------:R-:W-:-:S03]  /*17c0*/  IMAD R27, R24, R4, R5 ;  /* 0x00000004181b7224 */ /* 0x000fc600078e0205 */
[----:B------:R-:W1:Y:S08]  /*17d0*/  LDC.64 R20, c[0x0][0x3b8] ;  /* 0x0000ee00ff147b82 */ /* 0x000e700000000a00 */
[----:B------:R-:W2:Y:S01]  /*17e0*/  LDC.64 R18, c[0x0][0x3d8] ;  /* 0x0000f600ff127b82 */ /* 0x000ea20000000a00 */
[----:B0-----:R-:W-:-:S05]  /*17f0*/  IMAD R22, R22, UR4, R29 ;  /* 0x0000000416167c24 */ /* 0x001fca000f8e021d */
[----:B------:R-:W-:-:S05]  /*1800*/  LEA R23, R22, R22, 0x1 ;  /* 0x0000001616177211 */ /* 0x000fca00078e08ff */
[----:B-1----:R-:W-:-:S05]  /*1810*/  IMAD.WIDE R20, R23, 0x4, R20 ;  /* 0x0000000417147825 */ /* 0x002fca00078e0214 */
[----:B------:R-:W3:Y:S01]  /*1820*/  LDG.E R31, desc[UR10][R20.64] ;  /* 0x0000000a141f7981 */ /* 0x000ee2000c1e1900 */
[----:B--2---:R-:W-:-:S03]  /*1830*/  IMAD.WIDE.U32 R26, R27, 0x4, R18 ;  /* 0x000000041b1a7825 */ /* 0x004fc600078e0012 */
[----:B------:R-:W2:Y:S04]  /*1840*/  LDG.E R33, desc[UR10][R20.64+0x4] ;  /* 0x0000040a14217981 */ /* 0x000ea8000c1e1900 */
[----:B------:R-:W4:Y:S01]  /*1850*/  LDG.E R27, desc[UR10][R26.64] ;  /* 0x0000000a1a1b7981 */ /* 0x000f22000c1e1900 */
[----:B------:R-:W-:-:S03]  /*1860*/  IADD3 R24, PT, PT, R24, R7, RZ ;  /* 0x0000000718187210 */ /* 0x000fc60007ffe0ff */
[----:B------:R-:W4:Y:S01]  /*1870*/  LDG.E R35, desc[UR10][R20.64+0x8] ;  /* 0x0000080a14237981 */ /* 0x000f22000c1e1900 */
[----:B------:R-:W-:-:S03]  /*1880*/  IADD3 R22, PT, PT, R24, R7, RZ ;  /* 0x0000000718167210 */ /* 0x000fc60007ffe0ff */
[----:B------:R-:W4:Y:S01]  /*1890*/  LDG.E R34, desc[UR10][R20.64+0x2c] ;  /* 0x00002c0a14227981 */ /* 0x000f22000c1e1900 */
[----:B------:R-:W-:Y:S01]  /*18a0*/  IADD3 R30, PT, PT, R22, R7, RZ ;  /* 0x00000007161e7210 */ /* 0x000fe20007ffe0ff */
[-CC-:B------:R-:W-:Y:S02]  /*18b0*/  IMAD R23, R24, R4.reuse, R5.reuse ;  /* 0x0000000418177224 */ /* 0x180fe400078e0205 */
[-CC-:B------:R-:W-:Y:S01]  /*18c0*/  IMAD R25, R22, R4.reuse, R5.reuse ;  /* 0x0000000416197224 */ /* 0x180fe200078e0205 */
[----:B------:R-:W4:Y:S01]  /*18d0*/  LDG.E R26, desc[UR10][R20.64+0x10] ;  /* 0x0000100a141a7981 */ /* 0x000f22000c1e1900 */
[----:B------:R-:W-:Y:S02]  /*18e0*/  IMAD R37, R30, R4, R5 ;  /* 0x000000041e257224 */ /* 0x000fe400078e0205 */
[----:B------:R-:W-:-:S04]  /*18f0*/  IMAD.WIDE.U32 R22, R23, 0x4, R18 ;  /* 0x0000000417167825 */ /* 0x000fc800078e0012 */
[--C-:B------:R-:W-:Y:S02]  /*1900*/  IMAD.WIDE.U32 R24, R25, 0x4, R18.reuse ;  /* 0x0000000419187825 */ /* 0x100fe400078e0012 */
[----:B------:R-:W4:Y:S02]  /*1910*/  LDG.E R22, desc[UR10][R22.64] ;  /* 0x0000000a16167981 */ /* 0x000f24000c1e1900 */
[----:B------:R-:W-:Y:S02]  /*1920*/  IMAD.WIDE.U32 R18, R37, 0x4, R18 ;  /* 0x0000000425127825 */ /* 0x000fe400078e0012 */
[----:B------:R-:W4:Y:S04]  /*1930*/  LDG.E R37, desc[UR10][R20.64+0xc] ;  /* 0x00000c0a14257981 */ /* 0x000f28000c1e1900 */
[----:B------:R-:W4:Y:S04]  /*1940*/  LDG.E R24, desc[UR10][R24.64] ;  /* 0x0000000a18187981 */ /* 0x000f28000c1e1900 */
[----:B------:R-:W4:Y:S04]  /*1950*/  LDG.E R23, desc[UR10][R20.64+0x18] ;  /* 0x0000180a14177981 */ /* 0x000f28000c1e1900 */
[----:B------:R-:W4:Y:S04]  /*1960*/  LDG.E R18, desc[UR10][R18.64] ;  /* 0x0000000a12127981 */ /* 0x000f28000c1e1900 */
[----:B------:R-:W4:Y:S01]  /*1970*/  LDG.E R25, desc[UR10][R20.64+0x20] ;  /* 0x0000200a14197981 */ /* 0x000f22000c1e1900 */
[----:B---3-5:R-:W-:-:S03]  /*1980*/  FMUL R30, R28, R31 ;  /* 0x0000001f1c1e7220 */ /* 0x028fc60000400000 */
[----:B------:R-:W3:Y:S01]  /*1990*/  LDG.E R31, desc[UR10][R20.64+0x14] ;  /* 0x0000140a141f7981 */ /* 0x000ee2000c1e1900 */
[----:B--2---:R-:W-:Y:S01]  /*19a0*/  FMUL R32, R28, R33 ;  /* 0x000000211c207220 */ /* 0x004fe20000400000 */
[-C--:B----4-:R-:W-:Y:S02]  /*19b0*/  FFMA R33, R30, R27.reuse, R16 ;  /* 0x0000001b1e217223 */ /* 0x090fe40000000010 */
[----:B------:R-:W2:Y:S01]  /*19c0*/  LDG.E R16, desc[UR10][R20.64+0x1c] ;  /* 0x00001c0a14107981 */ /* 0x000ea2000c1e1900 */
[----:B------:R-:W-:-:S03]  /*19d0*/  FFMA R11, R32, R27, R11 ;  /* 0x0000001b200b7223 */ /* 0x000fc6000000000b */
[----:B------:R-:W4:Y:S04]  /*19e0*/  LDG.E R30, desc[UR10][R20.64+0x24] ;  /* 0x0000240a141e7981 */ /* 0x000f28000c1e1900 */
[----:B------:R0:W4:Y:S01]  /*19f0*/  LDG.E R32, desc[UR10][R20.64+0x28] ;  /* 0x0000280a14207981 */ /* 0x000122000c1e1900 */
[----:B------:R-:W-:Y:S01]  /*1a00*/  IADD3 R29, PT, PT, R29, 0x4, RZ ;  /* 0x000000041d1d7810 */ /* 0x000fe20007ffe0ff */
[----:B------:R-:W-:-:S03]  /*1a10*/  FMUL R35, R28, R35 ;  /* 0x000000231c237220 */ /* 0x000fc60000400000 */
[----:B------:R-:W-:Y:S01]  /*1a20*/  ISETP.NE.AND P0, PT, R29, UR5, PT ;  /* 0x000000051d007c0c */ /* 0x000fe2000bf05270 */
[----:B------:R-:W-:Y:S01]  /*1a30*/  FFMA R35, R35, R27, R6 ;  /* 0x0000001b23237223 */ /* 0x000fe20000000006 */
[C---:B------:R-:W-:Y:S01]  /*1a40*/  FMUL R26, R28.reuse, R26 ;  /* 0x0000001a1c1a7220 */ /* 0x040fe20000400000 */
[----:B------:R-:W-:-:S03]  /*1a50*/  FMUL R6, R28, R37 ;  /* 0x000000251c067220 */ /* 0x000fc60000400000 */
[-C--:B------:R-:W-:Y:S01]  /*1a60*/  FFMA R11, R26, R22.reuse, R11 ;  /* 0x000000161a0b7223 */ /* 0x080fe2000000000b */
[----:B------:R-:W-:Y:S01]  /*1a70*/  FFMA R33, R6, R22, R33 ;  /* 0x0000001606217223 */ /* 0x000fe20000000021 */
[C---:B------:R-:W-:Y:S01]  /*1a80*/  FMUL R6, R28.reuse, R23 ;  /* 0x000000171c067220 */ /* 0x040fe20000400000 */
[----:B------:R-:W-:-:S03]  /*1a90*/  FMUL R34, R28, R34 ;  /* 0x000000221c227220 */ /* 0x000fc60000400000 */
[----:B------:R-:W-:Y:S01]  /*1aa0*/  FFMA R33, R6, R24, R33 ;  /* 0x0000001806217223 */ /* 0x000fe20000000021 */
[C---:B0-----:R-:W-:Y:S01]  /*1ab0*/  FMUL R20, R28.reuse, R25 ;  /* 0x000000191c147220 */ /* 0x041fe20000400000 */
[----:B---3--:R-:W-:-:S04]  /*1ac0*/  FMUL R36, R28, R31 ;  /* 0x0000001f1c247220 */ /* 0x008fc80000400000 */
[----:B------:R-:W-:Y:S01]  /*1ad0*/  FFMA R35, R36, R22, R35 ;  /* 0x0000001624237223 */ /* 0x000fe20000000023 */
[----:B--2---:R-:W-:-:S03]  /*1ae0*/  FMUL R16, R28, R16 ;  /* 0x000000101c107220 */ /* 0x004fc60000400000 */
[-C--:B------:R-:W-:Y:S01]  /*1af0*/  FFMA R35, R20, R24.reuse, R35 ;  /* 0x0000001814237223 */ /* 0x080fe20000000023 */
[----:B------:R-:W-:Y:S01]  /*1b00*/  FFMA R11, R16, R24, R11 ;  /* 0x00000018100b7223 */ /* 0x000fe2000000000b */
[C---:B----4-:R-:W-:Y:S01]  /*1b10*/  FMUL R30, R28.reuse, R30 ;  /* 0x0000001e1c1e7220 */ /* 0x050fe20000400000 */
[----:B------:R-:W-:-:S03]  /*1b20*/  FMUL R32, R28, R32 ;  /* 0x000000201c207220 */ /* 0x000fc60000400000 */
[-C--:B------:R-:W-:Y:S01]  /*1b30*/  FFMA R16, R30, R18.reuse, R33 ;  /* 0x000000121e107223 */ /* 0x080fe20000000021 */
[-C--:B------:R-:W-:Y:S01]  /*1b40*/  FFMA R6, R34, R18.reuse, R35 ;  /* 0x0000001222067223 */ /* 0x080fe20000000023 */
[----:B------:R-:W-:Y:S01]  /*1b50*/  FFMA R11, R32, R18, R11 ;  /* 0x00000012200b7223 */ /* 0x000fe2000000000b */
[----:B------:R-:W-:Y:S06]  /*1b60*/  @P0 BRA `(.L_x_77) ;  /* 0xfffffffc000c0947 */ /* 0x000fec000383ffff */
[----:B------:R-:W-:-:S07]  /*1b70*/  MOV R24, UR5 ;  /* 0x0000000500187c02 */ /* 0x000fce0008000f00 */
.L_x_76:
[----:B------:R-:W-:-:S13]  /*1b80*/  ISETP.NE.AND P0, PT, R0, RZ, PT ;  /* 0x000000ff0000720c */ /* 0x000fda0003f05270 */
[----:B------:R-:W-:Y:S05]  /*1b90*/  @!P0 BRA `(.L_x_78) ;  /* 0x0000000000e08947 */ /* 0x000fea0003800000 */
[----:B------:R-:W-:Y:S02]  /*1ba0*/  ISETP.NE.AND P0, PT, R2, RZ, PT ;  /* 0x000000ff0200720c */ /* 0x000fe40003f05270 */
[----:B------:R-:W-:-:S11]  /*1bb0*/  ISETP.NE.AND P1, PT, R3, RZ, PT ;  /* 0x000000ff0300720c */ /* 0x000fd60003f25270 */
[----:B------:R-:W-:Y:S05]  /*1bc0*/  @!P0 BRA `(.L_x_79) ;  /* 0x0000000000848947 */ /* 0x000fea0003800000 */
[----:B------:R-:W0:Y:S01]  /*1bd0*/  LDC R23, c[0x0][0x38c] ;  /* 0x0000e300ff177b82 */ /* 0x000e220000000800 */
[----:B-1----:R-:W-:-:S07]  /*1be0*/  IMAD R26, R24, R7, R10 ;  /* 0x00000007181a7224 */ /* 0x002fce00078e020a */
[----:B------:R-:W1:Y:S08]  /*1bf0*/  LDC.64 R20, c[0x0][0x3b8] ;  /* 0x0000ee00ff147b82 */ /* 0x000e700000000a00 */
[----:B------:R-:W2:Y:S01]  /*1c00*/  LDC.64 R18, c[0x0][0x3d8] ;  /* 0x0000f600ff127b82 */ /* 0x000ea20000000a00 */
[----:B0-----:R-:W-:-:S05]  /*1c10*/  IMAD R22, R23, UR4, R24 ;  /* 0x0000000417167c24 */ /* 0x001fca000f8e0218 */
[----:B------:R-:W-:Y:S02]  /*1c20*/  LEA R23, R22, R22, 0x1 ;  /* 0x0000001616177211 */ /* 0x000fe400078e08ff */
[----:B------:R-:W-:-:S03]  /*1c30*/  IADD3 R22, PT, PT, R26, R7, RZ ;  /* 0x000000071a167210 */ /* 0x000fc60007ffe0ff */
[----:B-1----:R-:W-:-:S04]  /*1c40*/  IMAD.WIDE R20, R23, 0x4, R20 ;  /* 0x0000000417147825 */ /* 0x002fc800078e0214 */
[-CC-:B------:R-:W-:Y:S01]  /*1c50*/  IMAD R23, R26, R4.reuse, R5.reuse ;  /* 0x000000041a177224 */ /* 0x180fe200078e0205 */
[----:B------:R-:W3:Y:S01]  /*1c60*/  LDG.E R29, desc[UR10][R20.64] ;  /* 0x0000000a141d7981 */ /* 0x000ee2000c1e1900 */
[----:B------:R-:W-:Y:S02]  /*1c70*/  IMAD R25, R22, R4, R5 ;  /* 0x0000000416197224 */ /* 0x000fe400078e0205 */
[--C-:B--2---:R-:W-:Y:S01]  /*1c80*/  IMAD.WIDE.U32 R22, R23, 0x4, R18.reuse ;  /* 0x0000000417167825 */ /* 0x104fe200078e0012 */
[----:B------:R-:W2:Y:S04]  /*1c90*/  LDG.E R31, desc[UR10][R20.64+0x4] ;  /* 0x0000040a141f7981 */ /* 0x000ea8000c1e1900 */
[----:B------:R-:W4:Y:S01]  /*1ca0*/  LDG.E R27, desc[UR10][R20.64+0x8] ;  /* 0x0000080a141b7981 */ /* 0x000f22000c1e1900 */
[----:B------:R-:W-:-:S03]  /*1cb0*/  IMAD.WIDE.U32 R18, R25, 0x4, R18 ;  /* 0x0000000419127825 */ /* 0x000fc600078e0012 */
[----:B------:R-:W4:Y:S04]  /*1cc0*/  LDG.E R23, desc[UR10][R22.64] ;  /* 0x0000000a16177981 */ /* 0x000f28000c1e1900 */
[----:B------:R-:W4:Y:S04]  /*1cd0*/  LDG.E R33, desc[UR10][R20.64+0xc] ;  /* 0x00000c0a14217981 */ /* 0x000f28000c1e1900 */
[----:B------:R-:W4:Y:S04]  /*1ce0*/  LDG.E R25, desc[UR10][R20.64+0x10] ;  /* 0x0000100a14197981 */ /* 0x000f28000c1e1900 */
[----:B------:R-:W4:Y:S04]  /*1cf0*/  LDG.E R35, desc[UR10][R20.64+0x14] ;  /* 0x0000140a14237981 */ /* 0x000f28000c1e1900 */
[----:B------:R-:W4:Y:S01]  /*1d00*/  LDG.E R18, desc[UR10][R18.64] ;  /* 0x0000000a12127981 */ /* 0x000f22000c1e1900 */
[----:B------:R-:W-:Y:S01]  /*1d10*/  IADD3 R24, PT, PT, R24, 0x2, RZ ;  /* 0x0000000218187810 */ /* 0x000fe20007ffe0ff */
[C---:B---3-5:R-:W-:Y:S01]  /*1d20*/  FMUL R29, R28.reuse, R29 ;  /* 0x0000001d1c1d7220 */ /* 0x068fe20000400000 */
[C---:B--2---:R-:W-:Y:S01]  /*1d30*/  FMUL R26, R28.reuse, R31 ;  /* 0x0000001f1c1a7220 */ /* 0x044fe20000400000 */
[----:B----4-:R-:W-:-:S02]  /*1d40*/  FMUL R27, R28, R27 ;  /* 0x0000001b1c1b7220 */ /* 0x010fc40000400000 */
[-C--:B------:R-:W-:Y:S01]  /*1d50*/  FFMA R16, R29, R23.reuse, R16 ;  /* 0x000000171d107223 */ /* 0x080fe20000000010 */
[-C--:B------:R-:W-:Y:S01]  /*1d60*/  FFMA R11, R26, R23.reuse, R11 ;  /* 0x000000171a0b7223 */ /* 0x080fe2000000000b */
[----:B------:R-:W-:Y:S01]  /*1d70*/  FFMA R6, R27, R23, R6 ;  /* 0x000000171b067223 */ /* 0x000fe20000000006 */
[C---:B------:R-:W-:Y:S01]  /*1d80*/  FMUL R33, R28.reuse, R33 ;  /* 0x000000211c217220 */ /* 0x040fe20000400000 */
[C---:B------:R-:W-:Y:S01]  /*1d90*/  FMUL R22, R28.reuse, R25 ;  /* 0x000000191c167220 */ /* 0x040fe20000400000 */
[----:B------:R-:W-:Y:S02]  /*1da0*/  FMUL R35, R28, R35 ;  /* 0x000000231c237220 */ /* 0x000fe40000400000 */
[-C--:B------:R-:W-:Y:S01]  /*1db0*/  FFMA R16, R33, R18.reuse, R16 ;  /* 0x0000001221107223 */ /* 0x080fe20000000010 */
[-C--:B------:R-:W-:Y:S01]  /*1dc0*/  FFMA R11, R22, R18.reuse, R11 ;  /* 0x00000012160b7223 */ /* 0x080fe2000000000b */
[----:B------:R-:W-:-:S07]  /*1dd0*/  FFMA R6, R35, R18, R6 ;  /* 0x0000001223067223 */ /* 0x000fce0000000006 */
.L_x_79:
[----:B------:R-:W-:Y:S05]  /*1de0*/  @!P1 BRA `(.L_x_78) ;  /* 0x00000000004c9947 */ /* 0x000fea0003800000 */
[----:B------:R-:W0:Y:S08]  /*1df0*/  LDC R23, c[0x0][0x38c] ;  /* 0x0000e300ff177b82 */ /* 0x000e300000000800 */
[----:B------:R-:W2:Y:S08]  /*1e00*/  LDC.64 R20, c[0x0][0x3b8] ;  /* 0x0000ee00ff147b82 */ /* 0x000eb00000000a00 */
[----:B------:R-:W3:Y:S01]  /*1e10*/  LDC.64 R18, c[0x0][0x3d8] ;  /* 0x0000f600ff127b82 */ /* 0x000ee20000000a00 */
[----:B0-----:R-:W-:-:S02]  /*1e20*/  IMAD R22, R23, UR4, R24 ;  /* 0x0000000417167c24 */ /* 0x001fc4000f8e0218 */
[----:B-1----:R-:W-:-:S03]  /*1e30*/  IMAD R24, R7, R24, R10 ;  /* 0x0000001807187224 */ /* 0x002fc600078e020a */
[----:B------:R-:W-:Y:S01]  /*1e40*/  LEA R23, R22, R22, 0x1 ;  /* 0x0000001616177211 */ /* 0x000fe200078e08ff */
[----:B------:R-:W-:-:S04]  /*1e50*/  IMAD R25, R24, R4, R5 ;  /* 0x0000000418197224 */ /* 0x000fc800078e0205 */
[----:B--2---:R-:W-:-:S05]  /*1e60*/  IMAD.WIDE R20, R23, 0x4, R20 ;  /* 0x0000000417147825 */ /* 0x004fca00078e0214 */
[----:B------:R-:W2:Y:S01]  /*1e70*/  LDG.E R23, desc[UR10][R20.64] ;  /* 0x0000000a14177981 */ /* 0x000ea2000c1e1900 */
[----:B---3--:R-:W-:-:S03]  /*1e80*/  IMAD.WIDE.U32 R18, R25, 0x4, R18 ;  /* 0x0000000419127825 */ /* 0x008fc600078e0012 */
[----:B------:R-:W3:Y:S04]  /*1e90*/  LDG.E R25, desc[UR10][R20.64+0x4] ;  /* 0x0000040a14197981 */ /* 0x000ee8000c1e1900 */
[----:B------:R-:W4:Y:S04]  /*1ea0*/  LDG.E R27, desc[UR10][R20.64+0x8] ;  /* 0x0000080a141b7981 */ /* 0x000f28000c1e1900 */
[----:B------:R-:W4:Y:S01]  /*1eb0*/  LDG.E R18, desc[UR10][R18.64] ;  /* 0x0000000a12127981 */ /* 0x000f22000c1e1900 */
[C---:B--2--5:R-:W-:Y:S01]  /*1ec0*/  FMUL R23, R28.reuse, R23 ;  /* 0x000000171c177220 */ /* 0x064fe20000400000 */
[C---:B---3--:R-:W-:Y:S01]  /*1ed0*/  FMUL R22, R28.reuse, R25 ;  /* 0x000000191c167220 */ /* 0x048fe20000400000 */
[----:B----4-:R-:W-:-:S02]  /*1ee0*/  FMUL R27, R28, R27 ;  /* 0x0000001b1c1b7220 */ /* 0x010fc40000400000 */
[-C--:B------:R-:W-:Y:S01]  /*1ef0*/  FFMA R16, R23, R18.reuse, R16 ;  /* 0x0000001217107223 */ /* 0x080fe20000000010 */
[-C--:B------:R-:W-:Y:S01]  /*1f00*/  FFMA R11, R22, R18.reuse, R11 ;  /* 0x00000012160b7223 */ /* 0x080fe2000000000b */
[----:B------:R-:W-:-:S07]  /*1f10*/  FFMA R6, R27, R18, R6 ;  /* 0x000000121b067223 */ /* 0x000fce0000000006 */
.L_x_78:
[----:B------:R-:W-:-:S04]  /*1f20*/  IADD3 R5, PT, PT, R5, UR8, RZ ;  /* 0x0000000805057c10 */ /* 0x000fc8000fffe0ff */
[----:B------:R-:W-:-:S13]  /*1f30*/  ISETP.GE.AND P0, PT, R5, R4, PT ;  /* 0x000000040500720c */ /* 0x000fda0003f06270 */
[----:B------:R-:W-:Y:S05]  /*1f40*/  @!P0 BRA `(.L_x_80) ;  /* 0xfffffff400ec8947 */ /* 0x000fea000383ffff */
.L_x_75:
[----:B------:R-:W-:Y:S05]  /*1f50*/  BSYNC.RECONVERGENT B0 ;  /* 0x0000000000007941 */ /* 0x000fea0003800200 */
.L_x_74:
[----:B------:R-:W0:Y:S01]  /*1f60*/  SHFL.DOWN PT, R3, R16, 0x10, 0x1f ;  /* 0x0a001f0010037f89 */ /* 0x000e2200000e0000 */
[----:B------:R-:W-:Y:S01]  /*1f70*/  ISETP.NE.AND P0, PT, R9, RZ, PT ;  /* 0x000000ff0900720c */ /* 0x000fe20003f05270 */
[----:B------:R-:W-:Y:S02]  /*1f80*/  BSSY.RECONVERGENT B0, `(.L_x_81) ;  /* 0x000002b000007945 */ /* 0x000fe40003800200 */
[----:B------:R-:W2:Y:S04]  /*1f90*/  SHFL.DOWN PT, R0, R11, 0x10, 0x1f ;  /* 0x0a001f000b007f89 */ /* 0x000ea800000e0000 */
[----:B------:R-:W3:Y:S01]  /*1fa0*/  SHFL.DOWN PT, R5, R6, 0x10, 0x1f ;  /* 0x0a001f0006057f89 */ /* 0x000ee200000e0000 */
[----:B0-----:R-:W-:Y:S01]  /*1fb0*/  FADD R3, R3, R16 ;  /* 0x0000001003037221 */ /* 0x001fe20000000000 */
[----:B--2---:R-:W-:-:S04]  /*1fc0*/  FADD R0, R0, R11 ;  /* 0x0000000b00007221 */ /* 0x004fc80000000000 */
[----:B------:R-:W0:Y:S01]  /*1fd0*/  SHFL.DOWN PT, R2, R3, 0x8, 0x1f ;  /* 0x09001f0003027f89 */ /* 0x000e2200000e0000 */
[----:B---3--:R-:W-:-:S03]  /*1fe0*/  FADD R5, R5, R6 ;  /* 0x0000000605057221 */ /* 0x008fc60000000000 */
        /* <DEDUP_REMOVED lines=21> */
[----:B--2---:R-:W-:Y:S01]  /*2140*/  FADD R11, R3, R2 ;  /* 0x00000002030b7221 */ /* 0x004fe20000000000 */
[----:B---3--:R-:W-:Y:S01]  /*2150*/  FADD R23, R16, R17 ;  /* 0x0000001110177221 */ /* 0x008fe20000000000 */
[----:B------:R-:W-:Y:S06]  /*2160*/  @P0 BRA `(.L_x_82) ;  /* 0x0000000000300947 */ /* 0x000fec0003800000 */
[----:B------:R-:W0:Y:S08]  /*2170*/  LDC R5, c[0x0][0x384] ;  /* 0x0000e100ff057b82 */ /* 0x000e300000000800 */
[----:B------:R-:W2:Y:S01]  /*2180*/  LDC.64 R2, c[0x0][0x420] ;  /* 0x00010800ff027b82 */ /* 0x000ea20000000a00 */
[----:B0-----:R-:W-:-:S05]  /*2190*/  IMAD R5, R5, UR4, R10 ;  /* 0x0000000405057c24 */ /* 0x001fca000f8e020a */
[----:B------:R-:W-:-:S04]  /*21a0*/  LEA R17, R5, R5, 0x1 ;  /* 0x0000000505117211 */ /* 0x000fc800078e08ff */
[C---:B------:R-:W-:Y:S02]  /*21b0*/  IADD3 R19, PT, PT, R17.reuse, 0x1, RZ ;  /* 0x0000000111137810 */ /* 0x040fe40007ffe0ff */
[C---:B------:R-:W-:Y:S01]  /*21c0*/  IADD3 R5, PT, PT, R17.reuse, 0x2, RZ ;  /* 0x0000000211057810 */ /* 0x040fe20007ffe0ff */
[----:B--2---:R-:W-:-:S04]  /*21d0*/  IMAD.WIDE.U32 R16, R17, 0x4, R2 ;  /* 0x0000000411107825 */ /* 0x004fc800078e0002 */
[--C-:B------:R-:W-:Y:S01]  /*21e0*/  IMAD.WIDE.U32 R18, R19, 0x4, R2.reuse ;  /* 0x0000000413127825 */ /* 0x100fe200078e0002 */
[----:B------:R0:W-:Y:S03]  /*21f0*/  STG.E desc[UR10][R16.64], R21 ;  /* 0x0000001510007986 */ /* 0x0001e6000c10190a */
[----:B------:R-:W-:Y:S01]  /*2200*/  IMAD.WIDE.U32 R2, R5, 0x4, R2 ;  /* 0x0000000405027825 */ /* 0x000fe200078e0002 */
[----:B------:R0:W-:Y:S04]  /*2210*/  STG.E desc[UR10][R18.64], R11 ;  /* 0x0000000b12007986 */ /* 0x0001e8000c10190a */
[----:B------:R0:W-:Y:S02]  /*2220*/  STG.E desc[UR10][R2.64], R23 ;  /* 0x0000001702007986 */ /* 0x0001e4000c10190a */
.L_x_82:
[----:B------:R-:W-:Y:S05]  /*2230*/  BSYNC.RECONVERGENT B0 ;  /* 0x0000000000007941 */ /* 0x000fea0003800200 */
.L_x_81:
[----:B------:R-:W2:Y:S01]  /*2240*/  LDCU UR6, c[0x0][0x38c] ;  /* 0x00007180ff0677ac */ /* 0x000ea20008000800 */
[----:B------:R-:W-:Y:S01]  /*2250*/  ISETP.GE.AND P0, PT, R4, 0x1, PT ;  /* 0x000000010400780c */ /* 0x000fe20003f06270 */
[----:B------:R-:W-:Y:S01]  /*2260*/  BSSY.RECONVERGENT B0, `(.L_x_83) ;  /* 0x00000e5000007945 */ /* 0x000fe20003800200 */
[----:B------:R-:W-:Y:S01]  /*2270*/  HFMA2 R34, -RZ, RZ, 0, 0 ;  /* 0x00000000ff227431 */ /* 0x000fe200000001ff */
[----:B------:R-:W-:Y:S02]  /*2280*/  MOV R31, RZ ;  /* 0x000000ff001f7202 */ /* 0x000fe40000000f00 */
[----:B------:R-:W-:Y:S02]  /*2290*/  MOV R36, RZ ;  /* 0x000000ff00247202 */ /* 0x000fe40000000f00 */
[----:B--2---:R-:W-:-:S13]  /*22a0*/  ISETP.GE.OR P0, PT, R9, UR6, !P0 ;  /* 0x0000000609007c0c */ /* 0x004fda000c706670 */
[----:B------:R-:W-:Y:S05]  /*22b0*/  @P0 BRA `(.L_x_84) ;  /* 0x0000000c007c0947 */ /* 0x000fea0003800000 */
[----:B------:R-:W-:Y:S02]  /*22c0*/  MOV R36, RZ ;  /* 0x000000ff00247202 */ /* 0x000fe40000000f00 */
[----:B------:R-:W-:Y:S02]  /*22d0*/  MOV R0, R9 ;  /* 0x0000000900007202 */ /* 0x000fe40000000f00 */
[----:B------:R-:W-:Y:S02]  /*22e0*/  MOV R34, RZ ;  /* 0x000000ff00227202 */ /* 0x000fe40000000f00 */
[----:B------:R-:W-:-:S07]  /*22f0*/  MOV R31, RZ ;  /* 0x000000ff001f7202 */ /* 0x000fce0000000f00 */
.L_x_91:
[----:B0-----:R-:W0:Y:S08]  /*2300*/  LDC R3, c[0x0][0x38c] ;  /* 0x0000e300ff037b82 */ /* 0x001e300000000800 */
[----:B------:R-:W2:Y:S01]  /*2310*/  LDC.64 R16, c[0x0][0x3a0] ;  /* 0x0000e800ff107b82 */ /* 0x000ea20000000a00 */
[----:B0----5:R-:W-:-:S05]  /*2320*/  IMAD R2, R3, UR4, R0 ;  /* 0x0000000403027c24 */ /* 0x021fca000f8e0200 */
[----:B------:R-:W-:-:S05]  /*2330*/  LEA R5, R2, R2, 0x1 ;  /* 0x0000000202057211 */ /* 0x000fca00078e08ff */
[----:B--2---:R-:W-:-:S05]  /*2340*/  IMAD.WIDE R16, R5, 0x4, R16 ;  /* 0x0000000405107825 */ /* 0x004fca00078e0210 */
[----:B-----5:R0:W5:Y:S04]  /*2350*/  LDG.E R2, desc[UR10][R16.64] ;  /* 0x0000000a10027981 */ /* 0x020168000c1e1900 */
[----:B------:R0:W5:Y:S04]  /*2360*/  LDG.E R4, desc[UR10][R16.64+0x4] ;  /* 0x0000040a10047981 */ /* 0x000168000c1e1900 */
[----:B------:R0:W5:Y:S01]  /*2370*/  LDG.E R5, desc[UR10][R16.64+0x8] ;  /* 0x0000080a10057981 */ /* 0x000162000c1e1900 */
[----:B------:R-:W-:Y:S01]  /*2380*/  ISETP.GE.U32.AND P0, PT, R12, 0x7, PT ;  /* 0x000000070c00780c */ /* 0x000fe20003f06070 */
[----:B------:R-:W-:-:S12]  /*2390*/  HFMA2 R6, -RZ, RZ, 0, 0 ;  /* 0x00000000ff067431 */ /* 0x000fd800000001ff */
[----:B0-----:R-:W-:Y:S05]  /*23a0*/  @!P0 BRA `(.L_x_85) ;  /* 0x0000000400908947 */ /* 0x001fea0003800000 */
[----:B------:R-:W-:Y:S01]  /*23b0*/  BSSY.RECONVERGENT B1, `(.L_x_86) ;  /* 0x0000062000017945 */ /* 0x000fe20003800200 */
[----:B------:R-:W-:-:S07]  /*23c0*/  MOV R25, RZ ;  /* 0x000000ff00197202 */ /* 0x000fce0000000f00 */
.L_x_87:
[----:B------:R-:W0:Y:S01]  /*23d0*/  LDC R18, c[0x0][0x388] ;  /* 0x0000e200ff127b82 */ /* 0x000e220000000800 */
[----:B-1----:R-:W-:-:S04]  /*23e0*/  IMAD R6, R7, R25, R10 ;  /* 0x0000001907067224 */ /* 0x002fc800078e020a */
[----:B------:R-:W-:-:S03]  /*23f0*/  IMAD R23, R6, R3, R0 ;  /* 0x0000000306177224 */ /* 0x000fc600078e0200 */
[----:B------:R-:W1:Y:S08]  /*2400*/  LDC.64 R20, c[0x0][0x3b0] ;  /* 0x0000ec00ff147b82 */ /* 0x000e700000000a00 */
[----:B------:R-:W2:Y:S01]  /*2410*/  LDC.64 R16, c[0x0][0x3e0] ;  /* 0x0000f800ff107b82 */ /* 0x000ea20000000a00 */
[----:B0-----:R-:W-:-:S04]  /*2420*/  IMAD R11, R18, UR4, R25 ;  /* 0x00000004120b7c24 */ /* 0x001fc8000f8e0219 */
[----:B-1----:R-:W-:-:S05]  /*2430*/  IMAD.WIDE R20, R11, 0x4, R20 ;  /* 0x000000040b147825 */ /* 0x002fca00078e0214 */
[----:B------:R-:W3:Y:S01]  /*2440*/  LDG.E R27, desc[UR10][R20.64] ;  /* 0x0000000a141b7981 */ /* 0x000ee2000c1e1900 */
[----:B--2---:R-:W-:Y:S01]  /*2450*/  IMAD.WIDE.U32 R22, R23, 0x4, R16 ;  /* 0x0000000417167825 */ /* 0x004fe200078e0010 */
[----:B------:R-:W-:Y:S02]  /*2460*/  IADD3 R24, PT, PT, R6, R7, RZ ;  /* 0x0000000706187210 */ /* 0x000fe40007ffe0ff */
[----:B------:R-:W2:Y:S04]  /*2470*/  LDG.E R11, desc[UR10][R20.64+0x4] ;  /* 0x0000040a140b7981 */ /* 0x000ea8000c1e1900 */
[----:B------:R0:W4:Y:S01]  /*2480*/  LDG.E R22, desc[UR10][R22.64] ;  /* 0x0000000a16167981 */ /* 0x000122000c1e1900 */
[----:B------:R-:W-:-:S03]  /*2490*/  IMAD R19, R24, R3, R0 ;  /* 0x0000000318137224 */ /* 0x000fc600078e0200 */
[----:B------:R-:W2:Y:S01]  /*24a0*/  LDG.E R35, desc[UR10][R20.64+0xc] ;  /* 0x00000c0a14237981 */ /* 0x000ea2000c1e1900 */
[----:B------:R-:W-:-:S03]  /*24b0*/  IMAD.WIDE.U32 R18, R19, 0x4, R16 ;  /* 0x0000000413127825 */ /* 0x000fc600078e0010 */
[----:B------:R-:W2:Y:S04]  /*24c0*/  LDG.E R37, desc[UR10][R20.64+0x10] ;  /* 0x0000100a14257981 */ /* 0x000ea8000c1e1900 */
[----:B------:R1:W2:Y:S01]  /*24d0*/  LDG.E R6, desc[UR10][R18.64] ;  /* 0x0000000a12067981 */ /* 0x0002a2000c1e1900 */
[----:B------:R-:W-:-:S03]  /*24e0*/  IADD3 R26, PT, PT, R24, R7, RZ ;  /* 0x00000007181a7210 */ /* 0x000fc60007ffe0ff */
[----:B------:R-:W2:Y:S02]  /*24f0*/  LDG.E R30, desc[UR10][R20.64+0x18] ;  /* 0x0000180a141e7981 */ /* 0x000ea4000c1e1900 */
[C---:B0-----:R-:W-:Y:S01]  /*2500*/  IMAD R23, R26.reuse, R3, R0 ;  /* 0x000000031a177224 */ /* 0x041fe200078e0200 */
[----:B------:R-:W-:Y:S01]  /*2510*/  IADD3 R26, PT, PT, R26, R7, RZ ;  /* 0x000000071a1a7210 */ /* 0x000fe20007ffe0ff */
[----:B------:R-:W2:Y:S02]  /*2520*/  LDG.E R32, desc[UR10][R20.64+0x1c] ;  /* 0x00001c0a14207981 */ /* 0x000ea4000c1e1900 */
[----:B-1----:R-:W-:-:S04]  /*2530*/  IMAD.WIDE.U32 R18, R23, 0x4, R16 ;  /* 0x0000000417127825 */ /* 0x002fc800078e0010 */
[-C--:B---3-5:R-:W-:Y:S01]  /*2540*/  FMUL R33, R4, R27.reuse ;  /* 0x0000001b04217220 */ /* 0x0a8fe20000400000 */
[-C--:B------:R-:W-:Y:S01]  /*2550*/  FMUL R24, R5, R27.reuse ;  /* 0x0000001b05187220 */ /* 0x080fe20000400000 */
[----:B------:R-:W-:Y:S01]  /*2560*/  FMUL R29, R2, R27 ;  /* 0x0000001b021d7220 */ /* 0x000fe20000400000 */
[C---:B------:R-:W-:Y:S01]  /*2570*/  IMAD R27, R26.reuse, R3, R0 ;  /* 0x000000031a1b7224 */ /* 0x040fe200078e0200 */
[----:B------:R-:W-:Y:S01]  /*2580*/  IADD3 R26, PT, PT, R26, R7, RZ ;  /* 0x000000071a1a7210 */ /* 0x000fe20007ffe0ff */
[-C--:B----4-:R-:W-:Y:S01]  /*2590*/  FFMA R34, R33, R22.reuse, R34 ;  /* 0x0000001621227223 */ /* 0x090fe20000000022 */
[-C--:B------:R-:W-:Y:S01]  /*25a0*/  FFMA R31, R24, R22.reuse, R31 ;  /* 0x00000016181f7223 */ /* 0x080fe2000000001f */
[----:B------:R-:W3:Y:S01]  /*25b0*/  LDG.E R33, desc[UR10][R20.64+0x8] ;  /* 0x0000080a14217981 */ /* 0x000ee2000c1e1900 */
[----:B------:R-:W-:Y:S01]  /*25c0*/  FFMA R36, R29, R22, R36 ;  /* 0x000000161d247223 */ /* 0x000fe20000000024 */
[----:B------:R-:W-:Y:S02]  /*25d0*/  IMAD.WIDE.U32 R22, R27, 0x4, R16 ;  /* 0x000000041b167825 */ /* 0x000fe400078e0010 */
[----:B------:R-:W4:Y:S02]  /*25e0*/  LDG.E R24, desc[UR10][R20.64+0x14] ;  /* 0x0000140a14187981 */ /* 0x000f24000c1e1900 */
[----:B------:R-:W-:-:S02]  /*25f0*/  IMAD R27, R26, R3, R0 ;  /* 0x000000031a1b7224 */ /* 0x000fc400078e0200 */
[----:B------:R-:W4:Y:S04]  /*2600*/  LDG.E R22, desc[UR10][R22.64] ;  /* 0x0000000a16167981 */ /* 0x000f28000c1e1900 */
[----:B------:R0:W4:Y:S02]  /*2610*/  LDG.E R20, desc[UR10][R18.64] ;  /* 0x0000000a12147981 */ /* 0x000124000c1e1900 */
[----:B0-----:R-:W-:Y:S01]  /*2620*/  IADD3 R18, PT, PT, R26, R7, RZ ;  /* 0x000000071a127210 */ /* 0x001fe20007ffe0ff */
[----:B------:R-:W-:-:S04]  /*2630*/  IMAD.WIDE.U32 R26, R27, 0x4, R16 ;  /* 0x000000041b1a7825 */ /* 0x000fc800078e0010 */
[----:B--2---:R-:W-:Y:S01]  /*2640*/  FMUL R19, R4, R11 ;  /* 0x0000000b04137220 */ /* 0x004fe20000400000 */
[C---:B------:R-:W-:Y:S01]  /*2650*/  IMAD R29, R18.reuse, R3, R0 ;  /* 0x00000003121d7224 */ /* 0x040fe200078e0200 */
[-C--:B------:R-:W-:Y:S01]  /*2660*/  IADD3 R18, PT, PT, R18, R7.reuse, RZ ;  /* 0x0000000712127210 */ /* 0x080fe20007ffe0ff */
[----:B------:R-:W2:Y:S01]  /*2670*/  LDG.E R26, desc[UR10][R26.64] ;  /* 0x0000000a1a1a7981 */ /* 0x000ea2000c1e1900 */
[----:B------:R-:W-:Y:S01]  /*2680*/  FFMA R34, R19, R6, R34 ;  /* 0x0000000613227223 */ /* 0x000fe20000000022 */
[----:B------:R-:W-:Y:S01]  /*2690*/  IMAD.WIDE.U32 R28, R29, 0x4, R16 ;  /* 0x000000041d1c7825 */ /* 0x000fe200078e0010 */
[----:B------:R-:W-:-:S03]  /*26a0*/  IADD3 R23, PT, PT, R18, R7, RZ ;  /* 0x0000000712177210 */ /* 0x000fc60007ffe0ff */
[-CC-:B------:R-:W-:Y:S02]  /*26b0*/  IMAD R19, R18, R3.reuse, R0.reuse ;  /* 0x0000000312137224 */ /* 0x180fe400078e0200 */
[----:B------:R-:W2:Y:S01]  /*26c0*/  LDG.E R28, desc[UR10][R28.64] ;  /* 0x0000000a1c1c7981 */ /* 0x000ea2000c1e1900 */
[----:B------:R-:W-:Y:S02]  /*26d0*/  IMAD R23, R23, R3, R0 ;  /* 0x0000000317177224 */ /* 0x000fe400078e0200 */
[----:B------:R-:W-:-:S04]  /*26e0*/  IMAD.WIDE.U32 R18, R19, 0x4, R16 ;  /* 0x0000000413127825 */ /* 0x000fc800078e0010 */
[----:B------:R-:W-:Y:S02]  /*26f0*/  IMAD.WIDE.U32 R16, R23, 0x4, R16 ;  /* 0x0000000417107825 */ /* 0x000fe400078e0010 */
[----:B------:R-:W2:Y:S04]  /*2700*/  LDG.E R18, desc[UR10][R18.64] ;  /* 0x0000000a12127981 */ /* 0x000ea8000c1e1900 */
[----:B------:R-:W2:Y:S01]  /*2710*/  LDG.E R16, desc[UR10][R16.64] ;  /* 0x0000000a10107981 */ /* 0x000ea2000c1e1900 */
[----:B------:R-:W-:-:S04]  /*2720*/  FMUL R21, R2, R11 ;  /* 0x0000000b02157220 */ /* 0x000fc80000400000 */
[----:B------:R-:W-:Y:S01]  /*2730*/  FFMA R21, R21, R6, R36 ;  /* 0x0000000615157223 */ /* 0x000fe20000000024 */
[----:B------:R-:W-:-:S04]  /*2740*/  FMUL R36, R5, R11 ;  /* 0x0000000b05247220 */ /* 0x000fc80000400000 */
[----:B------:R-:W-:Y:S01]  /*2750*/  FFMA R31, R36, R6, R31 ;  /* 0x00000006241f7223 */ /* 0x000fe2000000001f */
[----:B------:R-:W-:-:S04]  /*2760*/  IADD3 R25, PT, PT, R25, 0x8, RZ ;  /* 0x0000000819197810 */ /* 0x000fc80007ffe0ff */
[----:B------:R-:W-:Y:S01]  /*2770*/  ISETP.NE.AND P0, PT, R25, R8, PT ;  /* 0x000000081900720c */ /* 0x000fe20003f05270 */
[-C--:B---3--:R-:W-:Y:S01]  /*2780*/  FMUL R6, R2, R33.reuse ;  /* 0x0000002102067220 */ /* 0x088fe20000400000 */
[-C--:B------:R-:W-:Y:S01]  /*2790*/  FMUL R11, R4, R33.reuse ;  /* 0x00000021040b7220 */ /* 0x080fe20000400000 */
[----:B------:R-:W-:Y:S02]  /*27a0*/  FMUL R36, R5, R33 ;  /* 0x0000002105247220 */ /* 0x000fe40000400000 */
[-C--:B----4-:R-:W-:Y:S01]  /*27b0*/  FFMA R21, R6, R20.reuse, R21 ;  /* 0x0000001406157223 */ /* 0x090fe20000000015 */
[-C--:B------:R-:W-:Y:S01]  /*27c0*/  FFMA R11, R11, R20.reuse, R34 ;  /* 0x000000140b0b7223 */ /* 0x080fe20000000022 */
[----:B------:R-:W-:Y:S01]  /*27d0*/  FFMA R31, R36, R20, R31 ;  /* 0x00000014241f7223 */ /* 0x000fe2000000001f */
[-C--:B------:R-:W-:Y:S01]  /*27e0*/  FMUL R6, R2, R35.reuse ;  /* 0x0000002302067220 */ /* 0x080fe20000400000 */
[-C--:B------:R-:W-:Y:S01]  /*27f0*/  FMUL R20, R4, R35.reuse ;  /* 0x0000002304147220 */ /* 0x080fe20000400000 */
[----:B------:R-:W-:-:S02]  /*2800*/  FMUL R34, R5, R35 ;  /* 0x0000002305227220 */ /* 0x000fc40000400000 */
[-C--:B------:R-:W-:Y:S01]  /*2810*/  FFMA R21, R6, R22.reuse, R21 ;  /* 0x0000001606157223 */ /* 0x080fe20000000015 */
[-C--:B------:R-:W-:Y:S01]  /*2820*/  FFMA R11, R20, R22.reuse, R11 ;  /* 0x00000016140b7223 */ /* 0x080fe2000000000b */
[-C--:B------:R-:W-:Y:S01]  /*2830*/  FMUL R6, R2, R37.reuse ;  /* 0x0000002502067220 */ /* 0x080fe20000400000 */
[-C--:B------:R-:W-:Y:S01]  /*2840*/  FMUL R20, R4, R37.reuse ;  /* 0x0000002504147220 */ /* 0x080fe20000400000 */
[----:B------:R-:W-:Y:S01]  /*2850*/  FFMA R31, R34, R22, R31 ;  /* 0x00000016221f7223 */ /* 0x000fe2000000001f */
[C---:B------:R-:W-:Y:S01]  /*2860*/  FMUL R22, R5.reuse, R37 ;  /* 0x0000002505167220 */ /* 0x040fe20000400000 */
[-C--:B--2---:R-:W-:Y:S01]  /*2870*/  FFMA R21, R6, R26.reuse, R21 ;  /* 0x0000001a06157223 */ /* 0x084fe20000000015 */
[----:B------:R-:W-:Y:S01]  /*2880*/  FFMA R11, R20, R26, R11 ;  /* 0x0000001a140b7223 */ /* 0x000fe2000000000b */
[-C--:B------:R-:W-:Y:S01]  /*2890*/  FMUL R6, R2, R24.reuse ;  /* 0x0000001802067220 */ /* 0x080fe20000400000 */
[----:B------:R-:W-:Y:S01]  /*28a0*/  FMUL R20, R4, R24 ;  /* 0x0000001804147220 */ /* 0x000fe20000400000 */
[----:B------:R-:W-:Y:S01]  /*28b0*/  FFMA R31, R22, R26, R31 ;  /* 0x0000001a161f7223 */ /* 0x000fe2000000001f */
[C---:B------:R-:W-:Y:S01]  /*28c0*/  FMUL R24, R5.reuse, R24 ;  /* 0x0000001805187220 */ /* 0x040fe20000400000 */
[-C--:B------:R-:W-:Y:S01]  /*28d0*/  FFMA R21, R6, R28.reuse, R21 ;  /* 0x0000001c06157223 */ /* 0x080fe20000000015 */
[----:B------:R-:W-:Y:S01]  /*28e0*/  FFMA R11, R20, R28, R11 ;  /* 0x0000001c140b7223 */ /* 0x000fe2000000000b */
[-C--:B------:R-:W-:Y:S01]  /*28f0*/  FMUL R6, R2, R30.reuse ;  /* 0x0000001e02067220 */ /* 0x080fe20000400000 */
[----:B------:R-:W-:Y:S01]  /*2900*/  FMUL R20, R4, R30 ;  /* 0x0000001e04147220 */ /* 0x000fe20000400000 */
[----:B------:R-:W-:Y:S01]  /*2910*/  FFMA R31, R24, R28, R31 ;  /* 0x0000001c181f7223 */ /* 0x000fe2000000001f */
[C---:B------:R-:W-:Y:S01]  /*2920*/  FMUL R30, R5.reuse, R30 ;  /* 0x0000001e051e7220 */ /* 0x040fe20000400000 */
[-C--:B------:R-:W-:Y:S01]  /*2930*/  FMUL R36, R2, R32.reuse ;  /* 0x0000002002247220 */ /* 0x080fe20000400000 */
[-C--:B------:R-:W-:Y:S01]  /*2940*/  FMUL R34, R4, R32.reuse ;  /* 0x0000002004227220 */ /* 0x080fe20000400000 */
[----:B------:R-:W-:Y:S01]  /*2950*/  FMUL R32, R5, R32 ;  /* 0x0000002005207220 */ /* 0x000fe20000400000 */
[-C--:B------:R-:W-:Y:S01]  /*2960*/  FFMA R21, R6, R18.reuse, R21 ;  /* 0x0000001206157223 */ /* 0x080fe20000000015 */
[-C--:B------:R-:W-:Y:S01]  /*2970*/  FFMA R11, R20, R18.reuse, R11 ;  /* 0x00000012140b7223 */ /* 0x080fe2000000000b */
[----:B------:R-:W-:-:S02]  /*2980*/  FFMA R31, R30, R18, R31 ;  /* 0x000000121e1f7223 */ /* 0x000fc4000000001f */
[-C--:B------:R-:W-:Y:S01]  /*2990*/  FFMA R36, R36, R16.reuse, R21 ;  /* 0x0000001024247223 */ /* 0x080fe20000000015 */
[-C--:B------:R-:W-:Y:S01]  /*29a0*/  FFMA R34, R34, R16.reuse, R11 ;  /* 0x0000001022227223 */ /* 0x080fe2000000000b */
[----:B------:R-:W-:Y:S01]  /*29b0*/  FFMA R31, R32, R16, R31 ;  /* 0x00000010201f7223 */ /* 0x000fe2000000001f */
[----:B------:R-:W-:Y:S06]  /*29c0*/  @P0 BRA `(.L_x_87) ;  /* 0xfffffff800800947 */ /* 0x000fec000383ffff */
[----:B------:R-:W-:Y:S05]  /*29d0*/  BSYNC.RECONVERGENT B1 ;  /* 0x0000000000017941 */ /* 0x000fea0003800200 */
.L_x_86:
[----:B------:R-:W-:-:S07]  /*29e0*/  MOV R6, R8 ;  /* 0x0000000800067202 */ /* 0x000fce0000000f00 */
.L_x_85:
[----:B------:R-:W-:-:S13]  /*29f0*/  ISETP.NE.AND P0, PT, R14, RZ, PT ;  /* 0x000000ff0e00720c */ /* 0x000fda0003f05270 */
[----:B------:R-:W-:Y:S05]  /*2a00*/  @!P0 BRA `(.L_x_88) ;  /* 0x00000004009c8947 */ /* 0x000fea0003800000 */
[----:B------:R-:W-:Y:S02]  /*2a10*/  IADD3 R11, PT, PT, R14, -0x1, RZ ;  /* 0xffffffff0e0b7810 */ /* 0x000fe40007ffe0ff */
[----:B------:R-:W-:Y:S02]  /*2a20*/  ISETP.NE.AND P1, PT, R15, RZ, PT ;  /* 0x000000ff0f00720c */ /* 0x000fe40003f25270 */
[----:B------:R-:W-:-:S13]  /*2a30*/  ISETP.GE.U32.AND P0, PT, R11, 0x3, PT ;  /* 0x000000030b00780c */ /* 0x000fda0003f06070 */
[----:B------:R-:W-:Y:S05]  /*2a40*/  @!P0 BRA `(.L_x_89) ;  /* 0x0000000000c88947 */ /* 0x000fea0003800000 */
[----:B------:R-:W0:Y:S01]  /*2a50*/  LDC R11, c[0x0][0x388] ;  /* 0x0000e200ff0b7b82 */ /* 0x000e220000000800 */
[----:B-1----:R-:W-:-:S04]  /*2a60*/  IMAD R18, R6, R7, R10 ;  /* 0x0000000706127224 */ /* 0x002fc800078e020a */
[C---:B------:R-:W-:Y:S01]  /*2a70*/  IMAD R25, R18.reuse, R3, R0 ;  /* 0x0000000312197224 */ /* 0x040fe200078e0200 */
[----:B------:R-:W-:Y:S02]  /*2a80*/  IADD3 R18, PT, PT, R18, R7, RZ ;  /* 0x0000000712127210 */ /* 0x000fe40007ffe0ff */
[----:B------:R-:W1:Y:S08]  /*2a90*/  LDC.64 R20, c[0x0][0x3b0] ;  /* 0x0000ec00ff147b82 */ /* 0x000e700000000a00 */
[----:B------:R-:W2:Y:S01]  /*2aa0*/  LDC.64 R16, c[0x0][0x3e0] ;  /* 0x0000f800ff107b82 */ /* 0x000ea20000000a00 */
[----:B0-----:R-:W-:-:S02]  /*2ab0*/  IMAD R11, R11, UR4, R6 ;  /* 0x000000040b0b7c24 */ /* 0x001fc4000f8e0206 */
[C---:B------:R-:W-:Y:S01]  /*2ac0*/  IMAD R23, R18.reuse, R3, R0 ;  /* 0x0000000312177224 */ /* 0x040fe200078e0200 */
[----:B------:R-:W-:Y:S01]  /*2ad0*/  IADD3 R18, PT, PT, R18, R7, RZ ;  /* 0x0000000712127210 */ /* 0x000fe20007ffe0ff */
[----:B-1----:R-:W-:-:S05]  /*2ae0*/  IMAD.WIDE R20, R11, 0x4, R20 ;  /* 0x000000040b147825 */ /* 0x002fca00078e0214 */
[----:B------:R-:W3:Y:S01]  /*2af0*/  LDG.E R11, desc[UR10][R20.64] ;  /* 0x0000000a140b7981 */ /* 0x000ee2000c1e1900 */
[--C-:B--2---:R-:W-:Y:S01]  /*2b00*/  IMAD.WIDE.U32 R24, R25, 0x4, R16.reuse ;  /* 0x0000000419187825 */ /* 0x104fe200078e0010 */
[----:B------:R-:W-:Y:S02]  /*2b10*/  IADD3 R26, PT, PT, R18, R7, RZ ;  /* 0x00000007121a7210 */ /* 0x000fe40007ffe0ff */
[----:B------:R-:W2:Y:S01]  /*2b20*/  LDG.E R27, desc[UR10][R20.64+0x4] ;  /* 0x0000040a141b7981 */ /* 0x000ea2000c1e1900 */
[----:B------:R-:W-:-:S03]  /*2b30*/  IMAD.WIDE.U32 R22, R23, 0x4, R16 ;  /* 0x0000000417167825 */ /* 0x000fc600078e0010 */
[----:B------:R0:W4:Y:S01]  /*2b40*/  LDG.E R25, desc[UR10][R24.64] ;  /* 0x0000000a18197981 */ /* 0x000122000c1e1900 */
[----:B------:R-:W-:-:S03]  /*2b50*/  IMAD R19, R18, R3, R0 ;  /* 0x0000000312137224 */ /* 0x000fc600078e0200 */
[----:B------:R-:W4:Y:S01]  /*2b60*/  LDG.E R22, desc[UR10][R22.64] ;  /* 0x0000000a16167981 */ /* 0x000f22000c1e1900 */
[----:B------:R-:W-:Y:S02]  /*2b70*/  IMAD R33, R26, R3, R0 ;  /* 0x000000031a217224 */ /* 0x000fe400078e0200 */
[--C-:B------:R-:W-:Y:S01]  /*2b80*/  IMAD.WIDE.U32 R18, R19, 0x4, R16.reuse ;  /* 0x0000000413127825 */ /* 0x100fe200078e0010 */
[----:B------:R-:W4:Y:S03]  /*2b90*/  LDG.E R29, desc[UR10][R20.64+0x8] ;  /* 0x0000080a141d7981 */ /* 0x000f26000c1e1900 */
[----:B------:R-:W-:Y:S02]  /*2ba0*/  IMAD.WIDE.U32 R16, R33, 0x4, R16 ;  /* 0x0000000421107825 */ /* 0x000fe400078e0010 */
[----:B------:R-:W4:Y:S04]  /*2bb0*/  LDG.E R18, desc[UR10][R18.64] ;  /* 0x0000000a12127981 */ /* 0x000f28000c1e1900 */
[----:B------:R1:W4:Y:S04]  /*2bc0*/  LDG.E R33, desc[UR10][R20.64+0xc] ;  /* 0x00000c0a14217981 */ /* 0x000328000c1e1900 */
[----:B------:R-:W4:Y:S01]  /*2bd0*/  LDG.E R16, desc[UR10][R16.64] ;  /* 0x0000000a10107981 */ /* 0x000f22000c1e1900 */
[----:B------:R-:W-:Y:S01]  /*2be0*/  IADD3 R6, PT, PT, R6, 0x4, RZ ;  /* 0x0000000406067810 */ /* 0x000fe20007ffe0ff */
[-C--:B---3-5:R-:W-:Y:S01]  /*2bf0*/  FMUL R35, R2, R11.reuse ;  /* 0x0000000b02237220 */ /* 0x0a8fe20000400000 */
[CC--:B------:R-:W-:Y:S01]  /*2c00*/  FMUL R37, R4.reuse, R11.reuse ;  /* 0x0000000b04257220 */ /* 0x0c0fe20000400000 */
[C---:B0-----:R-:W-:Y:S01]  /*2c10*/  FMUL R24, R5.reuse, R11 ;  /* 0x0000000b05187220 */ /* 0x041fe20000400000 */
[-C--:B--2---:R-:W-:Y:S01]  /*2c20*/  FMUL R26, R4, R27.reuse ;  /* 0x0000001b041a7220 */ /* 0x084fe20000400000 */
[----:B------:R-:W-:Y:S01]  /*2c30*/  FMUL R28, R5, R27 ;  /* 0x0000001b051c7220 */ /* 0x000fe20000400000 */
[-C--:B----4-:R-:W-:Y:S01]  /*2c40*/  FFMA R35, R35, R25.reuse, R36 ;  /* 0x0000001923237223 */ /* 0x090fe20000000024 */
[-C--:B------:R-:W-:Y:S01]  /*2c50*/  FFMA R37, R37, R25.reuse, R34 ;  /* 0x0000001925257223 */ /* 0x080fe20000000022 */
[----:B------:R-:W-:Y:S01]  /*2c60*/  FFMA R25, R24, R25, R31 ;  /* 0x0000001918197223 */ /* 0x000fe2000000001f */
[----:B------:R-:W-:-:S02]  /*2c70*/  FMUL R24, R2, R27 ;  /* 0x0000001b02187220 */ /* 0x000fc40000400000 */
[-C--:B------:R-:W-:Y:S01]  /*2c80*/  FFMA R37, R26, R22.reuse, R37 ;  /* 0x000000161a257223 */ /* 0x080fe20000000025 */
[-C--:B------:R-:W-:Y:S01]  /*2c90*/  FFMA R25, R28, R22.reuse, R25 ;  /* 0x000000161c197223 */ /* 0x080fe20000000019 */
[----:B------:R-:W-:Y:S01]  /*2ca0*/  FFMA R35, R24, R22, R35 ;  /* 0x0000001618237223 */ /* 0x000fe20000000023 */
[-C--:B-1----:R-:W-:Y:S01]  /*2cb0*/  FMUL R20, R2, R29.reuse ;  /* 0x0000001d02147220 */ /* 0x082fe20000400000 */
[-C--:B------:R-:W-:Y:S01]  /*2cc0*/  FMUL R22, R4, R29.reuse ;  /* 0x0000001d04167220 */ /* 0x080fe20000400000 */
[C---:B------:R-:W-:Y:S02]  /*2cd0*/  FMUL R24, R5.reuse, R29 ;  /* 0x0000001d05187220 */ /* 0x040fe40000400000 */
[-C--:B------:R-:W-:Y:S01]  /*2ce0*/  FFMA R35, R20, R18.reuse, R35 ;  /* 0x0000001214237223 */ /* 0x080fe20000000023 */
[-C--:B------:R-:W-:Y:S01]  /*2cf0*/  FFMA R37, R22, R18.reuse, R37 ;  /* 0x0000001216257223 */ /* 0x080fe20000000025 */
[----:B------:R-:W-:Y:S01]  /*2d00*/  FFMA R25, R24, R18, R25 ;  /* 0x0000001218197223 */ /* 0x000fe20000000019 */
[-C--:B------:R-:W-:Y:S01]  /*2d10*/  FMUL R36, R2, R33.reuse ;  /* 0x0000002102247220 */ /* 0x080fe20000400000 */
[-C--:B------:R-:W-:Y:S01]  /*2d20*/  FMUL R34, R4, R33.reuse ;  /* 0x0000002104227220 */ /* 0x080fe20000400000 */
[----:B------:R-:W-:-:S02]  /*2d30*/  FMUL R18, R5, R33 ;  /* 0x0000002105127220 */ /* 0x000fc40000400000 */
[-C--:B------:R-:W-:Y:S01]  /*2d40*/  FFMA R36, R36, R16.reuse, R35 ;  /* 0x0000001024247223 */ /* 0x080fe20000000023 */
[-C--:B------:R-:W-:Y:S01]  /*2d50*/  FFMA R34, R34, R16.reuse, R37 ;  /* 0x0000001022227223 */ /* 0x080fe20000000025 */
[----:B------:R-:W-:-:S07]  /*2d60*/  FFMA R31, R18, R16, R25 ;  /* 0x00000010121f7223 */ /* 0x000fce0000000019 */
.L_x_89:
[----:B------:R-:W-:Y:S05]  /*2d70*/  @!P1 BRA `(.L_x_88) ;  /* 0x0000000000c09947 */ /* 0x000fea0003800000 */
[----:B------:R-:W-:Y:S02]  /*2d80*/  ISETP.NE.AND P0, PT, R15, 0x1, PT ;  /* 0x000000010f00780c */ /* 0x000fe40003f05270 */
[----:B------:R-:W-:-:S11]  /*2d90*/  ISETP.NE.AND P1, PT, R13, RZ, PT ;  /* 0x000000ff0d00720c */ /* 0x000fd60003f25270 */
        /* <DEDUP_REMOVED lines=8> */
[----:B------:R-:W-:Y:S02]  /*2e20*/  IMAD R23, R22, R3, R0 ;  /* 0x0000000316177224 */ /* 0x000fe400078e0200 */
[----:B-1----:R-:W-:-:S05]  /*2e30*/  IMAD.WIDE R18, R11, 0x4, R18 ;  /* 0x000000040b127825 */ /* 0x002fca00078e0212 */
[----:B------:R-:W3:Y:S01]  /*2e40*/  LDG.E R11, desc[UR10][R18.64] ;  /* 0x0000000a120b7981 */ /* 0x000ee2000c1e1900 */
[----:B--2---:R-:W-:-:S03]  /*2e50*/  IMAD.WIDE.U32 R20, R21, 0x4, R16 ;  /* 0x0000000415147825 */ /* 0x004fc600078e0010 */
[----:B------:R-:W2:Y:S01]  /*2e60*/  LDG.E R27, desc[UR10][R18.64+0x4] ;  /* 0x0000040a121b7981 */ /* 0x000ea2000c1e1900 */
[----:B------:R-:W-:-:S03]  /*2e70*/  IMAD.WIDE.U32 R16, R23, 0x4, R16 ;  /* 0x0000000417107825 */ /* 0x000fc600078e0010 */
[----:B------:R-:W4:Y:S04]  /*2e80*/  LDG.E R20, desc[UR10][R20.64] ;  /* 0x0000000a14147981 */ /* 0x000f28000c1e1900 */
[----:B------:R-:W2:Y:S01]  /*2e90*/  LDG.E R16, desc[UR10][R16.64] ;  /* 0x0000000a10107981 */ /* 0x000ea2000c1e1900 */
[----:B------:R-:W-:Y:S01]  /*2ea0*/  IADD3 R6, PT, PT, R6, 0x2, RZ ;  /* 0x0000000206067810 */ /* 0x000fe20007ffe0ff */
[-C--:B---3-5:R-:W-:Y:S01]  /*2eb0*/  FMUL R23, R2, R11.reuse ;  /* 0x0000000b02177220 */ /* 0x0a8fe20000400000 */
[-C--:B------:R-:W-:Y:S01]  /*2ec0*/  FMUL R25, R4, R11.reuse ;  /* 0x0000000b04197220 */ /* 0x080fe20000400000 */
[----:B------:R-:W-:Y:S02]  /*2ed0*/  FMUL R22, R5, R11 ;  /* 0x0000000b05167220 */ /* 0x000fe40000400000 */
[-C--:B----4-:R-:W-:Y:S01]  /*2ee0*/  FFMA R23, R23, R20.reuse, R36 ;  /* 0x0000001417177223 */ /* 0x090fe20000000024 */
[-C--:B------:R-:W-:Y:S01]  /*2ef0*/  FFMA R25, R25, R20.reuse, R34 ;  /* 0x0000001419197223 */ /* 0x080fe20000000022 */
[-C--:B--2---:R-:W-:Y:S01]  /*2f00*/  FMUL R36, R2, R27.reuse ;  /* 0x0000001b02247220 */ /* 0x084fe20000400000 */
[-C--:B------:R-:W-:Y:S01]  /*2f10*/  FMUL R34, R4, R27.reuse ;  /* 0x0000001b04227220 */ /* 0x080fe20000400000 */
[----:B------:R-:W-:Y:S01]  /*2f20*/  FFMA R22, R22, R20, R31 ;  /* 0x0000001416167223 */ /* 0x000fe2000000001f */
[----:B------:R-:W-:Y:S01]  /*2f30*/  FMUL R27, R5, R27 ;  /* 0x0000001b051b7220 */ /* 0x000fe20000400000 */
[-C--:B------:R-:W-:Y:S01]  /*2f40*/  FFMA R36, R36, R16.reuse, R23 ;  /* 0x0000001024247223 */ /* 0x080fe20000000017 */
[----:B------:R-:W-:-:S02]  /*2f50*/  FFMA R34, R34, R16, R25 ;  /* 0x0000001022227223 */ /* 0x000fc40000000019 */
[----:B------:R-:W-:-:S07]  /*2f60*/  FFMA R31, R27, R16, R22 ;  /* 0x000000101b1f7223 */ /* 0x000fce0000000016 */
.L_x_90:
[----:B------:R-:W-:Y:S05]  /*2f70*/  @!P1 BRA `(.L_x_88) ;  /* 0x0000000000409947 */ /* 0x000fea0003800000 */
[----:B------:R-:W0:Y:S01]  /*2f80*/  LDC R11, c[0x0][0x388] ;  /* 0x0000e200ff0b7b82 */ /* 0x000e220000000800 */
[----:B-1----:R-:W-:-:S04]  /*2f90*/  IMAD R20, R7, R6, R10 ;  /* 0x0000000607147224 */ /* 0x002fc800078e020a */
[----:B------:R-:W-:-:S03]  /*2fa0*/  IMAD R21, R20, R3, R0 ;  /* 0x0000000314157224 */ /* 0x000fc600078e0200 */
[----:B------:R-:W1:Y:S08]  /*2fb0*/  LDC.64 R16, c[0x0][0x3b0] ;  /* 0x0000ec00ff107b82 */ /* 0x000e700000000a00 */
[----:B------:R-:W2:Y:S01]  /*2fc0*/  LDC.64 R18, c[0x0][0x3e0] ;  /* 0x0000f800ff127b82 */ /* 0x000ea20000000a00 */
[----:B0-----:R-:W-:-:S04]  /*2fd0*/  IMAD R11, R11, UR4, R6 ;  /* 0x000000040b0b7c24 */ /* 0x001fc8000f8e0206 */
[----:B-1----:R-:W-:-:S06]  /*2fe0*/  IMAD.WIDE R16, R11, 0x4, R16 ;  /* 0x000000040b107825 */ /* 0x002fcc00078e0210 */
[----:B------:R-:W3:Y:S01]  /*2ff0*/  LDG.E R17, desc[UR10][R16.64] ;  /* 0x0000000a10117981 */ /* 0x000ee2000c1e1900 */
[----:B--2---:R-:W-:-:S06]  /*3000*/  IMAD.WIDE.U32 R18, R21, 0x4, R18 ;  /* 0x0000000415127825 */ /* 0x004fcc00078e0012 */
[----:B------:R-:W2:Y:S01]  /*3010*/  LDG.E R18, desc[UR10][R18.64] ;  /* 0x0000000a12127981 */ /* 0x000ea2000c1e1900 */
[-C--:B---3-5:R-:W-:Y:S01]  /*3020*/  FMUL R11, R2, R17.reuse ;  /* 0x00000011020b7220 */ /* 0x0a8fe20000400000 */
[-C--:B------:R-:W-:Y:S01]  /*3030*/  FMUL R21, R4, R17.reuse ;  /* 0x0000001104157220 */ /* 0x080fe20000400000 */
[----:B------:R-:W-:Y:S02]  /*3040*/  FMUL R2, R5, R17 ;  /* 0x0000001105027220 */ /* 0x000fe40000400000 */
[-C--:B--2---:R-:W-:Y:S01]  /*3050*/  FFMA R36, R11, R18.reuse, R36 ;  /* 0x000000120b247223 */ /* 0x084fe20000000024 */
[-C--:B------:R-:W-:Y:S01]  /*3060*/  FFMA R34, R21, R18.reuse, R34 ;  /* 0x0000001215227223 */ /* 0x080fe20000000022 */
[----:B------:R-:W-:-:S07]  /*3070*/  FFMA R31, R2, R18, R31 ;  /* 0x00000012021f7223 */ /* 0x000fce000000001f */
.L_x_88:
[----:B------:R-:W-:-:S04]  /*3080*/  IADD3 R0, PT, PT, R0, UR8, RZ ;  /* 0x0000000800007c10 */ /* 0x000fc8000fffe0ff */
[----:B------:R-:W-:-:S13]  /*3090*/  ISETP.GE.AND P0, PT, R0, R3, PT ;  /* 0x000000030000720c */ /* 0x000fda0003f06270 */
[----:B------:R-:W-:Y:S05]  /*30a0*/  @!P0 BRA `(.L_x_91) ;  /* 0xfffffff000948947 */ /* 0x000fea000383ffff */
.L_x_84:
[----:B------:R-:W-:Y:S05]  /*30b0*/  BSYNC.RECONVERGENT B0 ;  /* 0x0000000000007941 */ /* 0x000fea0003800200 */
.L_x_83:
[----:B0-----:R-:W0:Y:S01]  /*30c0*/  SHFL.DOWN PT, R3, R36, 0x10, 0x1f ;  /* 0x0a001f0024037f89 */ /* 0x001e2200000e0000 */
[----:B------:R-:W-:Y:S01]  /*30d0*/  ISETP.NE.AND P0, PT, R9, RZ, PT ;  /* 0x000000ff0900720c */ /* 0x000fe20003f05270 */
[----:B------:R-:W-:Y:S02]  /*30e0*/  BSSY.RECONVERGENT B0, `(.L_x_92) ;  /* 0x000002b000007945 */ /* 0x000fe40003800200 */
[----:B-----5:R-:W2:Y:S04]  /*30f0*/  SHFL.DOWN PT, R5, R34, 0x10, 0x1f ;  /* 0x0a001f0022057f89 */ /* 0x020ea800000e0000 */
        /* <DEDUP_REMOVED lines=41> */
.L_x_93:
[----:B------:R-:W-:Y:S05]  /*3390*/  BSYNC.RECONVERGENT B0 ;  /* 0x0000000000007941 */ /* 0x000fea0003800200 */
.L_x_92:
[----:B------:R-:W2:Y:S01]  /*33a0*/  LDCU UR6, c[0x0][0x390] ;  /* 0x00007200ff0677ac */ /* 0x000ea20008000800 */
[----:B0-----:R-:W0:Y:S01]  /*33b0*/  LDC R3, c[0x0][0x388] ;  /* 0x0000e200ff037b82 */ /* 0x001e220000000800 */
[----:B------:R-:W-:Y:S01]  /*33c0*/  BSSY.RECONVERGENT B0, `(.L_x_94) ;  /* 0x00000eb000007945 */ /* 0x000fe20003800200 */
[----:B------:R-:W-:Y:S01]  /*33d0*/  HFMA2 R6, -RZ, RZ, 0, 0 ;  /* 0x00000000ff067431 */ /* 0x000fe200000001ff */
[----:B------:R-:W3:Y:S01]  /*33e0*/  LDCU UR7, c[0x0][0x388] ;  /* 0x00007100ff0777ac */ /* 0x000ee20008000800 */
[----:B------:R-:W-:Y:S01]  /*33f0*/  HFMA2 R14, -RZ, RZ, 0, 0 ;  /* 0x00000000ff0e7431 */ /* 0x000fe200000001ff */
[----:B------:R-:W-:Y:S02]  /*3400*/  CS2R R4, SRZ ;  /* 0x0000000000047805 */ /* 0x000fe4000001ff00 */
[----:B------:R-:W-:Y:S02]  /*3410*/  MOV R11, RZ ;  /* 0x000000ff000b7202 */ /* 0x000fe40000000f00 */
[----:B------:R-:W-:-:S02]  /*3420*/  CS2R R12, SRZ ;  /* 0x00000000000c7805 */ /* 0x000fc4000001ff00 */
[----:B--2---:R-:W-:-:S04]  /*3430*/  MOV R0, UR6 ;  /* 0x0000000600007c02 */ /* 0x004fc80008000f00 */
[----:B------:R-:W-:-:S04]  /*3440*/  ISETP.GE.AND P0, PT, R9, R0, PT ;  /* 0x000000000900720c */ /* 0x000fc80003f06270 */
[----:B0-----:R-:W-:Y:S02]  /*3450*/  ISETP.LT.OR P0, PT, R3, 0x1, P0 ;  /* 0x000000010300780c */ /* 0x001fe40000701670 */
[----:B------:R-:W-:-:S11]  /*3460*/  CS2R R2, SRZ ;  /* 0x0000000000027805 */ /* 0x000fd6000001ff00 */
[----:B---3--:R-:W-:Y:S05]  /*3470*/  @P0 BRA `(.L_x_95) ;  /* 0x0000000c007c0947 */ /* 0x008fea0003800000 */
[----:B------:R-:W-:Y:S02]  /*3480*/  MOV R14, RZ ;  /* 0x000000ff000e7202 */ /* 0x000fe40000000f00 */
[----:B------:R-:W-:Y:S02]  /*3490*/  CS2R R12, SRZ ;  /* 0x00000000000c7805 */ /* 0x000fe4000001ff00 */
[----:B------:R-:W-:Y:S02]  /*34a0*/  MOV R11, RZ ;  /* 0x000000ff000b7202 */ /* 0x000fe40000000f00 */
[----:B------:R-:W-:Y:S02]  /*34b0*/  CS2R R4, SRZ ;  /* 0x0000000000047805 */ /* 0x000fe4000001ff00 */
[----:B------:R-:W-:Y:S02]  /*34c0*/  MOV R6, RZ ;  /* 0x000000ff00067202 */ /* 0x000fe40000000f00 */
[----:B------:R-:W-:-:S07]  /*34d0*/  CS2R R2, SRZ ;  /* 0x0000000000027805 */ /* 0x000fce000001ff00 */
.L_x_100:
[----:B------:R-:W0:Y:S01]  /*34e0*/  LDCU UR6, c[0x0][0x390] ;  /* 0x00007200ff0677ac */ /* 0x000e220008000800 */
[----:B------:R-:W2:Y:S01]  /*34f0*/  LDC.64 R16, c[0x0][0x3a8] ;  /* 0x0000ea00ff107b82 */ /* 0x000ea20000000a00 */
[----:B0-----:R-:W-:Y:S01]  /*3500*/  MOV R0, UR6 ;  /* 0x0000000600007c02 */ /* 0x001fe20008000f00 */
[----:B------:R-:W0:Y:S04]  /*3510*/  LDCU UR6, c[0x0][0x388] ;  /* 0x00007100ff0677ac */ /* 0x000e280008000800 */
[----:B-----5:R-:W-:-:S05]  /*3520*/  IMAD R15, R0, UR4, R9 ;  /* 0x00000004000f7c24 */ /* 0x020fca000f8e0209 */
[----:B------:R-:W-:-:S05]  /*3530*/  LEA R15, R15, R15, 0x3 ;  /* 0x0000000f0f0f7211 */ /* 0x000fca00078e18ff */
[----:B--2---:R-:W-:-:S05]  /*3540*/  IMAD.WIDE R16, R15, 0x4, R16 ;  /* 0x000000040f107825 */ /* 0x004fca00078e0210 */
[----:B------:R2:W5:Y:S04]  /*3550*/  LDG.E R15, desc[UR10][R16.64] ;  /* 0x0000000a100f7981 */ /* 0x000568000c1e1900 */
[----:B------:R2:W5:Y:S04]  /*3560*/  LDG.E R28, desc[UR10][R16.64+0x4] ;  /* 0x0000040a101c7981 */ /* 0x000568000c1e1900 */
[----:B------:R2:W5:Y:S04]  /*3570*/  LDG.E R27, desc[UR10][R16.64+0x8] ;  /* 0x0000080a101b7981 */ /* 0x000568000c1e1900 */
[----:B------:R2:W5:Y:S04]  /*3580*/  LDG.E R26, desc[UR10][R16.64+0xc] ;  /* 0x00000c0a101a7981 */ /* 0x000568000c1e1900 */
[----:B------:R2:W5:Y:S04]  /*3590*/  LDG.E R25, desc[UR10][R16.64+0x10] ;  /* 0x0000100a10197981 */ /* 0x000568000c1e1900 */
[----:B------:R2:W5:Y:S04]  /*35a0*/  LDG.E R24, desc[UR10][R16.64+0x14] ;  /* 0x0000140a10187981 */ /* 0x000568000c1e1900 */
[----:B------:R2:W5:Y:S04]  /*35b0*/  LDG.E R23, desc[UR10][R16.64+0x18] ;  /* 0x0000180a10177981 */ /* 0x000568000c1e1900 */
[----:B------:R2:W5:Y:S04]  /*35c0*/  LDG.E R22, desc[UR10][R16.64+0x1c] ;  /* 0x00001c0a10167981 */ /* 0x000568000c1e1900 */
[----:B------:R2:W5:Y:S01]  /*35d0*/  LDG.E R29, desc[UR10][R16.64+0x20] ;  /* 0x0000200a101d7981 */ /* 0x000562000c1e1900 */
[----:B0-----:R-:W-:Y:S01]  /*35e0*/  UIADD3 UR6, UPT, UPT, UR6, -0x1, URZ ;  /* 0xffffffff06067890 */ /* 0x001fe2000fffe0ff */
[----:B------:R-:W-:-:S03]  /*35f0*/  MOV R30, RZ ;  /* 0x000000ff001e7202 */ /* 0x000fc60000000f00 */
[----:B------:R-:W-:-:S09]  /*3600*/  UISETP.GE.U32.AND UP0, UPT, UR6, 0x3, UPT ;  /* 0x000000030600788c */ /* 0x000fd2000bf06070 */
[----:B--2---:R-:W-:Y:S05]  /*3610*/  BRA.U !UP0, `(.L_x_96) ;  /* 0x00000005089c7547 */ /* 0x004fea000b800000 */
[----:B------:R-:W-:-:S07]  /*3620*/  HFMA2 R32, -RZ, RZ, 0, 0 ;  /* 0x00000000ff207431 */ /* 0x000fce00000001ff */
.L_x_97:
        /* <DEDUP_REMOVED lines=8> */
[----:B--2---:R-:W-:-:S06]  /*36b0*/  IMAD.WIDE.U32 R30, R31, 0x4, R16 ;  /* 0x000000041f1e7825 */ /* 0x004fcc00078e0010 */
[----:B------:R-:W2:Y:S01]  /*36c0*/  LDG.E R31, desc[UR10][R30.64] ;  /* 0x0000000a1e1f7981 */ /* 0x000ea2000c1e1900 */
[----:B------:R-:W-:-:S05]  /*36d0*/  IADD3 R36, PT, PT, R36, R7, RZ ;  /* 0x0000000724247210 */ /* 0x000fca0007ffe0ff */
[----:B------:R-:W-:-:S04]  /*36e0*/  IMAD R19, R36, R0, R9 ;  /* 0x0000000024137224 */ /* 0x000fc800078e0209 */
[----:B------:R-:W-:Y:S01]  /*36f0*/  IMAD.WIDE.U32 R18, R19, 0x4, R16 ;  /* 0x0000000413127825 */ /* 0x000fe200078e0010 */
[----:B------:R-:W4:Y:S05]  /*3700*/  LDG.E R30, desc[UR10][R20.64+0xc] ;  /* 0x00000c0a141e7981 */ /* 0x000f2a000c1e1900 */
[----:B------:R0:W4:Y:S01]  /*3710*/  LDG.E R18, desc[UR10][R18.64] ;  /* 0x0000000a12127981 */ /* 0x000122000c1e1900 */
[----:B------:R-:W-:Y:S01]  /*3720*/  IADD3 R36, PT, PT, R36, R7, RZ ;  /* 0x0000000724247210 */ /* 0x000fe20007ffe0ff */
[----:B---3-5:R-:W-:-:S04]  /*3730*/  FMUL R33, R15, R34 ;  /* 0x000000220f217220 */ /* 0x028fc80000400000 */
[----:B--2---:R-:W-:Y:S01]  /*3740*/  FFMA R33, R33, R31, R14 ;  /* 0x0000001f21217223 */ /* 0x004fe2000000000e */
[----:B------:R-:W-:-:S04]  /*3750*/  FMUL R14, R28, R34 ;  /* 0x000000221c0e7220 */ /* 0x000fc80000400000 */
[----:B------:R-:W-:Y:S02]  /*3760*/  FFMA R13, R14, R31, R13 ;  /* 0x0000001f0e0d7223 */ /* 0x000fe4000000000d */
[----:B------:R-:W2:Y:S01]  /*3770*/  LDG.E R14, desc[UR10][R20.64+0x4] ;  /* 0x0000040a140e7981 */ /* 0x000ea2000c1e1900 */
[----:B------:R-:W-:-:S04]  /*3780*/  FMUL R37, R25, R34 ;  /* 0x0000002219257220 */ /* 0x000fc80000400000 */
[----:B0-----:R-:W-:Y:S01]  /*3790*/  FFMA R19, R37, R31, R6 ;  /* 0x0000001f25137223 */ /* 0x001fe20000000006 */
[-C--:B------:R-:W-:Y:S01]  /*37a0*/  FMUL R37, R23, R34.reuse ;  /* 0x0000002217257220 */ /* 0x080fe20000400000 */
[----:B------:R-:W-:-:S03]  /*37b0*/  FMUL R35, R27, R34 ;  /* 0x000000221b237220 */ /* 0x000fc60000400000 */
[-C--:B------:R-:W-:Y:S01]  /*37c0*/  FFMA R37, R37, R31.reuse, R4 ;  /* 0x0000001f25257223 */ /* 0x080fe20000000004 */
[-C--:B------:R-:W-:Y:S01]  /*37d0*/  FMUL R4, R22, R34.reuse ;  /* 0x0000002216047220 */ /* 0x080fe20000400000 */
[-C--:B------:R-:W-:Y:S01]  /*37e0*/  FFMA R35, R35, R31.reuse, R12 ;  /* 0x0000001f23237223 */ /* 0x080fe2000000000c */
[-C--:B------:R-:W-:Y:S01]  /*37f0*/  FMUL R12, R26, R34.reuse ;  /* 0x000000221a0c7220 */ /* 0x080fe20000400000 */
[-C--:B------:R-:W-:Y:S01]  /*3800*/  FMUL R6, R24, R34.reuse ;  /* 0x0000002218067220 */ /* 0x080fe20000400000 */
[----:B------:R-:W-:Y:S01]  /*3810*/  FMUL R34, R29, R34 ;  /* 0x000000221d227220 */ /* 0x000fe20000400000 */
[-C--:B------:R-:W-:Y:S01]  /*3820*/  FFMA R4, R4, R31.reuse, R3 ;  /* 0x0000001f04047223 */ /* 0x080fe20000000003 */
[----:B------:R-:W-:Y:S02]  /*3830*/  IMAD R3, R36, R0, R9 ;  /* 0x0000000024037224 */ /* 0x000fe400078e0209 */
[-C--:B------:R-:W-:Y:S01]  /*3840*/  FFMA R11, R12, R31.reuse, R11 ;  /* 0x0000001f0c0b7223 */ /* 0x080fe2000000000b */
[-C--:B------:R-:W-:Y:S01]  /*3850*/  FFMA R5, R6, R31.reuse, R5 ;  /* 0x0000001f06057223 */ /* 0x080fe20000000005 */
[----:B------:R-:W-:Y:S01]  /*3860*/  FFMA R31, R34, R31, R2 ;  /* 0x0000001f221f7223 */ /* 0x000fe20000000002 */
[----:B------:R-:W-:Y:S01]  /*3870*/  IMAD.WIDE.U32 R2, R3, 0x4, R16 ;  /* 0x0000000403027825 */ /* 0x000fe200078e0010 */
[----:B------:R-:W3:Y:S05]  /*3880*/  LDG.E R6, desc[UR10][R20.64+0x8] ;  /* 0x0000080a14067981 */ /* 0x000eea000c1e1900 */
[----:B------:R0:W3:Y:S01]  /*3890*/  LDG.E R2, desc[UR10][R2.64] ;  /* 0x0000000a02027981 */ /* 0x0000e2000c1e1900 */
[----:B------:R-:W-:-:S05]  /*38a0*/  IADD3 R36, PT, PT, R36, R7, RZ ;  /* 0x0000000724247210 */ /* 0x000fca0007ffe0ff */
[----:B------:R-:W-:-:S04]  /*38b0*/  IMAD R36, R36, R0, R9 ;  /* 0x0000000024247224 */ /* 0x000fc800078e0209 */
[----:B------:R-:W-:-:S06]  /*38c0*/  IMAD.WIDE.U32 R16, R36, 0x4, R16 ;  /* 0x0000000424107825 */ /* 0x000fcc00078e0010 */
[----:B------:R-:W3:Y:S01]  /*38d0*/  LDG.E R16, desc[UR10][R16.64] ;  /* 0x0000000a10107981 */ /* 0x000ee2000c1e1900 */
[----:B------:R-:W-:Y:S01]  /*38e0*/  ULOP3.LUT UR6, UR7, 0x7ffffffc, URZ, 0xc0, !UPT ;  /* 0x7ffffffc07067892 */ /* 0x000fe2000f8ec0ff */
[----:B------:R-:W-:-:S05]  /*38f0*/  IADD3 R32, PT, PT, R32, 0x4, RZ ;  /* 0x0000000420207810 */ /* 0x000fca0007ffe0ff */
[----:B------:R-:W-:Y:S01]  /*3900*/  ISETP.NE.AND P0, PT, R32, UR6, PT ;  /* 0x0000000620007c0c */ /* 0x000fe2000bf05270 */
[----:B--2---:R-:W-:-:S04]  /*3910*/  FMUL R12, R15, R14 ;  /* 0x0000000e0f0c7220 */ /* 0x004fc80000400000 */
[----:B----4-:R-:W-:Y:S01]  /*3920*/  FFMA R33, R12, R18, R33 ;  /* 0x000000120c217223 */ /* 0x010fe20000000021 */
[----:B------:R-:W-:-:S04]  /*3930*/  FMUL R12, R28, R14 ;  /* 0x0000000e1c0c7220 */ /* 0x000fc80000400000 */
[----:B------:R-:W-:Y:S01]  /*3940*/  FFMA R13, R12, R18, R13 ;  /* 0x000000120c0d7223 */ /* 0x000fe2000000000d */
[----:B------:R-:W-:-:S04]  /*3950*/  FMUL R12, R27, R14 ;  /* 0x0000000e1b0c7220 */ /* 0x000fc80000400000 */
[----:B------:R-:W-:Y:S01]  /*3960*/  FFMA R35, R12, R18, R35 ;  /* 0x000000120c237223 */ /* 0x000fe20000000023 */
[-C--:B------:R-:W-:Y:S01]  /*3970*/  FMUL R12, R26, R14.reuse ;  /* 0x0000000e1a0c7220 */ /* 0x080fe20000400000 */
[----:B0-----:R-:W-:-:S03]  /*3980*/  FMUL R3, R22, R14 ;  /* 0x0000000e16037220 */ /* 0x001fc60000400000 */
[----:B------:R-:W-:Y:S01]  /*3990*/  FFMA R11, R12, R18, R11 ;  /* 0x000000120c0b7223 */ /* 0x000fe2000000000b */
[----:B------:R-:W-:Y:S01]  /*39a0*/  FMUL R12, R25, R14 ;  /* 0x0000000e190c7220 */ /* 0x000fe20000400000 */
[----:B------:R-:W-:Y:S01]  /*39b0*/  FFMA R3, R3, R18, R4 ;  /* 0x0000001203037223 */ /* 0x000fe20000000004 */
[----:B---3--:R-:W-:Y:S02]  /*39c0*/  FMUL R4, R15, R6 ;  /* 0x000000060f047220 */ /* 0x008fe40000400000 */
[----:B------:R-:W-:Y:S01]  /*39d0*/  FFMA R19, R12, R18, R19 ;  /* 0x000000120c137223 */ /* 0x000fe20000000013 */
[----:B------:R-:W-:Y:S01]  /*39e0*/  FMUL R12, R24, R14 ;  /* 0x0000000e180c7220 */ /* 0x000fe20000400000 */
[----:B------:R-:W-:-:S03]  /*39f0*/  FFMA R33, R4, R2, R33 ;  /* 0x0000000204217223 */ /* 0x000fc60000000021 */
[----:B------:R-:W-:Y:S01]  /*3a00*/  FFMA R5, R12, R18, R5 ;  /* 0x000000120c057223 */ /* 0x000fe20000000005 */
[-C--:B------:R-:W-:Y:S01]  /*3a10*/  FMUL R12, R23, R14.reuse ;  /* 0x0000000e170c7220 */ /* 0x080fe20000400000 */
[----:B------:R-:W-:Y:S01]  /*3a20*/  FMUL R14, R29, R14 ;  /* 0x0000000e1d0e7220 */ /* 0x000fe20000400000 */
[----:B------:R-:W-:Y:S02]  /*3a30*/  FMUL R4, R28, R6 ;  /* 0x000000061c047220 */ /* 0x000fe40000400000 */
[-C--:B------:R-:W-:Y:S01]  /*3a40*/  FFMA R37, R12, R18.reuse, R37 ;  /* 0x000000120c257223 */ /* 0x080fe20000000025 */
[----:B------:R-:W-:Y:S01]  /*3a50*/  FFMA R31, R14, R18, R31 ;  /* 0x000000120e1f7223 */ /* 0x000fe2000000001f */
[----:B------:R-:W-:Y:S01]  /*3a60*/  FFMA R13, R4, R2, R13 ;  /* 0x00000002040d7223 */ /* 0x000fe2000000000d */
[-C--:B------:R-:W-:Y:S01]  /*3a70*/  FMUL R12, R27, R6.reuse ;  /* 0x000000061b0c7220 */ /* 0x080fe20000400000 */
[-C--:B------:R-:W-:Y:S01]  /*3a80*/  FMUL R14, R26, R6.reuse ;  /* 0x000000061a0e7220 */ /* 0x080fe20000400000 */
[----:B------:R-:W-:-:S02]  /*3a90*/  FMUL R4, R25, R6 ;  /* 0x0000000619047220 */ /* 0x000fc40000400000 */
[-C--:B------:R-:W-:Y:S01]  /*3aa0*/  FFMA R35, R12, R2.reuse, R35 ;  /* 0x000000020c237223 */ /* 0x080fe20000000023 */
[-C--:B------:R-:W-:Y:S01]  /*3ab0*/  FFMA R11, R14, R2.reuse, R11 ;  /* 0x000000020e0b7223 */ /* 0x080fe2000000000b */
[----:B------:R-:W-:Y:S01]  /*3ac0*/  FFMA R19, R4, R2, R19 ;  /* 0x0000000204137223 */ /* 0x000fe20000000013 */
[-C--:B------:R-:W-:Y:S01]  /*3ad0*/  FMUL R12, R24, R6.reuse ;  /* 0x00000006180c7220 */ /* 0x080fe20000400000 */
[-C--:B------:R-:W-:Y:S01]  /*3ae0*/  FMUL R14, R23, R6.reuse ;  /* 0x00000006170e7220 */ /* 0x080fe20000400000 */
[-C--:B------:R-:W-:Y:S01]  /*3af0*/  FMUL R4, R22, R6.reuse ;  /* 0x0000000616047220 */ /* 0x080fe20000400000 */
[----:B------:R-:W-:Y:S01]  /*3b00*/  FMUL R6, R29, R6 ;  /* 0x000000061d067220 */ /* 0x000fe20000400000 */
[-C--:B------:R-:W-:Y:S01]  /*3b10*/  FFMA R5, R12, R2.reuse, R5 ;  /* 0x000000020c057223 */ /* 0x080fe20000000005 */
        /* <DEDUP_REMOVED lines=8> */
[----:B------:R-:W-:Y:S01]  /*3ba0*/  FFMA R11, R2, R16, R11 ;  /* 0x00000010020b7223 */ /* 0x000fe2000000000b */
[-C--:B------:R-:W-:Y:S01]  /*3bb0*/  FMUL R12, R27, R30.reuse ;  /* 0x0000001e1b0c7220 */ /* 0x080fe20000400000 */
[-C--:B------:R-:W-:Y:S01]  /*3bc0*/  FMUL R2, R24, R30.reuse ;  /* 0x0000001e18027220 */ /* 0x080fe20000400000 */
[-C--:B------:R-:W-:Y:S01]  /*3bd0*/  FMUL R4, R23, R30.reuse ;  /* 0x0000001e17047220 */ /* 0x080fe20000400000 */
[-C--:B------:R-:W-:Y:S01]  /*3be0*/  FMUL R18, R22, R30.reuse ;  /* 0x0000001e16127220 */ /* 0x080fe20000400000 */
[----:B------:R-:W-:Y:S01]  /*3bf0*/  FMUL R30, R29, R30 ;  /* 0x0000001e1d1e7220 */ /* 0x000fe20000400000 */
[-C--:B------:R-:W-:Y:S01]  /*3c00*/  FFMA R5, R2, R16.reuse, R5 ;  /* 0x0000001002057223 */ /* 0x080fe20000000005 */
[-C--:B------:R-:W-:Y:S01]  /*3c10*/  FFMA R14, R14, R16.reuse, R33 ;  /* 0x000000100e0e7223 */ /* 0x080fe20000000021 */
[-C--:B------:R-:W-:Y:S01]  /*3c20*/  FFMA R12, R12, R16.reuse, R35 ;  /* 0x000000100c0c7223 */ /* 0x080fe20000000023 */
[-C--:B------:R-:W-:Y:S01]  /*3c30*/  FFMA R6, R6, R16.reuse, R19 ;  /* 0x0000001006067223 */ /* 0x080fe20000000013 */
[-C--:B------:R-:W-:Y:S01]  /*3c40*/  FFMA R4, R4, R16.reuse, R37 ;  /* 0x0000001004047223 */ /* 0x080fe20000000025 */
[-C--:B------:R-:W-:Y:S01]  /*3c50*/  FFMA R3, R18, R16.reuse, R3 ;  /* 0x0000001012037223 */ /* 0x080fe20000000003 */
[----:B------:R-:W-:Y:S01]  /*3c60*/  FFMA R2, R30, R16, R31 ;  /* 0x000000101e027223 */ /* 0x000fe2000000001f */
[----:B------:R-:W-:Y:S06]  /*3c70*/  @P0 BRA `(.L_x_97) ;  /* 0xfffffff8006c0947 */ /* 0x000fec000383ffff */
[----:B------:R-:W-:-:S07]  /*3c80*/  MOV R30, UR6 ;  /* 0x00000006001e7c02 */ /* 0x000fce0008000f00 */
.L_x_96:
[----:B------:R-:W0:Y:S02]  /*3c90*/  LDCU UR6, c[0x0][0x388] ;  /* 0x00007100ff0677ac */ /* 0x000e240008000800 */
[----:B0-----:R-:W-:-:S04]  /*3ca0*/  ULOP3.LUT UR6, UR6, 0x3, URZ, 0xc0, !UPT ;  /* 0x0000000306067892 */ /* 0x001fc8000f8ec0ff */
[----:B------:R-:W-:-:S09]  /*3cb0*/  UISETP.NE.AND UP0, UPT, UR6, URZ, UPT ;  /* 0x000000ff0600728c */ /* 0x000fd2000bf05270 */
[----:B------:R-:W-:Y:S05]  /*3cc0*/  BRA.U !UP0, `(.L_x_98) ;  /* 0x00000005085c7547 */ /* 0x000fea000b800000 */
[----:B------:R-:W-:-:S09]  /*3cd0*/  UISETP.NE.AND UP0, UPT, UR6, 0x1, UPT ;  /* 0x000000010600788c */ /* 0x000fd2000bf05270 */
[----:B------:R-:W-:Y:S05]  /*3ce0*/  BRA.U !UP0, `(.L_x_99) ;  /* 0x0000000108d47547 */ /* 0x000fea000b800000 */
[----:B------:R-:W1:Y:S01]  /*3cf0*/  S2R R34, SR_TID.Y ;  /* 0x0000000000227919 */ /* 0x000e620000002200 */
[----:B------:R-:W0:Y:S08]  /*3d00*/  LDC R21, c[0x0][0x388] ;  /* 0x0000e200ff157b82 */ /* 0x000e300000000800 */
[----:B------:R-:W2:Y:S08]  /*3d10*/  LDC.64 R18, c[0x0][0x3b0] ;  /* 0x0000ec00ff127b82 */ /* 0x000eb00000000a00 */
[----:B------:R-:W3:Y:S01]  /*3d20*/  LDC.64 R16, c[0x0][0x3e8] ;  /* 0x0000fa00ff107b82 */ /* 0x000ee20000000a00 */
[----:B0-----:R-:W-:-:S02]  /*3d30*/  IMAD R21, R21, UR4, R30 ;  /* 0x0000000415157c24 */ /* 0x001fc4000f8e021e */
[----:B-1----:R-:W-:Y:S02]  /*3d40*/  IMAD R34, R30, R7, R34 ;  /* 0x000000071e227224 */ /* 0x002fe400078e0222 */
[----:B--2---:R-:W-:-:S04]  /*3d50*/  IMAD.WIDE R18, R21, 0x4, R18 ;  /* 0x0000000415127825 */ /* 0x004fc800078e0212 */
[C---:B------:R-:W-:Y:S01]  /*3d60*/  IMAD R21, R34.reuse, R0, R9 ;  /* 0x0000000022157224 */ /* 0x040fe200078e0209 */
[----:B------:R-:W2:Y:S01]  /*3d70*/  LDG.E R32, desc[UR10][R18.64] ;  /* 0x0000000a12207981 */ /* 0x000ea2000c1e1900 */
[----:B------:R-:W-:Y:S02]  /*3d80*/  IADD3 R34, PT, PT, R34, R7, RZ ;  /* 0x0000000722227210 */ /* 0x000fe40007ffe0ff */
[----:B---3--:R-:W-:-:S04]  /*3d90*/  IMAD.WIDE.U32 R20, R21, 0x4, R16 ;  /* 0x0000000415147825 */ /* 0x008fc800078e0010 */
[----:B------:R-:W-:Y:S02]  /*3da0*/  IMAD R31, R34, R0, R9 ;  /* 0x00000000221f7224 */ /* 0x000fe400078e0209 */
[----:B------:R-:W3:Y:S02]  /*3db0*/  LDG.E R21, desc[UR10][R20.64] ;  /* 0x0000000a14157981 */ /* 0x000ee4000c1e1900 */
[----:B------:R-:W-:Y:S02]  /*3dc0*/  IMAD.WIDE.U32 R16, R31, 0x4, R16 ;  /* 0x000000041f107825 */ /* 0x000fe400078e0010 */
[----:B------:R0:W4:Y:S04]  /*3dd0*/  LDG.E R34, desc[UR10][R18.64+0x4] ;  /* 0x0000040a12227981 */ /* 0x000128000c1e1900 */
[----:B------:R1:W4:Y:S01]  /*3de0*/  LDG.E R16, desc[UR10][R16.64] ;  /* 0x0000000a10107981 */ /* 0x000322000c1e1900 */
[----:B------:R-:W-:Y:S01]  /*3df0*/  IADD3 R30, PT, PT, R30, 0x2, RZ ;  /* 0x000000021e1e7810 */ /* 0x000fe20007ffe0ff */
[-C--:B--2--5:R-:W-:Y:S01]  /*3e00*/  FMUL R31, R15, R32.reuse ;  /* 0x000000200f1f7220 */ /* 0x0a4fe20000400000 */
[-C--:B------:R-:W-:Y:S01]  /*3e10*/  FMUL R33, R27, R32.reuse ;  /* 0x000000201b217220 */ /* 0x080fe20000400000 */
[-C--:B------:R-:W-:Y:S01]  /*3e20*/  FMUL R35, R25, R32.reuse ;  /* 0x0000002019237220 */ /* 0x080fe20000400000 */
[-C--:B------:R-:W-:Y:S01]  /*3e30*/  FMUL R36, R28, R32.reuse ;  /* 0x000000201c247220 */ /* 0x080fe20000400000 */
[-C--:B0-----:R-:W-:Y:S01]  /*3e40*/  FMUL R19, R23, R32.reuse ;  /* 0x0000002017137220 */ /* 0x081fe20000400000 */
[-C--:B---3--:R-:W-:Y:S01]  /*3e50*/  FFMA R31, R31, R21.reuse, R14 ;  /* 0x000000151f1f7223 */ /* 0x088fe2000000000e */
[-C--:B------:R-:W-:Y:S01]  /*3e60*/  FFMA R33, R33, R21.reuse, R12 ;  /* 0x0000001521217223 */ /* 0x080fe2000000000c */
[-C--:B-1----:R-:W-:Y:S01]  /*3e70*/  FFMA R17, R35, R21.reuse, R6 ;  /* 0x0000001523117223 */ /* 0x082fe20000000006 */
        /* <DEDUP_REMOVED lines=9> */
[----:B------:R-:W-:Y:S01]  /*3f10*/  FFMA R21, R35, R21, R2 ;  /* 0x0000001523157223 */ /* 0x000fe20000000002 */
[-C--:B----4-:R-:W-:Y:S01]  /*3f20*/  FMUL R2, R28, R34.reuse ;  /* 0x000000221c027220 */ /* 0x090fe20000400000 */
        /* <DEDUP_REMOVED lines=16> */
[----:B------:R-:W-:-:S07]  /*4030*/  FFMA R2, R34, R16, R21 ;  /* 0x0000001022027223 */ /* 0x000fce0000000015 */
.L_x_99:
[----:B------:R-:W0:Y:S02]  /*4040*/  LDC R21, c[0x0][0x388] ;  /* 0x0000e200ff157b82 */ /* 0x000e240000000800 */
[----:B0-----:R-:W-:-:S04]  /*4050*/  LOP3.LUT R16, R21, 0x1, RZ, 0xc0, !PT ;  /* 0x0000000115107812 */ /* 0x001fc800078ec0ff */
[----:B------:R-:W-:-:S13]  /*4060*/  ISETP.NE.U32.AND P0, PT, R16, 0x1, PT ;  /* 0x000000011000780c */ /* 0x000fda0003f05070 */
[----:B------:R-:W-:Y:S05]  /*4070*/  @P0 BRA `(.L_x_98) ;  /* 0x0000000000700947 */ /* 0x000fea0003800000 */
[----:B------:R-:W1:Y:S01]  /*4080*/  S2R R20, SR_TID.Y ;  /* 0x0000000000147919 */ /* 0x000e620000002200 */
[----:B------:R-:W0:Y:S01]  /*4090*/  LDC.64 R16, c[0x0][0x3b0] ;  /* 0x0000ec00ff107b82 */ /* 0x000e220000000a00 */
[----:B------:R-:W-:-:S07]  /*40a0*/  IMAD R21, R21, UR4, R30 ;  /* 0x0000000415157c24 */ /* 0x000fce000f8e021e */
[----:B------:R-:W2:Y:S01]  /*40b0*/  LDC.64 R18, c[0x0][0x3e8] ;  /* 0x0000fa00ff127b82 */ /* 0x000ea20000000a00 */
[----:B0-----:R-:W-:-:S06]  /*40c0*/  IMAD.WIDE R16, R21, 0x4, R16 ;  /* 0x0000000415107825 */ /* 0x001fcc00078e0210 */
[----:B------:R-:W3:Y:S01]  /*40d0*/  LDG.E R16, desc[UR10][R16.64] ;  /* 0x0000000a10107981 */ /* 0x000ee2000c1e1900 */
[----:B-1----:R-:W-:-:S04]  /*40e0*/  IMAD R30, R7, R30, R20 ;  /* 0x0000001e071e7224 */ /* 0x002fc800078e0214 */
[----:B------:R-:W-:-:S04]  /*40f0*/  IMAD R21, R30, R0, R9 ;  /* 0x000000001e157224 */ /* 0x000fc800078e0209 */
[----:B--2---:R-:W-:-:S06]  /*4100*/  IMAD.WIDE.U32 R18, R21, 0x4, R18 ;  /* 0x0000000415127825 */ /* 0x004fcc00078e0012 */
[----:B------:R-:W2:Y:S01]  /*4110*/  LDG.E R18, desc[UR10][R18.64] ;  /* 0x0000000a12127981 */ /* 0x000ea2000c1e1900 */
[-C--:B---3-5:R-:W-:Y:S01]  /*4120*/  FMUL R15, R15, R16.reuse ;  /* 0x000000100f0f7220 */ /* 0x0a8fe20000400000 */
[-C--:B------:R-:W-:Y:S01]  /*4130*/  FMUL R28, R28, R16.reuse ;  /* 0x000000101c1c7220 */ /* 0x080fe20000400000 */
[-C--:B------:R-:W-:Y:S01]  /*4140*/  FMUL R27, R27, R16.reuse ;  /* 0x000000101b1b7220 */ /* 0x080fe20000400000 */
[-C--:B------:R-:W-:Y:S01]  /*4150*/  FMUL R26, R26, R16.reuse ;  /* 0x000000101a1a7220 */ /* 0x080fe20000400000 */
[-C--:B------:R-:W-:Y:S01]  /*4160*/  FMUL R25, R25, R16.reuse ;  /* 0x0000001019197220 */ /* 0x080fe20000400000 */
[-C--:B------:R-:W-:Y:S01]  /*4170*/  FMUL R24, R24, R16.reuse ;  /* 0x0000001018187220 */ /* 0x080fe20000400000 */
[-C--:B------:R-:W-:Y:S01]  /*4180*/  FMUL R23, R23, R16.reuse ;  /* 0x0000001017177220 */ /* 0x080fe20000400000 */
[-C--:B------:R-:W-:Y:S01]  /*4190*/  FMUL R22, R22, R16.reuse ;  /* 0x0000001016167220 */ /* 0x080fe20000400000 */
[----:B------:R-:W-:Y:S01]  /*41a0*/  FMUL R29, R29, R16 ;  /* 0x000000101d1d7220 */ /* 0x000fe20000400000 */
[-C--:B--2---:R-:W-:Y:S01]  /*41b0*/  FFMA R14, R15, R18.reuse, R14 ;  /* 0x000000120f0e7223 */ /* 0x084fe2000000000e */
[-C--:B------:R-:W-:Y:S01]  /*41c0*/  FFMA R13, R28, R18.reuse, R13 ;  /* 0x000000121c0d7223 */ /* 0x080fe2000000000d */
[-C--:B------:R-:W-:Y:S01]  /*41d0*/  FFMA R12, R27, R18.reuse, R12 ;  /* 0x000000121b0c7223 */ /* 0x080fe2000000000c */
[-C--:B------:R-:W-:Y:S01]  /*41e0*/  FFMA R11, R26, R18.reuse, R11 ;  /* 0x000000121a0b7223 */ /* 0x080fe2000000000b */
[-C--:B------:R-:W-:Y:S01]  /*41f0*/  FFMA R6, R25, R18.reuse, R6 ;  /* 0x0000001219067223 */ /* 0x080fe20000000006 */
[-C--:B------:R-:W-:Y:S01]  /*4200*/  FFMA R5, R24, R18.reuse, R5 ;  /* 0x0000001218057223 */ /* 0x080fe20000000005 */
[-C--:B------:R-:W-:Y:S01]  /*4210*/  FFMA R4, R23, R18.reuse, R4 ;  /* 0x0000001217047223 */ /* 0x080fe20000000004 */
[-C--:B------:R-:W-:Y:S01]  /*4220*/  FFMA R3, R22, R18.reuse, R3 ;  /* 0x0000001216037223 */ /* 0x080fe20000000003 */
[----:B------:R-:W-:-:S07]  /*4230*/  FFMA R2, R29, R18, R2 ;  /* 0x000000121d027223 */ /* 0x000fce0000000002 */
.L_x_98:
[----:B------:R-:W-:-:S04]  /*4240*/  IADD3 R9, PT, PT, R9, UR8, RZ ;  /* 0x0000000809097c10 */ /* 0x000fc8000fffe0ff */
[----:B------:R-:W-:-:S13]  /*4250*/  ISETP.GE.AND P0, PT, R9, R0, PT ;  /* 0x000000000900720c */ /* 0x000fda0003f06270 */
[----:B------:R-:W-:Y:S05]  /*4260*/  @!P0 BRA `(.L_x_100) ;  /* 0xfffffff0009c8947 */ /* 0x000fea000383ffff */
.L_x_95:
[----:B------:R-:W-:Y:S05]  /*4270*/  BSYNC.RECONVERGENT B0 ;  /* 0x0000000000007941 */ /* 0x000fea0003800200 */
.L_x_94:
[----:B------:R-:W0:Y:S01]  /*4280*/  SHFL.DOWN PT, R9, R14, 0x10, 0x1f ;  /* 0x0a001f000e097f89 */ /* 0x000e2200000e0000 */
[----:B------:R-:W-:Y:S03]  /*4290*/  BSSY.RECONVERGENT B0, `(.L_x_101) ;  /* 0x000007e000007945 */ /* 0x000fe60003800200 */
[----:B------:R-:W2:Y:S04]  /*42a0*/  SHFL.DOWN PT, R10, R13, 0x10, 0x1f ;  /* 0x0a001f000d0a7f89 */ /* 0x000ea800000e0000 */
[----:B-----5:R-:W3:Y:S04]  /*42b0*/  SHFL.DOWN PT, R15, R12, 0x10, 0x1f ;  /* 0x0a001f000c0f7f89 */ /* 0x020ee800000e0000 */
[----:B------:R-:W4:Y:S04]  /*42c0*/  SHFL.DOWN PT, R16, R11, 0x10, 0x1f ;  /* 0x0a001f000b107f89 */ /* 0x000f2800000e0000 */
[----:B------:R-:W1:Y:S04]  /*42d0*/  SHFL.DOWN PT, R17, R6, 0x10, 0x1f ;  /* 0x0a001f0006117f89 */ /* 0x000e6800000e0000 */
[----:B------:R-:W1:Y:S04]  /*42e0*/  SHFL.DOWN PT, R18, R5, 0x10, 0x1f ;  /* 0x0a001f0005127f89 */ /* 0x000e6800000e0000 */
[----:B------:R-:W1:Y:S01]  /*42f0*/  SHFL.DOWN PT, R19, R4, 0x10, 0x1f ;  /* 0x0a001f0004137f89 */ /* 0x000e6200000e0000 */
[----:B0-----:R-:W-:-:S03]  /*4300*/  FADD R9, R9, R14 ;  /* 0x0000000e09097221 */ /* 0x001fc60000000000 */
[----:B------:R-:W0:Y:S01]  /*4310*/  SHFL.DOWN PT, R20, R3, 0x10, 0x1f ;  /* 0x0a001f0003147f89 */ /* 0x000e2200000e0000 */
[----:B--2---:R-:W-:-:S03]  /*4320*/  FADD R10, R10, R13 ;  /* 0x0000000d0a0a7221 */ /* 0x004fc60000000000 */
[----:B------:R-:W2:Y:S01]  /*4330*/  SHFL.DOWN PT, R21, R2, 0x10, 0x1f ;  /* 0x0a001f0002157f89 */ /* 0x000ea200000e0000 */
[----:B---3--:R-:W-:Y:S01]  /*4340*/  FADD R15, R15, R12 ;  /* 0x0000000c0f0f7221 */ /* 0x008fe20000000000 */
[----:B----4-:R-:W-:Y:S01]  /*4350*/  FADD R16, R16, R11 ;  /* 0x0000000b10107221 */ /* 0x010fe20000000000 */
[----:B-1----:R-:W-:-:S04]  /*4360*/  FADD R17, R17, R6 ;  /* 0x0000000611117221 */ /* 0x002fc80000000000 */
[----:B------:R-:W1:Y:S01]  /*4370*/  SHFL.DOWN PT, R11, R16, 0x8, 0x1f ;  /* 0x09001f00100b7f89 */ /* 0x000e6200000e0000 */
[----:B------:R-:W-:-:S03]  /*4380*/  FADD R18, R18, R5 ;  /* 0x0000000512127221 */ /* 0x000fc60000000000 */
[----:B------:R-:W3:Y:S01]  /*4390*/  SHFL.DOWN PT, R6, R17, 0x8, 0x1f ;  /* 0x09001f0011067f89 */ /* 0x000ee200000e0000 */
[----:B------:R-:W-:-:S03]  /*43a0*/  FADD R19, R19, R4 ;  /* 0x0000000413137221 */ /* 0x000fc60000000000 */
[----:B------:R-:W4:Y:S01]  /*43b0*/  SHFL.DOWN PT, R13, R18, 0x8, 0x1f ;  /* 0x09001f00120d7f89 */ /* 0x000f2200000e0000 */
[----:B0-----:R-:W-:-:S03]  /*43c0*/  FADD R20, R20, R3 ;  /* 0x0000000314147221 */ /* 0x001fc60000000000 */
[----:B------:R-:W0:Y:S01]  /*43d0*/  SHFL.DOWN PT, R4, R9, 0x8, 0x1f ;  /* 0x09001f0009047f89 */ /* 0x000e2200000e0000 */
[----:B--2---:R-:W-:-:S03]  /*43e0*/  FADD R21, R21, R2 ;  /* 0x0000000215157221 */ /* 0x004fc60000000000 */
[----:B------:R-:W2:Y:S04]  /*43f0*/  SHFL.DOWN PT, R3, R10, 0x8, 0x1f ;  /* 0x09001f000a037f89 */ /* 0x000ea800000e0000 */
[----:B------:R-:W2:Y:S04]  /*4400*/  SHFL.DOWN PT, R2, R15, 0x8, 0x1f ;  /* 0x09001f000f027f89 */ /* 0x000ea800000e0000 */
[----:B------:R-:W2:Y:S01]  /*4410*/  SHFL.DOWN PT, R12, R19, 0x8, 0x1f ;  /* 0x09001f00130c7f89 */ /* 0x000ea200000e0000 */
[----:B-1----:R-:W-:-:S03]  /*4420*/  FADD R11, R16, R11 ;  /* 0x0000000b100b7221 */ /* 0x002fc60000000000 */
[----:B------:R-:W1:Y:S01]  /*4430*/  SHFL.DOWN PT, R23, R20, 0x8, 0x1f ;  /* 0x09001f0014177f89 */ /* 0x000e6200000e0000 */
[----:B---3--:R-:W-:-:S03]  /*4440*/  FADD R6, R17, R6 ;  /* 0x0000000611067221 */ /* 0x008fc60000000000 */
[----:B------:R-:W3:Y:S01]  /*4450*/  SHFL.DOWN PT, R14, R21, 0x8, 0x1f ;  /* 0x09001f00150e7f89 */ /* 0x000ee200000e0000 */
[----:B----4-:R-:W-:Y:S01]  /*4460*/  FADD R13, R18, R13 ;  /* 0x0000000d120d7221 */ /* 0x010fe20000000000 */
[----:B0-----:R-:W-:Y:S02]  /*4470*/  FADD R4, R9, R4 ;  /* 0x0000000409047221 */ /* 0x001fe40000000000 */
[----:B------:R-:W0:Y:S01]  /*4480*/  SHFL.DOWN PT, R18, R11, 0x4, 0x1f ;  /* 0x08801f000b127f89 */ /* 0x000e2200000e0000 */
[----:B--2---:R-:W-:-:S03]  /*4490*/  FADD R3, R10, R3 ;  /* 0x000000030a037221 */ /* 0x004fc60000000000 */
[----:B------:R-:W2:Y:S01]  /*44a0*/  SHFL.DOWN PT, R9, R4, 0x4, 0x1f ;  /* 0x08801f0004097f89 */ /* 0x000ea200000e0000 */
[----:B------:R-:W-:-:S03]  /*44b0*/  FADD R5, R15, R2 ;  /* 0x000000020f057221 */ /* 0x000fc60000000000 */
[----:B------:R-:W4:Y:S01]  /*44c0*/  SHFL.DOWN PT, R10, R3, 0x4, 0x1f ;  /* 0x08801f00030a7f89 */ /* 0x000f2200000e0000 */
[----:B------:R-:W-:-:S03]  /*44d0*/  FADD R12, R19, R12 ;  /* 0x0000000c130c7221 */ /* 0x000fc60000000000 */
[----:B------:R-:W4:Y:S01]  /*44e0*/  SHFL.DOWN PT, R16, R5, 0x4, 0x1f ;  /* 0x08801f0005107f89 */ /* 0x000f2200000e0000 */
[----:B-1----:R-:W-:-:S03]  /*44f0*/  FADD R23, R20, R23 ;  /* 0x0000001714177221 */ /* 0x002fc60000000000 */
[----:B------:R-:W1:Y:S01]  /*4500*/  SHFL.DOWN PT, R15, R6, 0x4, 0x1f ;  /* 0x08801f00060f7f89 */ /* 0x000e6200000e0000 */
[----:B---3--:R-:W-:-:S03]  /*4510*/  FADD R14, R21, R14 ;  /* 0x0000000e150e7221 */ /* 0x008fc60000000000 */
[----:B------:R-:W3:Y:S04]  /*4520*/  SHFL.DOWN PT, R20, R13, 0x4, 0x1f ;  /* 0x08801f000d147f89 */ /* 0x000ee800000e0000 */
[----:B------:R-:W3:Y:S01]  /*4530*/  SHFL.DOWN PT, R17, R12, 0x4, 0x1f ;  /* 0x08801f000c117f89 */ /* 0x000ee200000e0000 */
[----:B0-----:R-:W-:-:S03]  /*4540*/  FADD R18, R11, R18 ;  /* 0x000000120b127221 */ /* 0x001fc60000000000 */
[----:B------:R-:W0:Y:S01]  /*4550*/  SHFL.DOWN PT, R22, R23, 0x4, 0x1f ;  /* 0x08801f0017167f89 */ /* 0x000e2200000e0000 */
[----:B--2---:R-:W-:-:S03]  /*4560*/  FADD R2, R4, R9 ;  /* 0x0000000904027221 */ /* 0x004fc60000000000 */
[----:B------:R-:W2:Y:S01]  /*4570*/  SHFL.DOWN PT, R19, R14, 0x4, 0x1f ;  /* 0x08801f000e137f89 */ /* 0x000ea200000e0000 */
[----:B----4-:R-:W-:Y:S01]  /*4580*/  FADD R10, R3, R10 ;  /* 0x0000000a030a7221 */ /* 0x010fe20000000000 */
[----:B------:R-:W-:Y:S01]  /*4590*/  FADD R16, R5, R16 ;  /* 0x0000001005107221 */ /* 0x000fe20000000000 */
[----:B------:R-:W4:Y:S01]  /*45a0*/  S2R R3, SR_TID.X ;  /* 0x0000000000037919 */ /* 0x000f220000002100 */
[----:B-1----:R-:W-:Y:S01]  /*45b0*/  FADD R15, R6, R15 ;  /* 0x0000000f060f7221 */ /* 0x002fe20000000000 */
[----:B------:R-:W1:Y:S01]  /*45c0*/  SHFL.DOWN PT, R5, R2, 0x2, 0x1f ;  /* 0x08401f0002057f89 */ /* 0x000e6200000e0000 */
[----:B---3--:R-:W-:-:S03]  /*45d0*/  FADD R20, R13, R20 ;  /* 0x000000140d147221 */ /* 0x008fc60000000000 */
        /* <DEDUP_REMOVED lines=11> */
[----:B---3--:R-:W-:Y:S01]  /*4690*/  FADD R9, R10, R9 ;  /* 0x000000090a097221 */ /* 0x008fe20000000000 */
[C---:B----4-:R-:W-:Y:S02]  /*46a0*/  ISETP.NE.AND P0, PT, R3.reuse, RZ, PT ;  /* 0x000000ff0300720c */ /* 0x050fe40003f05270 */
[----:B------:R-:W3:Y:S01]  /*46b0*/  SHFL.DOWN PT, R14, R19, 0x2, 0x1f ;  /* 0x08401f00130e7f89 */ /* 0x000ee200000e0000 */
[----:B------:R-:W-:Y:S01]  /*46c0*/  FADD R11, R16, R11 ;  /* 0x0000000b100b7221 */ /* 0x000fe20000000000 */
[----:B------:R-:W-:Y:S01]  /*46d0*/  ISETP.GE.AND P1, PT, R3, R0, PT ;  /* 0x000000000300720c */ /* 0x000fe20003f26270 */
[----:B0-----:R-:W-:Y:S01]  /*46e0*/  FADD R13, R18, R13 ;  /* 0x0000000d120d7221 */ /* 0x001fe20000000000 */
[----:B------:R-:W0:Y:S01]  /*46f0*/  SHFL.DOWN PT, R5, R4, 0x1, 0x1f ;  /* 0x08201f0004057f89 */ /* 0x000e2200000e0000 */
[----:B------:R-:W-:Y:S01]  /*4700*/  MOV R0, RZ ;  /* 0x000000ff00007202 */ /* 0x000fe20000000f00 */
[----:B--2---:R-:W-:-:S02]  /*4710*/  FADD R6, R15, R6 ;  /* 0x000000060f067221 */ /* 0x004fc40000000000 */
        /* <DEDUP_REMOVED lines=16> */
[----:B-1----:R-:W-:Y:S01]  /*4820*/  FADD R29, R6, R29 ;  /* 0x0000001d061d7221 */ /* 0x002fe20000000000 */
[----:B---3--:R-:W-:Y:S01]  /*4830*/  FADD R31, R21, R20 ;  /* 0x00000014151f7221 */ /* 0x008fe20000000000 */
[----:B------:R-:W-:Y:S01]  /*4840*/  FADD R33, R12, R33 ;  /* 0x000000210c217221 */ /* 0x000fe20000000000 */
[----:B0-----:R-:W-:Y:S01]  /*4850*/  FADD R35, R23, R22 ;  /* 0x0000001617237221 */ /* 0x001fe20000000000 */
[----:B--2---:R-:W-:Y:S01]  /*4860*/  FADD R37, R14, R37 ;  /* 0x000000250e257221 */ /* 0x004fe20000000000 */
[----:B------:R-:W-:Y:S06]  /*4870*/  @P0 BRA `(.L_x_102) ;  /* 0x00000000007c0947 */ /* 0x000fec0003800000 */
[----:B------:R-:W0:Y:S01]  /*4880*/  S2R R5, SR_TID.Y ;  /* 0x0000000000057919 */ /* 0x000e220000002200 */
[----:B------:R-:W0:Y:S08]  /*4890*/  LDC R4, c[0x0][0x384] ;  /* 0x0000e100ff047b82 */ /* 0x000e300000000800 */
[----:B------:R-:W1:Y:S01]  /*48a0*/  LDC.64 R22, c[0x0][0x430] ;  /* 0x00010c00ff167b82 */ /* 0x000e620000000a00 */
[----:B0-----:R-:W-:-:S05]  /*48b0*/  IMAD R4, R4, UR4, R5 ;  /* 0x0000000404047c24 */ /* 0x001fca000f8e0205 */
[----:B------:R-:W-:-:S04]  /*48c0*/  LEA R5, R4, R4, 0x3 ;  /* 0x0000000404057211 */ /* 0x000fc800078e18ff */
[C---:B------:R-:W-:Y:S01]  /*48d0*/  IADD3 R11, PT, PT, R5.reuse, 0x1, RZ ;  /* 0x00000001050b7810 */ /* 0x040fe20007ffe0ff */
[C---:B-1----:R-:W-:Y:S01]  /*48e0*/  IMAD.WIDE.U32 R16, R5.reuse, 0x4, R22 ;  /* 0x0000000405107825 */ /* 0x042fe200078e0016 */
[C---:B------:R-:W-:Y:S02]  /*48f0*/  IADD3 R13, PT, PT, R5.reuse, 0x2, RZ ;  /* 0x00000002050d7810 */ /* 0x040fe40007ffe0ff */
[C---:B------:R-:W-:Y:S02]  /*4900*/  IADD3 R15, PT, PT, R5.reuse, 0x3, RZ ;  /* 0x00000003050f7810 */ /* 0x040fe40007ffe0ff */
[C---:B------:R-:W-:Y:S01]  /*4910*/  IADD3 R19, PT, PT, R5.reuse, 0x4, RZ ;  /* 0x0000000405137810 */ /* 0x040fe20007ffe0ff */
[----:B------:R0:W-:Y:S01]  /*4920*/  STG.E desc[UR10][R16.64], R2 ;  /* 0x0000000210007986 */ /* 0x0001e2000c10190a */
[C---:B------:R-:W-:Y:S02]  /*4930*/  IADD3 R21, PT, PT, R5.reuse, 0x5, RZ ;  /* 0x0000000505157810 */ /* 0x040fe40007ffe0ff */
[----:B------:R-:W-:-:S02]  /*4940*/  IADD3 R18, PT, PT, R5, 0x6, RZ ;  /* 0x0000000605127810 */ /* 0x000fc40007ffe0ff */
[C---:B------:R-:W-:Y:S02]  /*4950*/  IADD3 R20, PT, PT, R5.reuse, 0x7, RZ ;  /* 0x0000000705147810 */ /* 0x040fe40007ffe0ff */
[----:B------:R-:W-:Y:S01]  /*4960*/  IADD3 R6, PT, PT, R5, 0x8, RZ ;  /* 0x0000000805067810 */ /* 0x000fe20007ffe0ff */
[----:B------:R-:W-:-:S04]  /*4970*/  IMAD.WIDE.U32 R4, R11, 0x4, R22 ;  /* 0x000000040b047825 */ /* 0x000fc800078e0016 */
[--C-:B------:R-:W-:Y:S01]  /*4980*/  IMAD.WIDE.U32 R10, R13, 0x4, R22.reuse ;  /* 0x000000040d0a7825 */ /* 0x100fe200078e0016 */
[----:B------:R1:W-:Y:S03]  /*4990*/  STG.E desc[UR10][R4.64], R9 ;  /* 0x0000000904007986 */ /* 0x0003e6000c10190a */
[--C-:B------:R-:W-:Y:S01]  /*49a0*/  IMAD.WIDE.U32 R12, R15, 0x4, R22.reuse ;  /* 0x000000040f0c7825 */ /* 0x100fe200078e0016 */
[----:B------:R1:W-:Y:S03]  /*49b0*/  STG.E desc[UR10][R10.64], R25 ;  /* 0x000000190a007986 */ /* 0x0003e6000c10190a */
[--C-:B------:R-:W-:Y:S01]  /*49c0*/  IMAD.WIDE.U32 R14, R19, 0x4, R22.reuse ;  /* 0x00000004130e7825 */ /* 0x100fe200078e0016 */
[----:B------:R1:W-:Y:S03]  /*49d0*/  STG.E desc[UR10][R12.64], R27 ;  /* 0x0000001b0c007986 */ /* 0x0003e6000c10190a */
[--C-:B0-----:R-:W-:Y:S01]  /*49e0*/  IMAD.WIDE.U32 R16, R21, 0x4, R22.reuse ;  /* 0x0000000415107825 */ /* 0x101fe200078e0016 */
[----:B------:R1:W-:Y:S03]  /*49f0*/  STG.E desc[UR10][R14.64], R29 ;  /* 0x0000001d0e007986 */ /* 0x0003e6000c10190a */
[--C-:B------:R-:W-:Y:S01]  /*4a00*/  IMAD.WIDE.U32 R18, R18, 0x4, R22.reuse ;  /* 0x0000000412127825 */ /* 0x100fe200078e0016 */
[----:B------:R1:W-:Y:S03]  /*4a10*/  STG.E desc[UR10][R16.64], R31 ;  /* 0x0000001f10007986 */ /* 0x0003e6000c10190a */
[--C-:B------:R-:W-:Y:S01]  /*4a20*/  IMAD.WIDE.U32 R20, R20, 0x4, R22.reuse ;  /* 0x0000000414147825 */ /* 0x100fe200078e0016 */
[----:B------:R1:W-:Y:S03]  /*4a30*/  STG.E desc[UR10][R18.64], R33 ;  /* 0x0000002112007986 */ /* 0x0003e6000c10190a */
[----:B------:R-:W-:Y:S01]  /*4a40*/  IMAD.WIDE.U32 R22, R6, 0x4, R22 ;  /* 0x0000000406167825 */ /* 0x000fe200078e0016 */
[----:B------:R1:W-:Y:S04]  /*4a50*/  STG.E desc[UR10][R20.64], R35 ;  /* 0x0000002314007986 */ /* 0x0003e8000c10190a */
[----:B------:R1:W-:Y:S02]  /*4a60*/  STG.E desc[UR10][R22.64], R37 ;  /* 0x0000002516007986 */ /* 0x0003e4000c10190a */
.L_x_102:
[----:B------:R-:W-:Y:S05]  /*4a70*/  BSYNC.RECONVERGENT B0 ;  /* 0x0000000000007941 */ /* 0x000fea0003800200 */
.L_x_101:
[----:B------:R-:W-:Y:S01]  /*4a80*/  BSSY.RECONVERGENT B0, `(.L_x_103) ;  /* 0x000005e000007945 */ /* 0x000fe20003800200 */
[----:B-1----:R-:W-:Y:S01]  /*4a90*/  HFMA2 R25, -RZ, RZ, 0, 0 ;  /* 0x00000000ff197431 */ /* 0x002fe200000001ff */
[----:B------:R-:W-:Y:S01]  /*4aa0*/  CS2R R12, SRZ ;  /* 0x00000000000c7805 */ /* 0x000fe2000001ff00 */
[----:B------:R-:W-:Y:S01]  /*4ab0*/  HFMA2 R26, -RZ, RZ, 0, 0 ;  /* 0x00000000ff1a7431 */ /* 0x000fe200000001ff */
[----:B------:R-:W-:Y:S01]  /*4ac0*/  MOV R14, RZ ;  /* 0x000000ff000e7202 */ /* 0x000fe20000000f00 */
[----:B------:R-:W-:Y:S01]  /*4ad0*/  HFMA2 R6, -RZ, RZ, 0, 0 ;  /* 0x00000000ff067431 */ /* 0x000fe200000001ff */
[----:B------:R-:W-:Y:S02]  /*4ae0*/  MOV R2, RZ ;  /* 0x000000ff00027202 */ /* 0x000fe40000000f00 */
[----:B------:R-:W-:Y:S01]  /*4af0*/  MOV R9, RZ ;  /* 0x000000ff00097202 */ /* 0x000fe20000000f00 */
[----:B------:R-:W-:Y:S06]  /*4b00*/  @P1 BRA `(.L_x_104) ;  /* 0x0000000400541947 */ /* 0x000fec0003800000 */
[----:B------:R-:W-:Y:S02]  /*4b10*/  MOV R9, RZ ;  /* 0x000000ff00097202 */ /* 0x000fe40000000f00 */
[----:B------:R-:W-:Y:S02]  /*4b20*/  CS2R R12, SRZ ;  /* 0x00000000000c7805 */ /* 0x000fe4000001ff00 */
[----:B------:R-:W-:Y:S02]  /*4b30*/  MOV R15, R3 ;  /* 0x00000003000f7202 */ /* 0x000fe40000000f00 */
[----:B------:R-:W-:Y:S02]  /*4b40*/  MOV R6, RZ ;  /* 0x000000ff00067202 */ /* 0x000fe40000000f00 */
[----:B------:R-:W-:Y:S02]  /*4b50*/  MOV R2, RZ ;  /* 0x000000ff00027202 */ /* 0x000fe40000000f00 */
[----:B------:R-:W-:-:S02]  /*4b60*/  MOV R26, RZ ;  /* 0x000000ff001a7202 */ /* 0x000fc40000000f00 */
[----:B------:R-:W-:Y:S02]  /*4b70*/  MOV R14, RZ ;  /* 0x000000ff000e7202 */ /* 0x000fe40000000f00 */
[----:B------:R-:W-:Y:S02]  /*4b80*/  MOV R25, RZ ;  /* 0x000000ff00197202 */ /* 0x000fe40000000f00 */
[----:B------:R-:W-:-:S07]  /*4b90*/  MOV R0, RZ ;  /* 0x000000ff00007202 */ /* 0x000fce0000000f00 */
.L_x_106:
[----:B------:R-:W0:Y:S08]  /*4ba0*/  LDC R16, c[0x0][0x390] ;  /* 0x0000e400ff107b82 */ /* 0x000e300000000800 */
[----:B------:R-:W1:Y:S01]  /*4bb0*/  LDC.64 R4, c[0x0][0x3a8] ;  /* 0x0000ea00ff047b82 */ /* 0x000e620000000a00 */
[----:B0-----:R-:W-:-:S05]  /*4bc0*/  IMAD R10, R16, UR4, R15 ;  /* 0x00000004100a7c24 */ /* 0x001fca000f8e020f */
[----:B------:R-:W-:-:S05]  /*4bd0*/  LEA R11, R10, R10, 0x3 ;  /* 0x0000000a0a0b7211 */ /* 0x000fca00078e18ff */
[----:B-1----:R-:W-:-:S05]  /*4be0*/  IMAD.WIDE R4, R11, 0x4, R4 ;  /* 0x000000040b047825 */ /* 0x002fca00078e0204 */
        /* <DEDUP_REMOVED lines=9> */
[----:B------:R-:W-:-:S07]  /*4c80*/  HFMA2 R27, -RZ, RZ, 0, 0 ;  /* 0x00000000ff1b7431 */ /* 0x000fce00000001ff */
.L_x_105:
[----:B------:R-:W1:Y:S01]  /*4c90*/  LDC.64 R10, c[0x0][0x3c0] ;  /* 0x0000f000ff0a7b82 */ /* 0x000e620000000a00 */
[----:B------:R-:W-:Y:S01]  /*4ca0*/  IMAD R29, R16, UR4, R27 ;  /* 0x00000004101d7c24 */ /* 0x000fe2000f8e021b */
[----:B------:R-:W2:Y:S04]  /*4cb0*/  S2R R32, SR_TID.Y ;  /* 0x0000000000207919 */ /* 0x000ea80000002200 */
[----:B------:R-:W-:Y:S02]  /*4cc0*/  LEA R29, R29, R29, 0x3 ;  /* 0x0000001d1d1d7211 */ /* 0x000fe400078e18ff */
[----:B0-----:R-:W0:Y:S03]  /*4cd0*/  LDC.64 R4, c[0x0][0x3f0] ;  /* 0x0000fc00ff047b82 */ /* 0x001e260000000a00 */
[----:B-1----:R-:W-:-:S05]  /*4ce0*/  IMAD.WIDE R10, R29, 0x4, R10 ;  /* 0x000000041d0a7825 */ /* 0x002fca00078e020a */
[----:B------:R-:W3:Y:S04]  /*4cf0*/  LDG.E R31, desc[UR10][R10.64+0x4] ;  /* 0x0000040a0a1f7981 */ /* 0x000ee8000c1e1900 */
[----:B------:R-:W4:Y:S01]  /*4d00*/  LDG.E R30, desc[UR10][R10.64] ;  /* 0x0000000a0a1e7981 */ /* 0x000f22000c1e1900 */
[----:B--2---:R-:W-:-:S03]  /*4d10*/  IMAD R32, R7, R27, R32 ;  /* 0x0000001b07207224 */ /* 0x004fc600078e0220 */
[----:B------:R-:W2:Y:S01]  /*4d20*/  LDG.E R29, desc[UR10][R10.64+0x8] ;  /* 0x0000080a0a1d7981 */ /* 0x000ea2000c1e1900 */
[----:B------:R-:W-:-:S03]  /*4d30*/  IMAD R33, R32, R16, R15 ;  /* 0x0000001020217224 */ /* 0x000fc600078e020f */
[----:B------:R-:W2:Y:S01]  /*4d40*/  LDG.E R37, desc[UR10][R10.64+0x20] ;  /* 0x0000200a0a257981 */ /* 0x000ea2000c1e1900 */
[----:B0-----:R-:W-:-:S06]  /*4d50*/  IMAD.WIDE.U32 R4, R33, 0x4, R4 ;  /* 0x0000000421047825 */ /* 0x001fcc00078e0004 */
[----:B------:R-:W2:Y:S04]  /*4d60*/  LDG.E R5, desc[UR10][R4.64] ;  /* 0x0000000a04057981 */ /* 0x000ea8000c1e1900 */
[----:B------:R0:W2:Y:S01]  /*4d70*/  LDG.E R4, desc[UR10][R10.64+0x18] ;  /* 0x0000180a0a047981 */ /* 0x0000a2000c1e1900 */
[-C--:B---3-5:R-:W-:Y:S01]  /*4d80*/  FMUL R34, R24, R31.reuse ;  /* 0x0000001f18227220 */ /* 0x0a8fe20000400000 */
[-C--:B------:R-:W-:Y:S01]  /*4d90*/  FMUL R32, R18, R31.reuse ;  /* 0x0000001f12207220 */ /* 0x080fe20000400000 */
[----:B------:R-:W-:Y:S02]  /*4da0*/  FMUL R33, R21, R31 ;  /* 0x0000001f15217220 */ /* 0x000fe40000400000 */
[----:B------:R-:W3:Y:S01]  /*4db0*/  LDG.E R31, desc[UR10][R10.64+0x10] ;  /* 0x0000100a0a1f7981 */ /* 0x000ee2000c1e1900 */
[-C--:B----4-:R-:W-:Y:S01]  /*4dc0*/  FFMA R35, R23, R30.reuse, R34 ;  /* 0x0000001e17237223 */ /* 0x090fe20000000022 */
[-C--:B------:R-:W-:Y:S01]  /*4dd0*/  FFMA R32, R17, R30.reuse, R32 ;  /* 0x0000001e11207223 */ /* 0x080fe20000000020 */
[----:B------:R-:W-:-:S02]  /*4de0*/  FFMA R33, R20, R30, R33 ;  /* 0x0000001e14217223 */ /* 0x000fc40000000021 */
[----:B------:R-:W4:Y:S01]  /*4df0*/  LDG.E R30, desc[UR10][R10.64+0xc] ;  /* 0x00000c0a0a1e7981 */ /* 0x000f22000c1e1900 */
[-C--:B--2---:R-:W-:Y:S01]  /*4e00*/  FFMA R34, R28, R29.reuse, R35 ;  /* 0x0000001d1c227223 */ /* 0x084fe20000000023 */
[-C--:B------:R-:W-:Y:S01]  /*4e10*/  FFMA R32, R19, R29.reuse, R32 ;  /* 0x0000001d13207223 */ /* 0x080fe20000000020 */
[----:B------:R-:W-:Y:S01]  /*4e20*/  FFMA R33, R22, R29, R33 ;  /* 0x0000001d16217223 */ /* 0x000fe20000000021 */
[----:B------:R-:W2:Y:S04]  /*4e30*/  LDG.E R35, desc[UR10][R10.64+0x14] ;  /* 0x0000140a0a237981 */ /* 0x000ea8000c1e1900 */
[----:B------:R-:W2:Y:S01]  /*4e40*/  LDG.E R29, desc[UR10][R10.64+0x1c] ;  /* 0x00001c0a0a1d7981 */ /* 0x000ea2000c1e1900 */
[-C--:B------:R-:W-:Y:S01]  /*4e50*/  FFMA R9, R32, R5.reuse, R9 ;  /* 0x0000000520097223 */ /* 0x080fe20000000009 */
[----:B------:R-:W-:Y:S01]  /*4e60*/  IADD3 R27, PT, PT, R27, 0x1, RZ ;  /* 0x000000011b1b7810 */ /* 0x000fe20007ffe0ff */
[-C--:B------:R-:W-:Y:S01]  /*4e70*/  FFMA R6, R33, R5.reuse, R6 ;  /* 0x0000000521067223 */ /* 0x080fe20000000006 */
[----:B------:R-:W-:-:S02]  /*4e80*/  FFMA R2, R34, R5, R2 ;  /* 0x0000000522027223 */ /* 0x000fc40000000002 */
[----:B------:R-:W-:Y:S01]  /*4e90*/  ISETP.NE.AND P0, PT, R27, R16, PT ;  /* 0x000000101b00720c */ /* 0x000fe20003f05270 */
[-C--:B---3--:R-:W-:Y:S01]  /*4ea0*/  FMUL R32, R18, R31.reuse ;  /* 0x0000001f12207220 */ /* 0x088fe20000400000 */
[-C--:B------:R-:W-:Y:S01]  /*4eb0*/  FMUL R33, R21, R31.reuse ;  /* 0x0000001f15217220 */ /* 0x080fe20000400000 */
[----:B------:R-:W-:Y:S02]  /*4ec0*/  FMUL R34, R24, R31 ;  /* 0x0000001f18227220 */ /* 0x000fe40000400000 */
[-C--:B----4-:R-:W-:Y:S01]  /*4ed0*/  FFMA R32, R17, R30.reuse, R32 ;  /* 0x0000001e11207223 */ /* 0x090fe20000000020 */
[-C--:B------:R-:W-:Y:S01]  /*4ee0*/  FFMA R33, R20, R30.reuse, R33 ;  /* 0x0000001e14217223 */ /* 0x080fe20000000021 */
[----:B------:R-:W-:Y:S02]  /*4ef0*/  FFMA R34, R23, R30, R34 ;  /* 0x0000001e17227223 */ /* 0x000fe40000000022 */
[----:B--2---:R-:W-:Y:S01]  /*4f00*/  FFMA R31, R19, R35, R32 ;  /* 0x00000023131f7223 */ /* 0x004fe20000000020 */
[-C--:B------:R-:W-:Y:S01]  /*4f10*/  FMUL R30, R18, R29.reuse ;  /* 0x0000001d121e7220 */ /* 0x080fe20000400000 */
[-C--:B0-----:R-:W-:Y:S01]  /*4f20*/  FMUL R11, R21, R29.reuse ;  /* 0x0000001d150b7220 */ /* 0x081fe20000400000 */
[----:B------:R-:W-:-:S02]  /*4f30*/  FMUL R32, R24, R29 ;  /* 0x0000001d18207220 */ /* 0x000fc40000400000 */
[-C--:B------:R-:W-:Y:S01]  /*4f40*/  FFMA R30, R17, R4.reuse, R30 ;  /* 0x00000004111e7223 */ /* 0x080fe2000000001e */
[-C--:B------:R-:W-:Y:S01]  /*4f50*/  FFMA R11, R20, R4.reuse, R11 ;  /* 0x00000004140b7223 */ /* 0x080fe2000000000b */
[----:B------:R-:W-:Y:S01]  /*4f60*/  FFMA R29, R23, R4, R32 ;  /* 0x00000004171d7223 */ /* 0x000fe20000000020 */
[-C--:B------:R-:W-:Y:S01]  /*4f70*/  FFMA R33, R22, R35.reuse, R33 ;  /* 0x0000002316217223 */ /* 0x080fe20000000021 */
[----:B------:R-:W-:Y:S01]  /*4f80*/  FFMA R10, R28, R35, R34 ;  /* 0x000000231c0a7223 */ /* 0x000fe20000000022 */
[-C--:B------:R-:W-:Y:S01]  /*4f90*/  FFMA R30, R19, R37.reuse, R30 ;  /* 0x00000025131e7223 */ /* 0x080fe2000000001e */
[-C--:B------:R-:W-:Y:S01]  /*4fa0*/  FFMA R11, R22, R37.reuse, R11 ;  /* 0x00000025160b7223 */ /* 0x080fe2000000000b */
[----:B------:R-:W-:Y:S01]  /*4fb0*/  FFMA R29, R28, R37, R29 ;  /* 0x000000251c1d7223 */ /* 0x000fe2000000001d */
[-C--:B------:R-:W-:Y:S01]  /*4fc0*/  FFMA R26, R31, R5.reuse, R26 ;  /* 0x000000051f1a7223 */ /* 0x080fe2000000001a */
[-C--:B------:R-:W-:Y:S01]  /*4fd0*/  FFMA R14, R33, R5.reuse, R14 ;  /* 0x00000005210e7223 */ /* 0x080fe2000000000e */
[-C--:B------:R-:W-:Y:S01]  /*4fe0*/  FFMA R25, R10, R5.reuse, R25 ;  /* 0x000000050a197223 */ /* 0x080fe20000000019 */
[-C--:B------:R-:W-:Y:S01]  /*4ff0*/  FFMA R13, R30, R5.reuse, R13 ;  /* 0x000000051e0d7223 */ /* 0x080fe2000000000d */
[-C--:B------:R-:W-:Y:S01]  /*5000*/  FFMA R12, R11, R5.reuse, R12 ;  /* 0x000000050b0c7223 */ /* 0x080fe2000000000c */
[----:B------:R-:W-:Y:S01]  /*5010*/  FFMA R0, R29, R5, R0 ;  /* 0x000000051d007223 */ /* 0x000fe20000000000 */
[----:B------:R-:W-:Y:S06]  /*5020*/  @P0 BRA `(.L_x_105) ;  /* 0xfffffffc00180947 */ /* 0x000fec000383ffff */
[----:B------:R-:W-:-:S04]  /*5030*/  IADD3 R15, PT, PT, R15, UR8, RZ ;  /* 0x000000080f0f7c10 */ /* 0x000fc8000fffe0ff */
[----:B------:R-:W-:-:S13]  /*5040*/  ISETP.GE.AND P0, PT, R15, R16, PT ;  /* 0x000000100f00720c */ /* 0x000fda0003f06270 */
[----:B------:R-:W-:Y:S05]  /*5050*/  @!P0 BRA `(.L_x_106) ;  /* 0xfffffff800d08947 */ /* 0x000fea000383ffff */
.L_x_104:
[----:B------:R-:W-:Y:S05]  /*5060*/  BSYNC.RECONVERGENT B0 ;  /* 0x0000000000007941 */ /* 0x000fea0003800200 */
.L_x_103:
[----:B------:R-:W0:Y:S01]  /*5070*/  SHFL.DOWN PT, R4, R9, 0x10, 0x1f ;  /* 0x0a001f0009047f89 */ /* 0x000e2200000e0000 */
[----:B------:R-:W-:Y:S01]  /*5080*/  ISETP.NE.AND P0, PT, R3, RZ, PT ;  /* 0x000000ff0300720c */ /* 0x000fe20003f05270 */
[----:B------:R-:W-:Y:S02]  /*5090*/  BSSY.RECONVERGENT B0, `(.L_x_107) ;  /* 0x000007a000007945 */ /* 0x000fe40003800200 */
[----:B------:R-:W1:Y:S04]  /*50a0*/  SHFL.DOWN PT, R5, R6, 0x10, 0x1f ;  /* 0x0a001f0006057f89 */ /* 0x000e6800000e0000 */
[----:B------:R-:W2:Y:S04]  /*50b0*/  SHFL.DOWN PT, R11, R2, 0x10, 0x1f ;  /* 0x0a001f00020b7f89 */ /* 0x000ea800000e0000 */
[----:B------:R-:W3:Y:S04]  /*50c0*/  SHFL.DOWN PT, R21, R0, 0x10, 0x1f ;  /* 0x0a001f0000157f89 */ /* 0x000ee800000e0000 */
[----:B------:R-:W4:Y:S04]  /*50d0*/  SHFL.DOWN PT, R15, R26, 0x10, 0x1f ;  /* 0x0a001f001a0f7f89 */ /* 0x000f2800000e0000 */
[----:B------:R-:W5:Y:S04]  /*50e0*/  SHFL.DOWN PT, R17, R14, 0x10, 0x1f ;  /* 0x0a001f000e117f89 */ /* 0x000f6800000e0000 */
[----:B------:R-:W5:Y:S01]  /*50f0*/  SHFL.DOWN PT, R10, R25, 0x10, 0x1f ;  /* 0x0a001f00190a7f89 */ /* 0x000f6200000e0000 */
[----:B0-----:R-:W-:-:S03]  /*5100*/  FADD R4, R4, R9 ;  /* 0x0000000904047221 */ /* 0x001fc60000000000 */
[----:B------:R-:W0:Y:S01]  /*5110*/  SHFL.DOWN PT, R16, R13, 0x10, 0x1f ;  /* 0x0a001f000d107f89 */ /* 0x000e2200000e0000 */
[----:B-1----:R-:W-:-:S03]  /*5120*/  FADD R5, R5, R6 ;  /* 0x0000000605057221 */ /* 0x002fc60000000000 */
[----:B------:R-:W1:Y:S01]  /*5130*/  SHFL.DOWN PT, R19, R12, 0x10, 0x1f ;  /* 0x0a001f000c137f89 */ /* 0x000e6200000e0000 */
[----:B--2---:R-:W-:Y:S01]  /*5140*/  FADD R11, R11, R2 ;  /* 0x000000020b0b7221 */ /* 0x004fe20000000000 */
[----:B---3--:R-:W-:Y:S02]  /*5150*/  FADD R21, R21, R0 ;  /* 0x0000000015157221 */ /* 0x008fe40000000000 */
[----:B------:R-:W2:Y:S01]  /*5160*/  SHFL.DOWN PT, R9, R4, 0x8, 0x1f ;  /* 0x09001f0004097f89 */ /* 0x000ea200000e0000 */
[----:B----4-:R-:W-:-:S03]  /*5170*/  FADD R15, R15, R26 ;  /* 0x0000001a0f0f7221 */ /* 0x010fc60000000000 */
[----:B------:R-:W3:Y:S01]  /*5180*/  SHFL.DOWN PT, R0, R5, 0x8, 0x1f ;  /* 0x09001f0005007f89 */ /* 0x000ee200000e0000 */
[----:B-----5:R-:W-:-:S03]  /*5190*/  FADD R17, R17, R14 ;  /* 0x0000000e11117221 */ /* 0x020fc60000000000 */
[----:B------:R-:W4:Y:S01]  /*51a0*/  SHFL.DOWN PT, R2, R11, 0x8, 0x1f ;  /* 0x09001f000b027f89 */ /* 0x000f2200000e0000 */
[----:B------:R-:W-:-:S03]  /*51b0*/  FADD R10, R10, R25 ;  /* 0x000000190a0a7221 */ /* 0x000fc60000000000 */
[----:B------:R-:W5:Y:S01]  /*51c0*/  SHFL.DOWN PT, R6, R15, 0x8, 0x1f ;  /* 0x09001f000f067f89 */ /* 0x000f6200000e0000 */
[----:B0-----:R-:W-:-:S03]  /*51d0*/  FADD R16, R16, R13 ;  /* 0x0000000d10107221 */ /* 0x001fc60000000000 */
[----:B------:R-:W0:Y:S01]  /*51e0*/  SHFL.DOWN PT, R18, R21, 0x8, 0x1f ;  /* 0x09001f0015127f89 */ /* 0x000e2200000e0000 */
[----:B-1----:R-:W-:-:S03]  /*51f0*/  FADD R19, R19, R12 ;  /* 0x0000000c13137221 */ /* 0x002fc60000000000 */
[----:B------:R-:W1:Y:S04]  /*5200*/  SHFL.DOWN PT, R13, R10, 0x8, 0x1f ;  /* 0x09001f000a0d7f89 */ /* 0x000e6800000e0000 */
[----:B------:R-:W1:Y:S01]  /*5210*/  SHFL.DOWN PT, R12, R17, 0x8, 0x1f ;  /* 0x09001f00110c7f89 */ /* 0x000e6200000e0000 */
[----:B--2---:R-:W-:-:S03]  /*5220*/  FADD R9, R4, R9 ;  /* 0x0000000904097221 */ /* 0x004fc60000000000 */
[----:B------:R-:W2:Y:S01]  /*5230*/  SHFL.DOWN PT, R23, R16, 0x8, 0x1f ;  /* 0x09001f0010177f89 */ /* 0x000ea200000e0000 */
[----:B---3--:R-:W-:-:S03]  /*5240*/  FADD R0, R5, R0 ;  /* 0x0000000005007221 */ /* 0x008fc60000000000 */
[----:B------:R-:W3:Y:S01]  /*5250*/  SHFL.DOWN PT, R14, R19, 0x8, 0x1f ;  /* 0x09001f00130e7f89 */ /* 0x000ee200000e0000 */
[----:B----4-:R-:W-:-:S03]  /*5260*/  FADD R2, R11, R2 ;  /* 0x000000020b027221 */ /* 0x010fc60000000000 */
[----:B------:R-:W4:Y:S01]  /*5270*/  SHFL.DOWN PT, R4, R9, 0x4, 0x1f ;  /* 0x08801f0009047f89 */ /* 0x000f2200000e0000 */
[----:B-----5:R-:W-:-:S03]  /*5280*/  FADD R6, R15, R6 ;  /* 0x000000060f067221 */ /* 0x020fc60000000000 */
[----:B------:R-:W5:Y:S01]  /*5290*/  SHFL.DOWN PT, R5, R0, 0x4, 0x1f ;  /* 0x08801f0000057f89 */ /* 0x000f6200000e0000 */
[----:B0-----:R-:W-:-:S03]  /*52a0*/  FADD R18, R21, R18 ;  /* 0x0000001215127221 */ /* 0x001fc60000000000 */
[----:B------:R-:W0:Y:S01]  /*52b0*/  SHFL.DOWN PT, R11, R2, 0x4, 0x1f ;  /* 0x08801f00020b7f89 */ /* 0x000e2200000e0000 */
[----:B-1----:R-:W-:Y:S01]  /*52c0*/  FADD R13, R10, R13 ;  /* 0x0000000d0a0d7221 */ /* 0x002fe20000000000 */
[----:B------:R-:W-:Y:S02]  /*52d0*/  FADD R12, R17, R12 ;  /* 0x0000000c110c7221 */ /* 0x000fe40000000000 */
        /* <DEDUP_REMOVED lines=10> */
[----:B------:R-:W0:Y:S04]  /*5380*/  SHFL.DOWN PT, R21, R18, 0x4, 0x1f ;  /* 0x08801f0012157f89 */ /* 0x000e2800000e0000 */
[----:B------:R-:W0:Y:S01]  /*5390*/  SHFL.DOWN PT, R9, R4, 0x2, 0x1f ;  /* 0x08401f0004097f89 */ /* 0x000e2200000e0000 */
[----:B-1----:R-:W-:-:S03]  /*53a0*/  FADD R15, R6, R15 ;  /* 0x0000000f060f7221 */ /* 0x002fc60000000000 */
[----:B------:R-:W1:Y:S01]  /*53b0*/  SHFL.DOWN PT, R0, R5, 0x2, 0x1f ;  /* 0x08401f0005007f89 */ /* 0x000e6200000e0000 */
[----:B--2---:R-:W-:-:S03]  /*53c0*/  FADD R17, R12, R17 ;  /* 0x000000110c117221 */ /* 0x004fc60000000000 */
[----:B------:R-:W2:Y:S01]  /*53d0*/  SHFL.DOWN PT, R2, R11, 0x2, 0x1f ;  /* 0x08401f000b027f89 */ /* 0x000ea200000e0000 */
[----:B---3--:R-:W-:Y:S01]  /*53e0*/  FADD R10, R13, R10 ;  /* 0x0000000a0d0a7221 */ /* 0x008fe20000000000 */
[----:B----4-:R-:W-:Y:S02]  /*53f0*/  FADD R16, R23, R16 ;  /* 0x0000001017107221 */ /* 0x010fe40000000000 */
[----:B------:R-:W3:Y:S01]  /*5400*/  SHFL.DOWN PT, R6, R15, 0x2, 0x1f ;  /* 0x08401f000f067f89 */ /* 0x000ee200000e0000 */
[----:B-----5:R-:W-:-:S03]  /*5410*/  FADD R19, R14, R19 ;  /* 0x000000130e137221 */ /* 0x020fc60000000000 */
[----:B------:R-:W4:Y:S01]  /*5420*/  SHFL.DOWN PT, R12, R17, 0x2, 0x1f ;  /* 0x08401f00110c7f89 */ /* 0x000f2200000e0000 */
[----:B0-----:R-:W-:-:S03]  /*5430*/  FADD R21, R18, R21 ;  /* 0x0000001512157221 */ /* 0x001fc60000000000 */
[----:B------:R-:W0:Y:S01]  /*5440*/  SHFL.DOWN PT, R13, R10, 0x2, 0x1f ;  /* 0x08401f000a0d7f89 */ /* 0x000e2200000e0000 */
[----:B------:R-:W-:-:S03]  /*5450*/  FADD R9, R4, R9 ;  /* 0x0000000904097221 */ /* 0x000fc60000000000 */
[----:B------:R-:W5:Y:S01]  /*5460*/  SHFL.DOWN PT, R23, R16, 0x2, 0x1f ;  /* 0x08401f0010177f89 */ /* 0x000f6200000e0000 */
[----:B-1----:R-:W-:-:S03]  /*5470*/  FADD R0, R5, R0 ;  /* 0x0000000005007221 */ /* 0x002fc60000000000 */
[----:B------:R-:W1:Y:S01]  /*5480*/  SHFL.DOWN PT, R14, R19, 0x2, 0x1f ;  /* 0x08401f00130e7f89 */ /* 0x000e6200000e0000 */
[----:B--2---:R-:W-:-:S03]  /*5490*/  FADD R4, R11, R2 ;  /* 0x000000020b047221 */ /* 0x004fc60000000000 */
[----:B------:R-:W2:Y:S04]  /*54a0*/  SHFL.DOWN PT, R18, R21, 0x2, 0x1f ;  /* 0x08401f0015127f89 */ /* 0x000ea800000e0000 */
[----:B------:R-:W2:Y:S01]  /*54b0*/  SHFL.DOWN PT, R2, R9, 0x1, 0x1f ;  /* 0x08201f0009027f89 */ /* 0x000ea200000e0000 */
[----:B---3--:R-:W-:-:S03]  /*54c0*/  FADD R6, R15, R6 ;  /* 0x000000060f067221 */ /* 0x008fc60000000000 */
[----:B------:R-:W3:Y:S01]  /*54d0*/  SHFL.DOWN PT, R5, R0, 0x1, 0x1f ;  /* 0x08201f0000057f89 */ /* 0x000ee200000e0000 */
[----:B----4-:R-:W-:Y:S01]  /*54e0*/  FADD R12, R17, R12 ;  /* 0x0000000c110c7221 */ /* 0x010fe20000000000 */
[----:B0-----:R-:W-:Y:S02]  /*54f0*/  FADD R13, R10, R13 ;  /* 0x0000000d0a0d7221 */ /* 0x001fe40000000000 */
[----:B------:R-:W0:Y:S01]  /*5500*/  SHFL.DOWN PT, R25, R4, 0x1, 0x1f ;  /* 0x08201f0004197f89 */ /* 0x000e2200000e0000 */
[----:B-----5:R-:W-:-:S03]  /*5510*/  FADD R23, R16, R23 ;  /* 0x0000001710177221 */ /* 0x020fc60000000000 */
[----:B------:R-:W4:Y:S01]  /*5520*/  SHFL.DOWN PT, R27, R6, 0x1, 0x1f ;  /* 0x08201f00061b7f89 */ /* 0x000f2200000e0000 */
[----:B-1----:R-:W-:-:S03]  /*5530*/  FADD R14, R19, R14 ;  /* 0x0000000e130e7221 */ /* 0x002fc60000000000 */
[----:B------:R-:W1:Y:S01]  /*5540*/  SHFL.DOWN PT, R29, R12, 0x1, 0x1f ;  /* 0x08201f000c1d7f89 */ /* 0x000e6200000e0000 */
[----:B--2---:R-:W-:-:S03]  /*5550*/  FADD R18, R21, R18 ;  /* 0x0000001215127221 */ /* 0x004fc60000000000 */
[----:B------:R-:W2:Y:S01]  /*5560*/  SHFL.DOWN PT, R10, R13, 0x1, 0x1f ;  /* 0x08201f000d0a7f89 */ /* 0x000ea200000e0000 */
[----:B------:R-:W-:-:S03]  /*5570*/  FADD R2, R9, R2 ;  /* 0x0000000209027221 */ /* 0x000fc60000000000 */
[----:B------:R-:W5:Y:S01]  /*5580*/  SHFL.DOWN PT, R16, R23, 0x1, 0x1f ;  /* 0x08201f0017107f89 */ /* 0x000f6200000e0000 */
[----:B---3--:R-:W-:-:S03]  /*5590*/  FADD R9, R0, R5 ;  /* 0x0000000500097221 */ /* 0x008fc60000000000 */
[----:B------:R-:W3:Y:S04]  /*55a0*/  SHFL.DOWN PT, R35, R14, 0x1, 0x1f ;  /* 0x08201f000e237f89 */ /* 0x000ee800000e0000 */
[----:B------:R-:W3:Y:S01]  /*55b0*/  SHFL.DOWN PT, R37, R18, 0x1, 0x1f ;  /* 0x08201f0012257f89 */ /* 0x000ee200000e0000 */
[----:B0-----:R-:W-:Y:S01]  /*55c0*/  FADD R25, R4, R25 ;  /* 0x0000001904197221 */ /* 0x001fe20000000000 */
[----:B------:R-:W0:Y:S01]  /*55d0*/  S2R R0, SR_TID.Y ;  /* 0x0000000000007919 */ /* 0x000e220000002200 */
[----:B----4-:R-:W-:Y:S01]  /*55e0*/  FADD R27, R6, R27 ;  /* 0x0000001b061b7221 */ /* 0x010fe20000000000 */
[----:B-1----:R-:W-:Y:S01]  /*55f0*/  FADD R29, R12, R29 ;  /* 0x0000001d0c1d7221 */ /* 0x002fe20000000000 */
[----:B--2---:R-:W-:Y:S01]  /*5600*/  FADD R31, R13, R10 ;  /* 0x0000000a0d1f7221 */ /* 0x004fe20000000000 */
[----:B-----5:R-:W-:Y:S01]  /*5610*/  FADD R33, R23, R16 ;  /* 0x0000001017217221 */ /* 0x020fe20000000000 */
[----:B---3--:R-:W-:Y:S01]  /*5620*/  FADD R35, R14, R35 ;  /* 0x000000230e237221 */ /* 0x008fe20000000000 */
[----:B------:R-:W-:Y:S01]  /*5630*/  FADD R37, R18, R37 ;  /* 0x0000002512257221 */ /* 0x000fe20000000000 */
[----:B------:R-:W-:Y:S06]  /*5640*/  @P0 BRA `(.L_x_108) ;  /* 0x0000000000780947 */ /* 0x000fec0003800000 */
        /* <DEDUP_REMOVED lines=30> */
.L_x_108:
[----:B------:R-:W-:Y:S05]  /*5830*/  BSYNC.RECONVERGENT B0 ;  /* 0x0000000000007941 */ /* 0x000fea0003800200 */
.L_x_107:
[----:B------:R-:W2:Y:S01]  /*5840*/  LDCU UR6, c[0x0][0x38c] ;  /* 0x00007180ff0677ac */ /* 0x000ea20008000800 */
[----:B------:R-:W-:Y:S01]  /*5850*/  BSSY.RECONVERGENT B0, `(.L_x_109) ;  /* 0x00000f0000007945 */ /* 0x000fe20003800200 */
[----:B-1----:R-:W-:Y:S01]  /*5860*/  HFMA2 R25, -RZ, RZ, 0, 0 ;  /* 0x00000000ff197431 */ /* 0x002fe200000001ff */
[----:B------:R-:W-:Y:S01]  /*5870*/  CS2R R4, SRZ ;  /* 0x0000000000047805 */ /* 0x000fe2000001ff00 */
[----:B------:R-:W-:Y:S01]  /*5880*/  HFMA2 R12, -RZ, RZ, 0, 0 ;  /* 0x00000000ff0c7431 */ /* 0x000fe200000001ff */
[----:B------:R-:W-:Y:S02]  /*5890*/  MOV R6, RZ ;  /* 0x000000ff00067202 */ /* 0x000fe40000000f00 */
[----:B------:R-:W-:Y:S02]  /*58a0*/  CS2R R10, SRZ ;  /* 0x00000000000a7805 */ /* 0x000fe4000001ff00 */
[----:B------:R-:W-:Y:S02]  /*58b0*/  MOV R9, RZ ;  /* 0x000000ff00097202 */ /* 0x000fe40000000f00 */
[----:B------:R-:W-:-:S02]  /*58c0*/  MOV R26, RZ ;  /* 0x000000ff001a7202 */ /* 0x000fc40000000f00 */
[----:B--2---:R-:W-:-:S04]  /*58d0*/  MOV R2, UR6 ;  /* 0x0000000600027c02 */ /* 0x004fc80008000f00 */
[----:B------:R-:W-:-:S13]  /*58e0*/  ISETP.GE.AND P0, PT, R3, R2, PT ;  /* 0x000000020300720c */ /* 0x000fda0003f06270 */
[----:B------:R-:W-:Y:S05]  /*58f0*/  @P0 BRA `(.L_x_110) ;  /* 0x0000000c00940947 */ /* 0x000fea0003800000 */
[----:B------:R-:W-:Y:S02]  /*5900*/  MOV R26, RZ ;  /* 0x000000ff001a7202 */ /* 0x000fe40000000f00 */
[----:B------:R-:W-:Y:S02]  /*5910*/  CS2R R4, SRZ ;  /* 0x0000000000047805 */ /* 0x000fe4000001ff00 */
[----:B------:R-:W-:Y:S02]  /*5920*/  MOV R13, R3 ;  /* 0x00000003000d7202 */ /* 0x000fe40000000f00 */
[----:B------:R-:W-:Y:S02]  /*5930*/  CS2R R10, SRZ ;  /* 0x00000000000a7805 */ /* 0x000fe4000001ff00 */
[----:B------:R-:W-:Y:S02]  /*5940*/  MOV R12, RZ ;  /* 0x000000ff000c7202 */ /* 0x000fe40000000f00 */
[----:B------:R-:W-:-:S02]  /*5950*/  MOV R9, RZ ;  /* 0x000000ff00097202 */ /* 0x000fc40000000f00 */
[----:B------:R-:W-:Y:S02]  /*5960*/  MOV R25, RZ ;  /* 0x000000ff00197202 */ /* 0x000fe40000000f00 */
[----:B------:R-:W-:-:S07]  /*5970*/  MOV R6, RZ ;  /* 0x000000ff00067202 */ /* 0x000fce0000000f00 */
.L_x_115:
[----:B------:R-:W1:Y:S01]  /*5980*/  LDCU UR6, c[0x0][0x38c] ;  /* 0x00007180ff0677ac */ /* 0x000e620008000800 */
[----:B------:R-:W2:Y:S08]  /*5990*/  LDC.64 R16, c[0x0][0x3a0] ;  /* 0x0000e800ff107b82 */ /* 0x000eb00000000a00 */
[----:B------:R-:W3:Y:S01]  /*59a0*/  LDC R27, c[0x0][0x38c] ;  /* 0x0000e300ff1b7b82 */ /* 0x000ee20000000800 */
[----:B-1----:R-:W-:-:S05]  /*59b0*/  MOV R2, UR6 ;  /* 0x0000000600027c02 */ /* 0x002fca0008000f00 */
[----:B-----5:R-:W-:-:S05]  /*59c0*/  IMAD R14, R2, UR4, R13 ;  /* 0x00000004020e7c24 */ /* 0x020fca000f8e020d */
[----:B------:R-:W-:-:S05]  /*59d0*/  LEA R15, R14, R14, 0x1 ;  /* 0x0000000e0e0f7211 */ /* 0x000fca00078e08ff */
[----:B--2---:R-:W-:-:S05]  /*59e0*/  IMAD.WIDE R16, R15, 0x4, R16 ;  /* 0x000000040f107825 */ /* 0x004fca00078e0210 */
[----:B------:R1:W5:Y:S04]  /*59f0*/  LDG.E R14, desc[UR10][R16.64] ;  /* 0x0000000a100e7981 */ /* 0x000368000c1e1900 */
[----:B------:R1:W5:Y:S04]  /*5a00*/  LDG.E R15, desc[UR10][R16.64+0x4] ;  /* 0x0000040a100f7981 */ /* 0x000368000c1e1900 */
[----:B------:R1:W5:Y:S01]  /*5a10*/  LDG.E R24, desc[UR10][R16.64+0x8] ;  /* 0x0000080a10187981 */ /* 0x000362000c1e1900 */
[----:B---3--:R-:W-:Y:S01]  /*5a20*/  IADD3 R18, PT, PT, R27, -0x1, RZ ;  /* 0xffffffff1b127810 */ /* 0x008fe20007ffe0ff */
[----:B------:R-:W-:-:S03]  /*5a30*/  HFMA2 R23, -RZ, RZ, 0, 0 ;  /* 0x00000000ff177431 */ /* 0x000fc600000001ff */
[----:B------:R-:W-:-:S13]  /*5a40*/  ISETP.GE.U32.AND P0, PT, R18, 0x3, PT ;  /* 0x000000031200780c */ /* 0x000fda0003f06070 */
[----:B-1----:R-:W-:Y:S05]  /*5a50*/  @!P0 BRA `(.L_x_111) ;  /* 0x0000000400b88947 */ /* 0x002fea0003800000 */
[----:B------:R-:W-:-:S07]  /*5a60*/  MOV R29, RZ ;  /* 0x000000ff001d7202 */ /* 0x000fce0000000f00 */
.L_x_112:
[----:B------:R-:W1:Y:S01]  /*5a70*/  LDC.64 R18, c[0x0][0x3b8] ;  /* 0x0000ee00ff127b82 */ /* 0x000e620000000a00 */
[----:B------:R-:W-:Y:S02]  /*5a80*/  IMAD R20, R2, UR4, R29 ;  /* 0x0000000402147c24 */ /* 0x000fe4000f8e021d */
[----:B0-----:R-:W-:-:S03]  /*5a90*/  IMAD R28, R7, R29, R0 ;  /* 0x0000001d071c7224 */ /* 0x001fc600078e0200 */
[----:B------:R-:W-:Y:S01]  /*5aa0*/  LEA R21, R20, R20, 0x1 ;  /* 0x0000001414157211 */ /* 0x000fe200078e08ff */
[----:B------:R-:W-:Y:S01]  /*5ab0*/  IMAD R23, R28, R2, R13 ;  /* 0x000000021c177224 */ /* 0x000fe200078e020d */
[----:B------:R-:W0:Y:S03]  /*5ac0*/  LDC.64 R16, c[0x0][0x3f8] ;  /* 0x0000fe00ff107b82 */ /* 0x000e260000000a00 */
[----:B-1----:R-:W-:-:S05]  /*5ad0*/  IMAD.WIDE R18, R21, 0x4, R18 ;  /* 0x0000000415127825 */ /* 0x002fca00078e0212 */
[----:B------:R-:W2:Y:S01]  /*5ae0*/  LDG.E R32, desc[UR10][R18.64] ;  /* 0x0000000a12207981 */ /* 0x000ea2000c1e1900 */
[----:B0-----:R-:W-:-:S03]  /*5af0*/  IMAD.WIDE.U32 R20, R23, 0x4, R16 ;  /* 0x0000000417147825 */ /* 0x001fc600078e0010 */
[----:B------:R-:W3:Y:S04]  /*5b00*/  LDG.E R30, desc[UR10][R18.64+0x4] ;  /* 0x0000040a121e7981 */ /* 0x000ee8000c1e1900 */
[----:B------:R-:W4:Y:S04]  /*5b10*/  LDG.E R35, desc[UR10][R18.64+0x8] ;  /* 0x0000080a12237981 */ /* 0x000f28000c1e1900 */
[----:B------:R-:W3:Y:S01]  /*5b20*/  LDG.E R21, desc[UR10][R20.64] ;  /* 0x0000000a14157981 */ /* 0x000ee2000c1e1900 */
[----:B------:R-:W-:-:S03]  /*5b30*/  IADD3 R28, PT, PT, R28, R7, RZ ;  /* 0x000000071c1c7210 */ /* 0x000fc60007ffe0ff */
[----:B------:R-:W4:Y:S02]  /*5b40*/  LDG.E R33, desc[UR10][R18.64+0xc] ;  /* 0x00000c0a12217981 */ /* 0x000f24000c1e1900 */
[C---:B------:R-:W-:Y:S02]  /*5b50*/  IMAD R23, R28.reuse, R2, R13 ;  /* 0x000000021c177224 */ /* 0x040fe400078e020d */
[----:B------:R-:W4:Y:S02]  /*5b60*/  LDG.E R34, desc[UR10][R18.64+0x2c] ;  /* 0x00002c0a12227981 */ /* 0x000f24000c1e1900 */
[----:B------:R-:W-:Y:S01]  /*5b70*/  IMAD.WIDE.U32 R22, R23, 0x4, R16 ;  /* 0x0000000417167825 */ /* 0x000fe200078e0010 */
[----:B------:R-:W-:-:S05]  /*5b80*/  IADD3 R28, PT, PT, R28, R7, RZ ;  /* 0x000000071c1c7210 */ /* 0x000fca0007ffe0ff */
[----:B------:R-:W4:Y:S04]  /*5b90*/  LDG.E R22, desc[UR10][R22.64] ;  /* 0x0000000a16167981 */ /* 0x000f28000c1e1900 */
[----:B------:R-:W4:Y:S01]  /*5ba0*/  LDG.E R23, desc[UR10][R18.64+0x10] ;  /* 0x0000100a12177981 */ /* 0x000f22000c1e1900 */
[----:B--2--5:R-:W-:-:S04]  /*5bb0*/  FMUL R37, R15, R32 ;  /* 0x000000200f257220 */ /* 0x024fc80000400000 */
[----:B---3--:R-:W-:Y:S01]  /*5bc0*/  FFMA R37, R37, R21, R4 ;  /* 0x0000001525257223 */ /* 0x008fe20000000004 */
[----:B------:R-:W-:-:S04]  /*5bd0*/  FMUL R4, R14, R30 ;  /* 0x0000001e0e047220 */ /* 0x000fc80000400000 */
[----:B------:R-:W-:Y:S01]  /*5be0*/  FFMA R11, R4, R21, R11 ;  /* 0x00000015040b7223 */ /* 0x000fe2000000000b */
[C---:B------:R-:W-:Y:S01]  /*5bf0*/  FMUL R4, R15.reuse, R30 ;  /* 0x0000001e0f047220 */ /* 0x040fe20000400000 */
[----:B------:R-:W-:Y:S01]  /*5c00*/  FMUL R31, R14, R32 ;  /* 0x000000200e1f7220 */ /* 0x000fe20000400000 */
[----:B----4-:R-:W-:Y:S02]  /*5c10*/  FMUL R20, R15, R35 ;  /* 0x000000230f147220 */ /* 0x010fe40000400000 */
[----:B------:R-:W-:Y:S01]  /*5c20*/  FFMA R10, R4, R21, R10 ;  /* 0x00000015040a7223 */ /* 0x000fe2000000000a */
[----:B------:R-:W-:Y:S01]  /*5c30*/  FMUL R4, R14, R35 ;  /* 0x000000230e047220 */ /* 0x000fe20000400000 */
[-C--:B------:R-:W-:Y:S01]  /*5c40*/  FFMA R31, R31, R21.reuse, R26 ;  /* 0x000000151f1f7223 */ /* 0x080fe2000000001a */
[-C--:B------:R-:W-:Y:S02]  /*5c50*/  FFMA R20, R20, R21.reuse, R6 ;  /* 0x0000001514147223 */ /* 0x080fe40000000006 */
[----:B------:R-:W-:Y:S01]  /*5c60*/  FFMA R25, R4, R21, R25 ;  /* 0x0000001504197223 */ /* 0x000fe20000000019 */
[----:B------:R-:W-:Y:S01]  /*5c70*/  FMUL R4, R24, R35 ;  /* 0x0000002318047220 */ /* 0x000fe20000400000 */
[----:B------:R-:W2:Y:S01]  /*5c80*/  LDG.E R6, desc[UR10][R18.64+0x14] ;  /* 0x0000140a12067981 */ /* 0x000ea2000c1e1900 */
[----:B------:R-:W-:-:S02]  /*5c90*/  IMAD R26, R28, R2, R13 ;  /* 0x000000021c1a7224 */ /* 0x000fc400078e020d */
[C---:B------:R-:W-:Y:S01]  /*5ca0*/  FMUL R32, R24.reuse, R32 ;  /* 0x0000002018207220 */ /* 0x040fe20000400000 */
[----:B------:R-:W-:Y:S01]  /*5cb0*/  FMUL R30, R24, R30 ;  /* 0x0000001e181e7220 */ /* 0x000fe20000400000 */
[----:B------:R-:W-:Y:S01]  /*5cc0*/  FFMA R35, R4, R21, R5 ;  /* 0x0000001504237223 */ /* 0x000fe20000000005 */
[----:B------:R-:W-:-:S04]  /*5cd0*/  IMAD.WIDE.U32 R4, R26, 0x4, R16 ;  /* 0x000000041a047825 */ /* 0x000fc800078e0010 */
[-C--:B------:R-:W-:Y:S01]  /*5ce0*/  FFMA R12, R32, R21.reuse, R12 ;  /* 0x00000015200c7223 */ /* 0x080fe2000000000c */
[----:B------:R-:W-:Y:S01]  /*5cf0*/  FFMA R9, R30, R21, R9 ;  /* 0x000000151e097223 */ /* 0x000fe20000000009 */
[----:B------:R-:W-:Y:S01]  /*5d00*/  IADD3 R28, PT, PT, R28, R7, RZ ;  /* 0x000000071c1c7210 */ /* 0x000fe20007ffe0ff */
[----:B------:R-:W3:Y:S04]  /*5d10*/  LDG.E R21, desc[UR10][R18.64+0x18] ;  /* 0x0000180a12157981 */ /* 0x000ee8000c1e1900 */
[----:B------:R0:W4:Y:S04]  /*5d20*/  LDG.E R4, desc[UR10][R4.64] ;  /* 0x0000000a04047981 */ /* 0x000128000c1e1900 */
[----:B------:R-:W4:Y:S01]  /*5d30*/  LDG.E R26, desc[UR10][R18.64+0x1c] ;  /* 0x00001c0a121a7981 */ /* 0x000f22000c1e1900 */
[----:B------:R-:W-:-:S03]  /*5d40*/  IMAD R28, R28, R2, R13 ;  /* 0x000000021c1c7224 */ /* 0x000fc600078e020d */
[----:B------:R-:W4:Y:S01]  /*5d50*/  LDG.E R32, desc[UR10][R18.64+0x20] ;  /* 0x0000200a12207981 */ /* 0x000f22000c1e1900 */
[----:B------:R-:W-:-:S03]  /*5d60*/  IMAD.WIDE.U32 R16, R28, 0x4, R16 ;  /* 0x000000041c107825 */ /* 0x000fc600078e0010 */
[----:B------:R-:W4:Y:S04]  /*5d70*/  LDG.E R30, desc[UR10][R18.64+0x24] ;  /* 0x0000240a121e7981 */ /* 0x000f28000c1e1900 */
[----:B------:R-:W4:Y:S04]  /*5d80*/  LDG.E R28, desc[UR10][R18.64+0x28] ;  /* 0x0000280a121c7981 */ /* 0x000f28000c1e1900 */
[----:B------:R1:W4:Y:S01]  /*5d90*/  LDG.E R16, desc[UR10][R16.64] ;  /* 0x0000000a10107981 */ /* 0x000322000c1e1900 */
[-C--:B0-----:R-:W-:Y:S01]  /*5da0*/  FMUL R5, R24, R33.reuse ;  /* 0x0000002118057220 */ /* 0x081fe20000400000 */
[----:B------:R-:W-:Y:S01]  /*5db0*/  FMUL R36, R14, R33 ;  /* 0x000000210e247220 */ /* 0x000fe20000400000 */
[----:B-1----:R-:W-:-:S04]  /*5dc0*/  FMUL R17, R15, R23 ;  /* 0x000000170f117220 */ /* 0x002fc80000400000 */
[-C--:B------:R-:W-:Y:S01]  /*5dd0*/  FFMA R17, R17, R22.reuse, R10 ;  /* 0x0000001611117223 */ /* 0x080fe2000000000a */
[-C--:B------:R-:W-:Y:S01]  /*5de0*/  FFMA R5, R5, R22.reuse, R12 ;  /* 0x0000001605057223 */ /* 0x080fe2000000000c */
[----:B------:R-:W-:Y:S01]  /*5df0*/  FMUL R12, R14, R23 ;  /* 0x000000170e0c7220 */ /* 0x000fe20000400000 */
[-C--:B------:R-:W-:Y:S01]  /*5e00*/  FFMA R31, R36, R22.reuse, R31 ;  /* 0x00000016241f7223 */ /* 0x080fe2000000001f */
[----:B------:R-:W-:Y:S02]  /*5e10*/  FMUL R36, R15, R33 ;  /* 0x000000210f247220 */ /* 0x000fe40000400000 */
[-C--:B------:R-:W-:Y:S01]  /*5e20*/  FFMA R11, R12, R22.reuse, R11 ;  /* 0x000000160c0b7223 */ /* 0x080fe2000000000b */
[----:B------:R-:W-:Y:S01]  /*5e30*/  FMUL R12, R24, R23 ;  /* 0x00000017180c7220 */ /* 0x000fe20000400000 */
[-C--:B------:R-:W-:Y:S01]  /*5e40*/  FFMA R37, R36, R22.reuse, R37 ;  /* 0x0000001624257223 */ /* 0x080fe20000000025 */
[----:B------:R-:W-:Y:S02]  /*5e50*/  IADD3 R29, PT, PT, R29, 0x4, RZ ;  /* 0x000000041d1d7810 */ /* 0x000fe40007ffe0ff */
[----:B------:R-:W-:-:S02]  /*5e60*/  FFMA R9, R12, R22, R9 ;  /* 0x000000160c097223 */ /* 0x000fc40000000009 */
[----:B------:R-:W-:Y:S01]  /*5e70*/  ISETP.NE.AND P0, PT, R29, UR5, PT ;  /* 0x000000051d007c0c */ /* 0x000fe2000bf05270 */
[C---:B------:R-:W-:Y:S01]  /*5e80*/  FMUL R18, R15.reuse, R34 ;  /* 0x000000220f127220 */ /* 0x040fe20000400000 */
[-C--:B--2---:R-:W-:Y:S01]  /*5e90*/  FMUL R10, R14, R6.reuse ;  /* 0x000000060e0a7220 */ /* 0x084fe20000400000 */
[-C--:B------:R-:W-:Y:S01]  /*5ea0*/  FMUL R19, R15, R6.reuse ;  /* 0x000000060f137220 */ /* 0x080fe20000400000 */
[----:B------:R-:W-:-:S04]  /*5eb0*/  FMUL R6, R24, R6 ;  /* 0x0000000618067220 */ /* 0x000fc80000400000 */
[-C--:B------:R-:W-:Y:S01]  /*5ec0*/  FFMA R35, R6, R22.reuse, R35 ;  /* 0x0000001606237223 */ /* 0x080fe20000000023 */
[-C--:B---3--:R-:W-:Y:S01]  /*5ed0*/  FMUL R6, R14, R21.reuse ;  /* 0x000000150e067220 */ /* 0x088fe20000400000 */
[----:B------:R-:W-:Y:S01]  /*5ee0*/  FFMA R25, R10, R22, R25 ;  /* 0x000000160a197223 */ /* 0x000fe20000000019 */
[-C--:B------:R-:W-:Y:S02]  /*5ef0*/  FMUL R10, R15, R21.reuse ;  /* 0x000000150f0a7220 */ /* 0x080fe40000400000 */
[----:B----4-:R-:W-:Y:S01]  /*5f00*/  FFMA R31, R6, R4, R31 ;  /* 0x00000004061f7223 */ /* 0x010fe2000000001f */
[----:B------:R-:W-:Y:S01]  /*5f10*/  FMUL R12, R24, R21 ;  /* 0x00000015180c7220 */ /* 0x000fe20000400000 */
[----:B------:R-:W-:Y:S01]  /*5f20*/  FMUL R6, R14, R26 ;  /* 0x0000001a0e067220 */ /* 0x000fe20000400000 */
[----:B------:R-:W-:Y:S01]  /*5f30*/  FFMA R37, R10, R4, R37 ;  /* 0x000000040a257223 */ /* 0x000fe20000000025 */
[----:B------:R-:W-:Y:S01]  /*5f40*/  FFMA R19, R19, R22, R20 ;  /* 0x0000001613137223 */ /* 0x000fe20000000014 */
[C---:B------:R-:W-:Y:S01]  /*5f50*/  FMUL R10, R15.reuse, R26 ;  /* 0x0000001a0f0a7220 */ /* 0x040fe20000400000 */
[----:B------:R-:W-:Y:S01]  /*5f60*/  FFMA R11, R6, R4, R11 ;  /* 0x00000004060b7223 */ /* 0x000fe2000000000b */
[C---:B------:R-:W-:Y:S01]  /*5f70*/  FMUL R6, R15.reuse, R32 ;  /* 0x000000200f067220 */ /* 0x040fe20000400000 */
[----:B------:R-:W-:Y:S01]  /*5f80*/  FFMA R5, R12, R4, R5 ;  /* 0x000000040c057223 */ /* 0x000fe20000000005 */
[----:B------:R-:W-:Y:S01]  /*5f90*/  FMUL R12, R14, R32 ;  /* 0x000000200e0c7220 */ /* 0x000fe20000400000 */
[----:B------:R-:W-:Y:S01]  /*5fa0*/  FMUL R26, R24, R26 ;  /* 0x0000001a181a7220 */ /* 0x000fe20000400000 */
[----:B------:R-:W-:Y:S01]  /*5fb0*/  FFMA R17, R10, R4, R17 ;  /* 0x000000040a117223 */ /* 0x000fe20000000011 */
[----:B------:R-:W-:Y:S01]  /*5fc0*/  FMUL R32, R24, R32 ;  /* 0x0000002018207220 */ /* 0x000fe20000400000 */
[----:B------:R-:W-:Y:S01]  /*5fd0*/  FFMA R19, R6, R4, R19 ;  /* 0x0000000406137223 */ /* 0x000fe20000000013 */
[C---:B------:R-:W-:Y:S01]  /*5fe0*/  FMUL R10, R15.reuse, R30 ;  /* 0x0000001e0f0a7220 */ /* 0x040fe20000400000 */
[----:B------:R-:W-:Y:S01]  /*5ff0*/  FMUL R6, R14, R28 ;  /* 0x0000001c0e067220 */ /* 0x000fe20000400000 */
[-C--:B------:R-:W-:Y:S01]  /*6000*/  FFMA R9, R26, R4.reuse, R9 ;  /* 0x000000041a097223 */ /* 0x080fe20000000009 */
[-C--:B------:R-:W-:Y:S01]  /*6010*/  FFMA R25, R12, R4.reuse, R25 ;  /* 0x000000040c197223 */ /* 0x080fe20000000019 */
[----:B------:R-:W-:Y:S01]  /*6020*/  FFMA R35, R32, R4, R35 ;  /* 0x0000000420237223 */ /* 0x000fe20000000023 */
[-C--:B------:R-:W-:Y:S01]  /*6030*/  FFMA R4, R10, R16.reuse, R37 ;  /* 0x000000100a047223 */ /* 0x080fe20000000025 */
[----:B------:R-:W-:Y:S01]  /*6040*/  FFMA R11, R6, R16, R11 ;  /* 0x00000010060b7223 */ /* 0x000fe2000000000b */
[----:B------:R-:W-:Y:S01]  /*6050*/  FMUL R12, R24, R30 ;  /* 0x0000001e180c7220 */ /* 0x000fe20000400000 */
[----:B------:R-:W-:Y:S01]  /*6060*/  FMUL R10, R15, R28 ;  /* 0x0000001c0f0a7220 */ /* 0x000fe20000400000 */
[C---:B------:R-:W-:Y:S01]  /*6070*/  FMUL R6, R14.reuse, R34 ;  /* 0x000000220e067220 */ /* 0x040fe20000400000 */
[----:B------:R-:W-:Y:S01]  /*6080*/  FMUL R26, R14, R30 ;  /* 0x0000001e0e1a7220 */ /* 0x000fe20000400000 */
[C---:B------:R-:W-:Y:S01]  /*6090*/  FMUL R28, R24.reuse, R28 ;  /* 0x0000001c181c7220 */ /* 0x040fe20000400000 */
        /* <DEDUP_REMOVED lines=10> */
.L_x_111:
[----:B------:R-:W-:-:S04]  /*6140*/  LOP3.LUT R27, R27, 0x3, RZ, 0xc0, !PT ;  /* 0x000000031b1b7812 */ /* 0x000fc800078ec0ff */
[----:B------:R-:W-:-:S13]  /*6150*/  ISETP.NE.AND P0, PT, R27, RZ, PT ;  /* 0x000000ff1b00720c */ /* 0x000fda0003f05270 */
[----:B------:R-:W-:Y:S05]  /*6160*/  @!P0 BRA `(.L_x_113) ;  /* 0x00000004006c8947 */ /* 0x000fea0003800000 */
[----:B------:R-:W-:Y:S02]  /*6170*/  ISETP.NE.AND P0, PT, R27, 0x1, PT ;  /* 0x000000011b00780c */ /* 0x000fe40003f05270 */
[----:B------:R-:W-:-:S04]  /*6180*/  LOP3.LUT R16, R2, 0x1, RZ, 0xc0, !PT ;  /* 0x0000000102107812 */ /* 0x000fc800078ec0ff */
[----:B------:R-:W-:-:S07]  /*6190*/  ISETP.NE.U32.AND P1, PT, R16, 0x1, PT ;  /* 0x000000011000780c */ /* 0x000fce0003f25070 */
[----:B------:R-:W-:Y:S06]  /*61a0*/  @!P0 BRA `(.L_x_114) ;  /* 0x0000000000e08947 */ /* 0x000fec0003800000 */
[----:B------:R-:W1:Y:S01]  /*61b0*/  LDC.64 R18, c[0x0][0x3b8] ;  /* 0x0000ee00ff127b82 */ /* 0x000e620000000a00 */
[----:B------:R-:W-:Y:S02]  /*61c0*/  IMAD R20, R2, UR4, R23 ;  /* 0x0000000402147c24 */ /* 0x000fe4000f8e0217 */
[----:B0-----:R-:W-:-:S03]  /*61d0*/  IMAD R22, R23, R7, R0 ;  /* 0x0000000717167224 */ /* 0x001fc600078e0200 */
[----:B------:R-:W-:Y:S01]  /*61e0*/  LEA R21, R20, R20, 0x1 ;  /* 0x0000001414157211 */ /* 0x000fe200078e08ff */
[C---:B------:R-:W-:Y:S01]  /*61f0*/  IMAD R27, R22.reuse, R2, R13 ;  /* 0x00000002161b7224 */ /* 0x040fe200078e020d */
[----:B------:R-:W0:Y:S01]  /*6200*/  LDC.64 R16, c[0x0][0x3f8] ;  /* 0x0000fe00ff107b82 */ /* 0x000e220000000a00 */
[----:B------:R-:W-:Y:S02]  /*6210*/  IADD3 R22, PT, PT, R22, R7, RZ ;  /* 0x0000000716167210 */ /* 0x000fe40007ffe0ff */
[----:B-1----:R-:W-:-:S05]  /*6220*/  IMAD.WIDE R18, R21, 0x4, R18 ;  /* 0x0000000415127825 */ /* 0x002fca00078e0212 */
[----:B------:R-:W2:Y:S01]  /*6230*/  LDG.E R33, desc[UR10][R18.64] ;  /* 0x0000000a12217981 */ /* 0x000ea2000c1e1900 */
[----:B0-----:R-:W-:-:S03]  /*6240*/  IMAD.WIDE.U32 R20, R27, 0x4, R16 ;  /* 0x000000041b147825 */ /* 0x001fc600078e0010 */
[----:B------:R-:W3:Y:S01]  /*6250*/  LDG.E R37, desc[UR10][R18.64+0x4] ;  /* 0x0000040a12257981 */ /* 0x000ee2000c1e1900 */
[----:B------:R-:W-:-:S03]  /*6260*/  IMAD R29, R22, R2, R13 ;  /* 0x00000002161d7224 */ /* 0x000fc600078e020d */
[----:B------:R-:W4:Y:S04]  /*6270*/  LDG.E R27, desc[UR10][R18.64+0x8] ;  /* 0x0000080a121b7981 */ /* 0x000f28000c1e1900 */
[----:B------:R0:W3:Y:S01]  /*6280*/  LDG.E R21, desc[UR10][R20.64] ;  /* 0x0000000a14157981 */ /* 0x0000e2000c1e1900 */
[----:B------:R-:W-:-:S03]  /*6290*/  IMAD.WIDE.U32 R16, R29, 0x4, R16 ;  /* 0x000000041d107825 */ /* 0x000fc600078e0010 */
[----:B------:R-:W4:Y:S04]  /*62a0*/  LDG.E R31, desc[UR10][R18.64+0x10] ;  /* 0x0000100a121f7981 */ /* 0x000f28000c1e1900 */
[----:B------:R1:W4:Y:S04]  /*62b0*/  LDG.E R16, desc[UR10][R16.64] ;  /* 0x0000000a10107981 */ /* 0x000328000c1e1900 */
[----:B------:R-:W4:Y:S04]  /*62c0*/  LDG.E R29, desc[UR10][R18.64+0xc] ;  /* 0x00000c0a121d7981 */ /* 0x000f28000c1e1900 */
[----:B------:R4:W4:Y:S01]  /*62d0*/  LDG.E R35, desc[UR10][R18.64+0x14] ;  /* 0x0000140a12237981 */ /* 0x000922000c1e1900 */
[----:B------:R-:W-:Y:S01]  /*62e0*/  IADD3 R23, PT, PT, R23, 0x2, RZ ;  /* 0x0000000217177810 */ /* 0x000fe20007ffe0ff */
[-C--:B--2--5:R-:W-:Y:S01]  /*62f0*/  FMUL R22, R14, R33.reuse ;  /* 0x000000210e167220 */ /* 0x0a4fe20000400000 */
[-C--:B0-----:R-:W-:Y:S01]  /*6300*/  FMUL R20, R15, R33.reuse ;  /* 0x000000210f147220 */ /* 0x081fe20000400000 */
[----:B------:R-:W-:-:S02]  /*6310*/  FMUL R33, R24, R33 ;  /* 0x0000002118217220 */ /* 0x000fc40000400000 */
[----:B---3--:R-:W-:Y:S01]  /*6320*/  FFMA R26, R22, R21, R26 ;  /* 0x00000015161a7223 */ /* 0x008fe2000000001a */
[----:B------:R-:W-:Y:S01]  /*6330*/  FMUL R22, R15, R37 ;  /* 0x000000250f167220 */ /* 0x000fe20000400000 */
[-C--:B-1----:R-:W-:Y:S01]  /*6340*/  FFMA R17, R33, R21.reuse, R12 ;  /* 0x0000001521117223 */ /* 0x082fe2000000000c */
[----:B------:R-:W-:Y:S01]  /*6350*/  FFMA R4, R20, R21, R4 ;  /* 0x0000001514047223 */ /* 0x000fe20000000004 */
[----:B----4-:R-:W-:Y:S01]  /*6360*/  FMUL R33, R15, R27 ;  /* 0x0000001b0f217220 */ /* 0x010fe20000400000 */
[----:B------:R-:W-:Y:S01]  /*6370*/  FMUL R20, R14, R37 ;  /* 0x000000250e147220 */ /* 0x000fe20000400000 */
[----:B------:R-:W-:Y:S01]  /*6380*/  FFMA R19, R22, R21, R10 ;  /* 0x0000001516137223 */ /* 0x000fe2000000000a */
[-C--:B------:R-:W-:Y:S01]  /*6390*/  FMUL R10, R14, R27.reuse ;  /* 0x0000001b0e0a7220 */ /* 0x080fe20000400000 */
[----:B------:R-:W-:Y:S01]  /*63a0*/  FMUL R12, R24, R27 ;  /* 0x0000001b180c7220 */ /* 0x000fe20000400000 */
[-C--:B------:R-:W-:Y:S01]  /*63b0*/  FFMA R27, R33, R21.reuse, R6 ;  /* 0x00000015211b7223 */ /* 0x080fe20000000006 */
[----:B------:R-:W-:Y:S01]  /*63c0*/  FFMA R11, R20, R21, R11 ;  /* 0x00000015140b7223 */ /* 0x000fe2000000000b */
[----:B------:R-:W-:Y:S01]  /*63d0*/  FMUL R6, R14, R31 ;  /* 0x0000001f0e067220 */ /* 0x000fe20000400000 */
[----:B------:R-:W-:Y:S01]  /*63e0*/  FMUL R28, R24, R37 ;  /* 0x00000025181c7220 */ /* 0x000fe20000400000 */
[-C--:B------:R-:W-:Y:S01]  /*63f0*/  FFMA R25, R10, R21.reuse, R25 ;  /* 0x000000150a197223 */ /* 0x080fe20000000019 */
[-C--:B------:R-:W-:Y:S01]  /*6400*/  FFMA R5, R12, R21.reuse, R5 ;  /* 0x000000150c057223 */ /* 0x080fe20000000005 */
[-C--:B------:R-:W-:Y:S01]  /*6410*/  FFMA R11, R6, R16.reuse, R11 ;  /* 0x00000010060b7223 */ /* 0x080fe2000000000b */
[----:B------:R-:W-:Y:S01]  /*6420*/  FFMA R9, R28, R21, R9 ;  /* 0x000000151c097223 */ /* 0x000fe20000000009 */
[----:B------:R-:W-:Y:S01]  /*6430*/  FMUL R6, R24, R31 ;  /* 0x0000001f18067220 */ /* 0x000fe20000400000 */
[-C--:B------:R-:W-:Y:S01]  /*6440*/  FMUL R37, R14, R29.reuse ;  /* 0x0000001d0e257220 */ /* 0x080fe20000400000 */
[CC--:B------:R-:W-:Y:S01]  /*6450*/  FMUL R21, R15.reuse, R29.reuse ;  /* 0x0000001d0f157220 */ /* 0x0c0fe20000400000 */
[----:B------:R-:W-:Y:S01]  /*6460*/  FMUL R12, R24, R29 ;  /* 0x0000001d180c7220 */ /* 0x000fe20000400000 */
[C---:B------:R-:W-:Y:S01]  /*6470*/  FMUL R10, R15.reuse, R31 ;  /* 0x0000001f0f0a7220 */ /* 0x040fe20000400000 */
        /* <DEDUP_REMOVED lines=11> */
.L_x_114:
[----:B------:R-:W-:Y:S05]  /*6530*/  @P1 BRA `(.L_x_113) ;  /* 0x0000000000781947 */ /* 0x000fea0003800000 */
        /* <DEDUP_REMOVED lines=10> */
[----:B------:R0:W4:Y:S04]  /*65e0*/  LDG.E R31, desc[UR10][R16.64+0x8] ;  /* 0x0000080a101f7981 */ /* 0x000128000c1e1900 */
[----:B------:R-:W4:Y:S01]  /*65f0*/  LDG.E R18, desc[UR10][R18.64] ;  /* 0x0000000a12127981 */ /* 0x000f22000c1e1900 */
[C---:B--2--5:R-:W-:Y:S01]  /*6600*/  FMUL R23, R14.reuse, R21 ;  /* 0x000000150e177220 */ /* 0x064fe20000400000 */
[-C--:B---3--:R-:W-:Y:S01]  /*6610*/  FMUL R20, R14, R27.reuse ;  /* 0x0000001b0e147220 */ /* 0x088fe20000400000 */
[-C--:B------:R-:W-:Y:S01]  /*6620*/  FMUL R29, R15, R27.reuse ;  /* 0x0000001b0f1d7220 */ /* 0x080fe20000400000 */
[----:B0-----:R-:W-:Y:S01]  /*6630*/  FMUL R16, R24, R27 ;  /* 0x0000001b18107220 */ /* 0x001fe20000400000 */
[----:B----4-:R-:W-:Y:S01]  /*6640*/  FMUL R14, R14, R31 ;  /* 0x0000001f0e0e7220 */ /* 0x010fe20000400000 */
[-C--:B------:R-:W-:Y:S01]  /*6650*/  FFMA R26, R23, R18.reuse, R26 ;  /* 0x00000012171a7223 */ /* 0x080fe2000000001a */
[CC--:B------:R-:W-:Y:S01]  /*6660*/  FMUL R23, R15.reuse, R21.reuse ;  /* 0x000000150f177220 */ /* 0x0c0fe20000400000 */
[C---:B------:R-:W-:Y:S01]  /*6670*/  FMUL R21, R24.reuse, R21 ;  /* 0x0000001518157220 */ /* 0x040fe20000400000 */
        /* <DEDUP_REMOVED lines=10> */
.L_x_113:
[----:B------:R-:W-:-:S04]  /*6720*/  IADD3 R13, PT, PT, R13, UR8, RZ ;  /* 0x000000080d0d7c10 */ /* 0x000fc8000fffe0ff */
[----:B------:R-:W-:-:S13]  /*6730*/  ISETP.GE.AND P0, PT, R13, R2, PT ;  /* 0x000000020d00720c */ /* 0x000fda0003f06270 */
[----:B------:R-:W-:Y:S05]  /*6740*/  @!P0 BRA `(.L_x_115) ;  /* 0xfffffff0008c8947 */ /* 0x000fea000383ffff */
.L_x_110:
[----:B------:R-:W-:Y:S05]  /*6750*/  BSYNC.RECONVERGENT B0 ;  /* 0x0000000000007941 */ /* 0x000fea0003800200 */
.L_x_109:
[----:B------:R-:W1:Y:S01]  /*6760*/  SHFL.DOWN PT, R13, R26, 0x10, 0x1f ;  /* 0x0a001f001a0d7f89 */ /* 0x000e6200000e0000 */
[C---:B------:R-:W-:Y:S01]  /*6770*/  ISETP.NE.AND P0, PT, R3.reuse, RZ, PT ;  /* 0x000000ff0300720c */ /* 0x040fe20003f05270 */
[----:B------:R-:W-:Y:S01]  /*6780*/  BSSY.RECONVERGENT B0, `(.L_x_116) ;  /* 0x000007b000007945 */ /* 0x000fe20003800200 */
[----:B------:R-:W-:Y:S01]  /*6790*/  ISETP.GE.AND P1, PT, R3, R2, PT ;  /* 0x000000020300720c */ /* 0x000fe20003f26270 */
[----:B-----5:R-:W2:Y:S04]  /*67a0*/  SHFL.DOWN PT, R15, R4, 0x10, 0x1f ;  /* 0x0a001f00040f7f89 */ /* 0x020ea800000e0000 */
[----:B------:R-:W3:Y:S04]  /*67b0*/  SHFL.DOWN PT, R17, R12, 0x10, 0x1f ;  /* 0x0a001f000c117f89 */ /* 0x000ee800000e0000 */
[----:B------:R-:W4:Y:S04]  /*67c0*/  SHFL.DOWN PT, R16, R11, 0x10, 0x1f ;  /* 0x0a001f000b107f89 */ /* 0x000f2800000e0000 */
[----:B------:R-:W0:Y:S04]  /*67d0*/  SHFL.DOWN PT, R19, R10, 0x10, 0x1f ;  /* 0x0a001f000a137f89 */ /* 0x000e2800000e0000 */
        /* <DEDUP_REMOVED lines=9> */
[----:B0-----:R-:W-:Y:S01]  /*6870*/  FADD R19, R19, R10 ;  /* 0x0000000a13137221 */ /* 0x001fe20000000000 */
[----:B------:R-:W-:-:S04]  /*6880*/  FADD R18, R18, R9 ;  /* 0x0000000912127221 */ /* 0x000fc80000000000 */
[----:B------:R-:W0:Y:S01]  /*6890*/  SHFL.DOWN PT, R12, R19, 0x8, 0x1f ;  /* 0x09001f00130c7f89 */ /* 0x000e2200000e0000 */
[----:B------:R-:W-:-:S03]  /*68a0*/  FADD R20, R20, R25 ;  /* 0x0000001914147221 */ /* 0x000fc60000000000 */
[----:B------:R-:W4:Y:S01]  /*68b0*/  SHFL.DOWN PT, R9, R16, 0x8, 0x1f ;  /* 0x09001f0010097f89 */ /* 0x000f2200000e0000 */
[----:B-1----:R-:W-:-:S03]  /*68c0*/  FADD R21, R21, R6 ;  /* 0x0000000615157221 */ /* 0x002fc60000000000 */
[----:B------:R-:W1:Y:S01]  /*68d0*/  SHFL.DOWN PT, R15, R18, 0x8, 0x1f ;  /* 0x09001f00120f7f89 */ /* 0x000e6200000e0000 */
[----:B--2---:R-:W-:-:S03]  /*68e0*/  FADD R22, R22, R5 ;  /* 0x0000000516167221 */ /* 0x004fc60000000000 */
[----:B------:R-:W2:Y:S04]  /*68f0*/  SHFL.DOWN PT, R6, R17, 0x8, 0x1f ;  /* 0x09001f0011067f89 */ /* 0x000ea800000e0000 */
[----:B------:R-:W2:Y:S01]  /*6900*/  SHFL.DOWN PT, R5, R14, 0x8, 0x1f ;  /* 0x09001f000e057f89 */ /* 0x000ea200000e0000 */
[----:B---3--:R-:W-:-:S03]  /*6910*/  FADD R4, R13, R4 ;  /* 0x000000040d047221 */ /* 0x008fc60000000000 */
[----:B------:R-:W3:Y:S04]  /*6920*/  SHFL.DOWN PT, R23, R20, 0x8, 0x1f ;  /* 0x09001f0014177f89 */ /* 0x000ee800000e0000 */
[----:B------:R-:W3:Y:S01]  /*6930*/  SHFL.DOWN PT, R24, R21, 0x8, 0x1f ;  /* 0x09001f0015187f89 */ /* 0x000ee200000e0000 */
[----:B0-----:R-:W-:-:S03]  /*6940*/  FADD R12, R19, R12 ;  /* 0x0000000c130c7221 */ /* 0x001fc60000000000 */
[----:B------:R-:W0:Y:S01]  /*6950*/  SHFL.DOWN PT, R25, R22, 0x8, 0x1f ;  /* 0x09001f0016197f89 */ /* 0x000e2200000e0000 */
[----:B----4-:R-:W-:Y:S01]  /*6960*/  FADD R11, R16, R9 ;  /* 0x00000009100b7221 */ /* 0x010fe20000000000 */
[----:B-1----:R-:W-:Y:S02]  /*6970*/  FADD R15, R18, R15 ;  /* 0x0000000f120f7221 */ /* 0x002fe40000000000 */
[----:B------:R-:W1:Y:S01]  /*6980*/  SHFL.DOWN PT, R9, R4, 0x4, 0x1f ;  /* 0x08801f0004097f89 */ /* 0x000e6200000e0000 */
[----:B--2---:R-:W-:-:S03]  /*6990*/  FADD R10, R17, R6 ;  /* 0x00000006110a7221 */ /* 0x004fc60000000000 */
[----:B------:R-:W2:Y:S01]  /*69a0*/  SHFL.DOWN PT, R16, R11, 0x4, 0x1f ;  /* 0x08801f000b107f89 */ /* 0x000ea200000e0000 */
[----:B------:R-:W-:-:S03]  /*69b0*/  FADD R5, R14, R5 ;  /* 0x000000050e057221 */ /* 0x000fc60000000000 */
[----:B------:R-:W4:Y:S01]  /*69c0*/  SHFL.DOWN PT, R13, R10, 0x4, 0x1f ;  /* 0x08801f000a0d7f89 */ /* 0x000f2200000e0000 */
[----:B---3--:R-:W-:-:S03]  /*69d0*/  FADD R23, R20, R23 ;  /* 0x0000001714177221 */ /* 0x008fc60000000000 */
[----:B------:R-:W3:Y:S01]  /*69e0*/  SHFL.DOWN PT, R14, R5, 0x4, 0x1f ;  /* 0x08801f00050e7f89 */ /* 0x000ee200000e0000 */
[----:B------:R-:W-:-:S03]  /*69f0*/  FADD R24, R21, R24 ;  /* 0x0000001815187221 */ /* 0x000fc60000000000 */
[----:B------:R-:W3:Y:S01]  /*6a00*/  SHFL.DOWN PT, R17, R12, 0x4, 0x1f ;  /* 0x08801f000c117f89 */ /* 0x000ee200000e0000 */
[----:B0-----:R-:W-:-:S03]  /*6a10*/  FADD R25, R22, R25 ;  /* 0x0000001916197221 */ /* 0x001fc60000000000 */
[----:B------:R-:W0:Y:S04]  /*6a20*/  SHFL.DOWN PT, R18, R15, 0x4, 0x1f ;  /* 0x08801f000f127f89 */ /* 0x000e2800000e0000 */
[----:B------:R-:W0:Y:S01]  /*6a30*/  SHFL.DOWN PT, R20, R23, 0x4, 0x1f ;  /* 0x08801f0017147f89 */ /* 0x000e2200000e0000 */
[----:B-1----:R-:W-:-:S03]  /*6a40*/  FADD R6, R4, R9 ;  /* 0x0000000904067221 */ /* 0x002fc60000000000 */
[----:B------:R-:W1:Y:S01]  /*6a50*/  SHFL.DOWN PT, R19, R24, 0x4, 0x1f ;  /* 0x08801f0018137f89 */ /* 0x000e6200000e0000 */
[----:B--2---:R-:W-:-:S03]  /*6a60*/  FADD R16, R11, R16 ;  /* 0x000000100b107221 */ /* 0x004fc60000000000 */
[----:B------:R-:W2:Y:S01]  /*6a70*/  SHFL.DOWN PT, R22, R25, 0x4, 0x1f ;  /* 0x08801f0019167f89 */ /* 0x000ea200000e0000 */
[----:B----4-:R-:W-:Y:S01]  /*6a80*/  FADD R13, R10, R13 ;  /* 0x0000000d0a0d7221 */ /* 0x010fe20000000000 */
[----:B---3--:R-:W-:Y:S02]  /*6a90*/  FADD R9, R5, R14 ;  /* 0x0000000e05097221 */ /* 0x008fe40000000000 */
[----:B------:R-:W3:Y:S01]  /*6aa0*/  SHFL.DOWN PT, R11, R16, 0x2, 0x1f ;  /* 0x08401f00100b7f89 */ /* 0x000ee200000e0000 */
[----:B------:R-:W-:-:S03]  /*6ab0*/  FADD R17, R12, R17 ;  /* 0x000000110c117221 */ /* 0x000fc60000000000 */
[----:B------:R-:W4:Y:S01]  /*6ac0*/  SHFL.DOWN PT, R5, R6, 0x2, 0x1f ;  /* 0x08401f0006057f89 */ /* 0x000f2200000e0000 */
[----:B0-----:R-:W-:-:S03]  /*6ad0*/  FADD R18, R15, R18 ;  /* 0x000000120f127221 */ /* 0x001fc60000000000 */
[----:B------:R-:W0:Y:S01]  /*6ae0*/  SHFL.DOWN PT, R10, R9, 0x2, 0x1f ;  /* 0x08401f00090a7f89 */ /* 0x000e2200000e0000 */
[----:B------:R-:W-:-:S03]  /*6af0*/  FADD R20, R23, R20 ;  /* 0x0000001417147221 */ /* 0x000fc60000000000 */
[----:B------:R-:W0:Y:S01]  /*6b00*/  SHFL.DOWN PT, R12, R13, 0x2, 0x1f ;  /* 0x08401f000d0c7f89 */ /* 0x000e2200000e0000 */
[----:B-1----:R-:W-:-:S03]  /*6b10*/  FADD R19, R24, R19 ;  /* 0x0000001318137221 */ /* 0x002fc60000000000 */
[----:B------:R-:W1:Y:S01]  /*6b20*/  SHFL.DOWN PT, R14, R17, 0x2, 0x1f ;  /* 0x08401f00110e7f89 */ /* 0x000e6200000e0000 */
[----:B--2---:R-:W-:-:S03]  /*6b30*/  FADD R22, R25, R22 ;  /* 0x0000001619167221 */ /* 0x004fc60000000000 */
[----:B------:R-:W2:Y:S04]  /*6b40*/  SHFL.DOWN PT, R15, R18, 0x2, 0x1f ;  /* 0x08401f00120f7f89 */ /* 0x000ea800000e0000 */
[----:B------:R-:W2:Y:S01]  /*6b50*/  SHFL.DOWN PT, R21, R20, 0x2, 0x1f ;  /* 0x08401f0014157f89 */ /* 0x000ea200000e0000 */
[----:B---3--:R-:W-:-:S03]  /*6b60*/  FADD R11, R16, R11 ;  /* 0x0000000b100b7221 */ /* 0x008fc60000000000 */
[----:B------:R-:W3:Y:S01]  /*6b70*/  SHFL.DOWN PT, R24, R19, 0x2, 0x1f ;  /* 0x08401f0013187f89 */ /* 0x000ee200000e0000 */
[----:B----4-:R-:W-:-:S03]  /*6b80*/  FADD R4, R6, R5 ;  /* 0x0000000506047221 */ /* 0x010fc60000000000 */
[----:B------:R-:W4:Y:S01]  /*6b90*/  SHFL.DOWN PT, R23, R22, 0x2, 0x1f ;  /* 0x08401f0016177f89 */ /* 0x000f2200000e0000 */
[----:B0-----:R-:W-:Y:S01]  /*6ba0*/  FADD R5, R9, R10 ;  /* 0x0000000a09057221 */ /* 0x001fe20000000000 */
[----:B------:R-:W-:Y:S02]  /*6bb0*/  FADD R12, R13, R12 ;  /* 0x0000000c0d0c7221 */ /* 0x000fe40000000000 */
[----:B------:R-:W0:Y:S01]  /*6bc0*/  SHFL.DOWN PT, R9, R4, 0x1, 0x1f ;  /* 0x08201f0004097f89 */ /* 0x000e2200000e0000 */
[----:B-1----:R-:W-:-:S03]  /*6bd0*/  FADD R14, R17, R14 ;  /* 0x0000000e110e7221 */ /* 0x002fc60000000000 */
[----:B------:R-:W1:Y:S01]  /*6be0*/  SHFL.DOWN PT, R10, R5, 0x1, 0x1f ;  /* 0x08201f00050a7f89 */ /* 0x000e6200000e0000 */
[----:B--2---:R-:W-:-:S03]  /*6bf0*/  FADD R15, R18, R15 ;  /* 0x0000000f120f7221 */ /* 0x004fc60000000000 */
[----:B------:R-:W2:Y:S01]  /*6c00*/  SHFL.DOWN PT, R13, R12, 0x1, 0x1f ;  /* 0x08201f000c0d7f89 */ /* 0x000ea200000e0000 */
[----:B------:R-:W-:-:S03]  /*6c10*/  FADD R21, R20, R21 ;  /* 0x0000001514157221 */ /* 0x000fc60000000000 */
[----:B------:R-:W2:Y:S01]  /*6c20*/  SHFL.DOWN PT, R16, R11, 0x1, 0x1f ;  /* 0x08201f000b107f89 */ /* 0x000ea200000e0000 */
[----:B---3--:R-:W-:-:S03]  /*6c30*/  FADD R24, R19, R24 ;  /* 0x0000001813187221 */ /* 0x008fc60000000000 */
[----:B------:R-:W3:Y:S01]  /*6c40*/  SHFL.DOWN PT, R29, R14, 0x1, 0x1f ;  /* 0x08201f000e1d7f89 */ /* 0x000ee200000e0000 */
[----:B----4-:R-:W-:-:S03]  /*6c50*/  FADD R23, R22, R23 ;  /* 0x0000001716177221 */ /* 0x010fc60000000000 */
[----:B------:R-:W4:Y:S04]  /*6c60*/  SHFL.DOWN PT, R18, R15, 0x1, 0x1f ;  /* 0x08201f000f127f89 */ /* 0x000f2800000e0000 */
[----:B------:R-:W4:Y:S01]  /*6c70*/  SHFL.DOWN PT, R20, R21, 0x1, 0x1f ;  /* 0x08201f0015147f89 */ /* 0x000f2200000e0000 */
[----:B0-----:R-:W-:Y:S01]  /*6c80*/  FADD R6, R4, R9 ;  /* 0x0000000904067221 */ /* 0x001fe20000000000 */
[----:B------:R-:W-:Y:S02]  /*6c90*/  MOV R4, RZ ;  /* 0x000000ff00047202 */ /* 0x000fe40000000f00 */
[----:B------:R-:W0:Y:S01]  /*6ca0*/  SHFL.DOWN PT, R35, R24, 0x1, 0x1f ;  /* 0x08201f0018237f89 */ /* 0x000e2200000e0000 */
[----:B-1----:R-:W-:-:S03]  /*6cb0*/  FADD R5, R5, R10 ;  /* 0x0000000a05057221 */ /* 0x002fc60000000000 */
[----:B------:R-:W1:Y:S01]  /*6cc0*/  SHFL.DOWN PT, R22, R23, 0x1, 0x1f ;  /* 0x08201f0017167f89 */ /* 0x000e6200000e0000 */
[----:B--2---:R-:W-:Y:S01]  /*6cd0*/  FADD R9, R12, R13 ;  /* 0x0000000d0c097221 */ /* 0x004fe20000000000 */
[----:B------:R-:W-:Y:S01]  /*6ce0*/  FADD R27, R11, R16 ;  /* 0x000000100b1b7221 */ /* 0x000fe20000000000 */
[----:B---3--:R-:W-:Y:S01]  /*6cf0*/  FADD R29, R14, R29 ;  /* 0x0000001d0e1d7221 */ /* 0x008fe20000000000 */
[----:B----4-:R-:W-:Y:S01]  /*6d00*/  FADD R31, R15, R18 ;  /* 0x000000120f1f7221 */ /* 0x010fe20000000000 */
[----:B------:R-:W-:Y:S01]  /*6d10*/  FADD R33, R21, R20 ;  /* 0x0000001415217221 */ /* 0x000fe20000000000 */
[----:B0-----:R-:W-:Y:S01]  /*6d20*/  FADD R35, R24, R35 ;  /* 0x0000002318237221 */ /* 0x001fe20000000000 */
[----:B-1----:R-:W-:Y:S01]  /*6d30*/  FADD R37, R23, R22 ;  /* 0x0000001617257221 */ /* 0x002fe20000000000 */
        /* <DEDUP_REMOVED lines=31> */
.L_x_117:
[----:B------:R-:W-:Y:S05]  /*6f30*/  BSYNC.RECONVERGENT B0 ;  /* 0x0000000000007941 */ /* 0x000fea0003800200 */
.L_x_116:
[----:B------:R-:W-:Y:S01]  /*6f40*/  BSSY.RECONVERGENT B0, `(.L_x_118) ;  /* 0x00000a5000007945 */ /* 0x000fe20003800200 */
[----:B-1----:R-:W-:Y:S01]  /*6f50*/  HFMA2 R5, -RZ, RZ, 0, 0 ;  /* 0x00000000ff057431 */ /* 0x002fe200000001ff */
[----:B------:R-:W-:Y:S02]  /*6f60*/  MOV R20, RZ ;  /* 0x000000ff00147202 */ /* 0x000fe40000000f00 */
[----:B------:R-:W-:Y:S05]  /*6f70*/  @P1 BRA `(.L_x_119) ;  /* 0x0000000800841947 */ /* 0x000fea0003800000 */
[----:B------:R-:W-:Y:S02]  /*6f80*/  MOV R20, RZ ;  /* 0x000000ff00147202 */ /* 0x000fe40000000f00 */
[----:B------:R-:W-:Y:S02]  /*6f90*/  CS2R R4, SRZ ;  /* 0x0000000000047805 */ /* 0x000fe4000001ff00 */
[----:B------:R-:W-:-:S07]  /*6fa0*/  MOV R9, R3 ;  /* 0x0000000300097202 */ /* 0x000fce0000000f00 */
.L_x_124:
[----:B------:R-:W0:Y:S01]  /*6fb0*/  LDCU UR6, c[0x0][0x38c] ;  /* 0x00007180ff0677ac */ /* 0x000e220008000800 */
[----:B------:R-:W1:Y:S08]  /*6fc0*/  LDC.64 R10, c[0x0][0x3a0] ;  /* 0x0000e800ff0a7b82 */ /* 0x000e700000000a00 */
[----:B------:R-:W2:Y:S01]  /*6fd0*/  LDC R22, c[0x0][0x38c] ;  /* 0x0000e300ff167b82 */ /* 0x000ea20000000800 */
[----:B0-----:R-:W-:-:S05]  /*6fe0*/  MOV R2, UR6 ;  /* 0x0000000600027c02 */ /* 0x001fca0008000f00 */
[----:B-----5:R-:W-:-:S05]  /*6ff0*/  IMAD R6, R2, UR4, R9 ;  /* 0x0000000402067c24 */ /* 0x020fca000f8e0209 */
[----:B------:R-:W-:-:S05]  /*7000*/  LEA R13, R6, R6, 0x1 ;  /* 0x00000006060d7211 */ /* 0x000fca00078e08ff */
[----:B-1----:R-:W-:-:S05]  /*7010*/  IMAD.WIDE R10, R13, 0x4, R10 ;  /* 0x000000040d0a7825 */ /* 0x002fca00078e020a */
[----:B------:R0:W5:Y:S04]  /*7020*/  LDG.E R6, desc[UR10][R10.64+0x8] ;  /* 0x0000080a0a067981 */ /* 0x000168000c1e1900 */
[----:B------:R0:W5:Y:S04]  /*7030*/  LDG.E R18, desc[UR10][R10.64+0x4] ;  /* 0x0000040a0a127981 */ /* 0x000168000c1e1900 */
[----:B------:R0:W5:Y:S01]  /*7040*/  LDG.E R19, desc[UR10][R10.64] ;  /* 0x0000000a0a137981 */ /* 0x000162000c1e1900 */
[----:B--2---:R-:W-:Y:S01]  /*7050*/  IADD3 R12, PT, PT, R22, -0x1, RZ ;  /* 0xffffffff160c7810 */ /* 0x004fe20007ffe0ff */
[----:B------:R-:W-:-:S03]  /*7060*/  HFMA2 R15, -RZ, RZ, 0, 0 ;  /* 0x00000000ff0f7431 */ /* 0x000fc600000001ff */
[----:B------:R-:W-:-:S13]  /*7070*/  ISETP.GE.U32.AND P0, PT, R12, 0x3, PT ;  /* 0x000000030c00780c */ /* 0x000fda0003f06070 */
[----:B0-----:R-:W-:Y:S05]  /*7080*/  @!P0 BRA `(.L_x_120) ;  /* 0x0000000400288947 */ /* 0x001fea0003800000 */
[----:B------:R-:W-:-:S07]  /*7090*/  MOV R21, RZ ;  /* 0x000000ff00157202 */ /* 0x000fce0000000f00 */
.L_x_121:
[----:B------:R-:W0:Y:S01]  /*70a0*/  LDC.64 R12, c[0x0][0x3b8] ;  /* 0x0000ee00ff0c7b82 */ /* 0x000e220000000a00 */
[----:B------:R-:W-:Y:S02]  /*70b0*/  IMAD R14, R2, UR4, R21 ;  /* 0x00000004020e7c24 */ /* 0x000fe4000f8e0215 */
[----:B------:R-:W-:-:S03]  /*70c0*/  IMAD R16, R7, R21, R0 ;  /* 0x0000001507107224 */ /* 0x000fc600078e0200 */
[----:B------:R-:W-:Y:S02]  /*70d0*/  LEA R15, R14, R14, 0x1 ;  /* 0x0000000e0e0f7211 */ /* 0x000fe400078e08ff */
[----:B------:R-:W1:Y:S01]  /*70e0*/  LDC.64 R10, c[0x0][0x400] ;  /* 0x00010000ff0a7b82 */ /* 0x000e620000000a00 */
[----:B------:R-:W-:Y:S02]  /*70f0*/  IADD3 R28, PT, PT, R16, R7, RZ ;  /* 0x00000007101c7210 */ /* 0x000fe40007ffe0ff */
[----:B0-----:R-:W-:-:S04]  /*7100*/  IMAD.WIDE R12, R15, 0x4, R12 ;  /* 0x000000040f0c7825 */ /* 0x001fc800078e020c */
[-C--:B------:R-:W-:Y:S01]  /*7110*/  IMAD R15, R16, R2.reuse, R9 ;  /* 0x00000002100f7224 */ /* 0x080fe200078e0209 */
[----:B------:R-:W2:Y:S03]  /*7120*/  LDG.E R24, desc[UR10][R12.64+0x4] ;  /* 0x0000040a0c187981 */ /* 0x000ea6000c1e1900 */
[----:B-1----:R-:W-:Y:S01]  /*7130*/  IMAD.WIDE.U32 R14, R15, 0x4, R10 ;  /* 0x000000040f0e7825 */ /* 0x002fe200078e000a */
[----:B------:R-:W3:Y:S03]  /*7140*/  LDG.E R23, desc[UR10][R12.64+0x8] ;  /* 0x0000080a0c177981 */ /* 0x000ee6000c1e1900 */
[C---:B------:R-:W-:Y:S01]  /*7150*/  IMAD R17, R28.reuse, R2, R9 ;  /* 0x000000021c117224 */ /* 0x040fe200078e0209 */
[----:B------:R0:W4:Y:S01]  /*7160*/  LDG.E R31, desc[UR10][R14.64] ;  /* 0x0000000a0e1f7981 */ /* 0x000122000c1e1900 */
[----:B------:R-:W-:-:S03]  /*7170*/  IADD3 R32, PT, PT, R28, R7, RZ ;  /* 0x000000071c207210 */ /* 0x000fc60007ffe0ff */
[----:B------:R-:W4:Y:S01]  /*7180*/  LDG.E R27, desc[UR10][R12.64] ;  /* 0x0000000a0c1b7981 */ /* 0x000f22000c1e1900 */
[----:B------:R-:W-:-:S03]  /*7190*/  IMAD.WIDE.U32 R16, R17, 0x4, R10 ;  /* 0x0000000411107825 */ /* 0x000fc600078e000a */
[----:B------:R-:W4:Y:S01]  /*71a0*/  LDG.E R26, desc[UR10][R12.64+0x10] ;  /* 0x0000100a0c1a7981 */ /* 0x000f22000c1e1900 */
[----:B------:R-:W-:-:S03]  /*71b0*/  IMAD R35, R32, R2, R9 ;  /* 0x0000000220237224 */ /* 0x000fc600078e0209 */
[----:B------:R-:W4:Y:S04]  /*71c0*/  LDG.E R25, desc[UR10][R12.64+0x14] ;  /* 0x0000140a0c197981 */ /* 0x000f28000c1e1900 */
[----:B------:R-:W4:Y:S01]  /*71d0*/  LDG.E R29, desc[UR10][R12.64+0xc] ;  /* 0x00000c0a0c1d7981 */ /* 0x000f22000c1e1900 */
[----:B------:R-:W-:-:S03]  /*71e0*/  IADD3 R32, PT, PT, R32, R7, RZ ;  /* 0x0000000720207210 */ /* 0x000fc60007ffe0ff */
[----:B------:R-:W4:Y:S01]  /*71f0*/  LDG.E R16, desc[UR10][R16.64] ;  /* 0x0000000a10107981 */ /* 0x000f22000c1e1900 */
[----:B0-----:R-:W-:-:S03]  /*7200*/  IMAD.WIDE.U32 R14, R35, 0x4, R10 ;  /* 0x00000004230e7825 */ /* 0x001fc600078e000a */
[----:B------:R-:W4:Y:S01]  /*7210*/  LDG.E R33, desc[UR10][R12.64+0x18] ;  /* 0x0000180a0c217981 */ /* 0x000f22000c1e1900 */
[----:B------:R-:W-:-:S03]  /*7220*/  IMAD R35, R32, R2, R9 ;  /* 0x0000000220237224 */ /* 0x000fc600078e0209 */
[----:B------:R-:W4:Y:S04]  /*7230*/  LDG.E R28, desc[UR10][R12.64+0x20] ;  /* 0x0000200a0c1c7981 */ /* 0x000f28000c1e1900 */
[----:B------:R-:W4:Y:S01]  /*7240*/  LDG.E R30, desc[UR10][R12.64+0x1c] ;  /* 0x00001c0a0c1e7981 */ /* 0x000f22000c1e1900 */
[----:B------:R-:W-:-:S03]  /*7250*/  IMAD.WIDE.U32 R10, R35, 0x4, R10 ;  /* 0x00000004230a7825 */ /* 0x000fc600078e000a */
[----:B------:R0:W4:Y:S04]  /*7260*/  LDG.E R14, desc[UR10][R14.64] ;  /* 0x0000000a0e0e7981 */ /* 0x000128000c1e1900 */
[----:B------:R-:W4:Y:S04]  /*7270*/  LDG.E R34, desc[UR10][R12.64+0x2c] ;  /* 0x00002c0a0c227981 */ /* 0x000f28000c1e1900 */
[----:B------:R-:W4:Y:S04]  /*7280*/  LDG.E R32, desc[UR10][R12.64+0x28] ;  /* 0x0000280a0c207981 */ /* 0x000f28000c1e1900 */
[----:B------:R1:W4:Y:S04]  /*7290*/  LDG.E R17, desc[UR10][R12.64+0x24] ;  /* 0x0000240a0c117981 */ /* 0x000328000c1e1900 */
[----:B------:R1:W4:Y:S01]  /*72a0*/  LDG.E R10, desc[UR10][R10.64] ;  /* 0x0000000a0a0a7981 */ /* 0x000322000c1e1900 */
[----:B------:R-:W-:-:S04]  /*72b0*/  IADD3 R21, PT, PT, R21, 0x4, RZ ;  /* 0x0000000415157810 */ /* 0x000fc80007ffe0ff */
[----:B------:R-:W-:Y:S01]  /*72c0*/  ISETP.NE.AND P0, PT, R21, UR5, PT ;  /* 0x0000000515007c0c */ /* 0x000fe2000bf05270 */
[----:B--2--5:R-:W-:-:S04]  /*72d0*/  FMUL R35, R6, R24 ;  /* 0x0000001806237220 */ /* 0x024fc80000400000 */
[-C--:B---3--:R-:W-:Y:S01]  /*72e0*/  FFMA R35, R18, R23.reuse, -R35 ;  /* 0x0000001712237223 */ /* 0x088fe20000000823 */
[----:B------:R-:W-:-:S03]  /*72f0*/  FMUL R37, R19, R23 ;  /* 0x0000001713257220 */ /* 0x000fc60000400000 */
[----:B----4-:R-:W-:Y:S01]  /*7300*/  FFMA R23, R35, R31, R20 ;  /* 0x0000001f23177223 */ /* 0x010fe20000000014 */
[-C--:B------:R-:W-:Y:S01]  /*7310*/  FMUL R36, R18, R27.reuse ;  /* 0x0000001b12247220 */ /* 0x080fe20000400000 */
[C---:B------:R-:W-:Y:S01]  /*7320*/  FFMA R20, R6.reuse, R27, -R37 ;  /* 0x0000001b06147223 */ /* 0x040fe20000000825 */
[----:B------:R-:W-:Y:S02]  /*7330*/  FMUL R27, R6, R26 ;  /* 0x0000001a061b7220 */ /* 0x000fe40000400000 */
[C---:B0-----:R-:W-:Y:S02]  /*7340*/  FFMA R15, R19.reuse, R24, -R36 ;  /* 0x00000018130f7223 */ /* 0x041fe40000000824 */
[CC--:B-1----:R-:W-:Y:S01]  /*7350*/  FFMA R12, R18.reuse, R25.reuse, -R27 ;  /* 0x00000019120c7223 */ /* 0x0c2fe2000000081b */
[----:B------:R-:W-:Y:S01]  /*7360*/  FMUL R13, R19, R25 ;  /* 0x00000019130d7220 */ /* 0x000fe20000400000 */
[----:B------:R-:W-:Y:S01]  /*7370*/  FMUL R24, R18, R29 ;  /* 0x0000001d12187220 */ /* 0x000fe20000400000 */
[-C--:B------:R-:W-:Y:S01]  /*7380*/  FFMA R15, R15, R31.reuse, R4 ;  /* 0x0000001f0f0f7223 */ /* 0x080fe20000000004 */
[----:B------:R-:W-:Y:S01]  /*7390*/  FFMA R5, R20, R31, R5 ;  /* 0x0000001f14057223 */ /* 0x000fe20000000005 */
[----:B------:R-:W-:Y:S01]  /*73a0*/  FFMA R23, R12, R16, R23 ;  /* 0x000000100c177223 */ /* 0x000fe20000000017 */
[----:B------:R-:W-:Y:S01]  /*73b0*/  FFMA R24, R19, R26, -R24 ;  /* 0x0000001a13187223 */ /* 0x000fe20000000818 */
[----:B------:R-:W-:Y:S01]  /*73c0*/  FFMA R20, R6, R29, -R13 ;  /* 0x0000001d06147223 */ /* 0x000fe2000000080d */
[----:B------:R-:W-:-:S02]  /*73d0*/  FMUL R12, R18, R33 ;  /* 0x00000021120c7220 */ /* 0x000fc40000400000 */
[----:B------:R-:W-:Y:S01]  /*73e0*/  FFMA R15, R24, R16, R15 ;  /* 0x00000010180f7223 */ /* 0x000fe2000000000f */
[C---:B------:R-:W-:Y:S01]  /*73f0*/  FMUL R13, R19.reuse, R28 ;  /* 0x0000001c130d7220 */ /* 0x040fe20000400000 */
[----:B------:R-:W-:Y:S01]  /*7400*/  FFMA R5, R20, R16, R5 ;  /* 0x0000001014057223 */ /* 0x000fe20000000005 */
[CC--:B------:R-:W-:Y:S01]  /*7410*/  FMUL R11, R6.reuse, R30.reuse ;  /* 0x0000001e060b7220 */ /* 0x0c0fe20000400000 */
[C---:B------:R-:W-:Y:S01]  /*7420*/  FFMA R12, R19.reuse, R30, -R12 ;  /* 0x0000001e130c7223 */ /* 0x040fe2000000080c */
[----:B------:R-:W-:Y:S02]  /*7430*/  FFMA R4, R6, R33, -R13 ;  /* 0x0000002106047223 */ /* 0x000fe4000000080d */
[----:B------:R-:W-:Y:S01]  /*7440*/  FFMA R28, R18, R28, -R11 ;  /* 0x0000001c121c7223 */ /* 0x000fe2000000080b */
[----:B------:R-:W-:Y:S01]  /*7450*/  FFMA R15, R12, R14, R15 ;  /* 0x0000000e0c0f7223 */ /* 0x000fe2000000000f */
[C---:B------:R-:W-:Y:S01]  /*7460*/  FMUL R13, R19.reuse, R34 ;  /* 0x00000022130d7220 */ /* 0x040fe20000400000 */
[----:B------:R-:W-:Y:S01]  /*7470*/  FFMA R5, R4, R14, R5 ;  /* 0x0000000e04057223 */ /* 0x000fe20000000005 */
[----:B------:R-:W-:Y:S01]  /*7480*/  FMUL R11, R6, R32 ;  /* 0x00000020060b7220 */ /* 0x000fe20000400000 */
[-C--:B------:R-:W-:Y:S01]  /*7490*/  FMUL R12, R18, R17.reuse ;  /* 0x00000011120c7220 */ /* 0x080fe20000400000 */
[----:B------:R-:W-:Y:S01]  /*74a0*/  FFMA R4, R6, R17, -R13 ;  /* 0x0000001106047223 */ /* 0x000fe2000000080d */
[----:B------:R-:W-:Y:S01]  /*74b0*/  FFMA R23, R28, R14, R23 ;  /* 0x0000000e1c177223 */ /* 0x000fe20000000017 */
[----:B------:R-:W-:Y:S01]  /*74c0*/  FFMA R20, R18, R34, -R11 ;  /* 0x0000002212147223 */ /* 0x000fe2000000080b */
[----:B------:R-:W-:Y:S01]  /*74d0*/  FFMA R12, R19, R32, -R12 ;  /* 0x00000020130c7223 */ /* 0x000fe2000000080c */
[----:B------:R-:W-:-:S02]  /*74e0*/  FFMA R5, R4, R10, R5 ;  /* 0x0000000a04057223 */ /* 0x000fc40000000005 */
[-C--:B------:R-:W-:Y:S01]  /*74f0*/  FFMA R20, R20, R10.reuse, R23 ;  /* 0x0000000a14147223 */ /* 0x080fe20000000017 */
[----:B------:R-:W-:Y:S01]  /*7500*/  FFMA R4, R12, R10, R15 ;  /* 0x0000000a0c047223 */ /* 0x000fe2000000000f */
[----:B------:R-:W-:Y:S06]  /*7510*/  @P0 BRA `(.L_x_121) ;  /* 0xfffffff800e00947 */ /* 0x000fec000383ffff */
[----:B------:R-:W-:-:S07]  /*7520*/  MOV R15, UR5 ;  /* 0x00000005000f7c02 */ /* 0x000fce0008000f00 */
.L_x_120:
[----:B------:R-:W-:-:S04]  /*7530*/  LOP3.LUT R22, R22, 0x3, RZ, 0xc0, !PT ;  /* 0x0000000316167812 */ /* 0x000fc800078ec0ff */
[----:B------:R-:W-:-:S13]  /*7540*/  ISETP.NE.AND P0, PT, R22, RZ, PT ;  /* 0x000000ff1600720c */ /* 0x000fda0003f05270 */
[----:B------:R-:W-:Y:S05]  /*7550*/  @!P0 BRA `(.L_x_122) ;  /* 0x0000000400008947 */ /* 0x000fea0003800000 */
[----:B------:R-:W-:Y:S02]  /*7560*/  ISETP.NE.AND P0, PT, R22, 0x1, PT ;  /* 0x000000011600780c */ /* 0x000fe40003f05270 */
[----:B------:R-:W-:-:S04]  /*7570*/  LOP3.LUT R10, R2, 0x1, RZ, 0xc0, !PT ;  /* 0x00000001020a7812 */ /* 0x000fc800078ec0ff */
[----:B------:R-:W-:-:S07]  /*7580*/  ISETP.NE.U32.AND P1, PT, R10, 0x1, PT ;  /* 0x000000010a00780c */ /* 0x000fce0003f25070 */
[----:B------:R-:W-:Y:S06]  /*7590*/  @!P0 BRA `(.L_x_123) ;  /* 0x0000000000988947 */ /* 0x000fec0003800000 */
[----:B------:R-:W0:Y:S01]  /*75a0*/  LDC.64 R10, c[0x0][0x3b8] ;  /* 0x0000ee00ff0a7b82 */ /* 0x000e220000000a00 */
[----:B------:R-:W-:-:S05]  /*75b0*/  IMAD R14, R2, UR4, R15 ;  /* 0x00000004020e7c24 */ /* 0x000fca000f8e020f */
[----:B------:R-:W-:Y:S01]  /*75c0*/  LEA R17, R14, R14, 0x1 ;  /* 0x0000000e0e117211 */ /* 0x000fe200078e08ff */
[----:B------:R-:W-:Y:S01]  /*75d0*/  IMAD R14, R15, R7, R0 ;  /* 0x000000070f0e7224 */ /* 0x000fe200078e0200 */
[----:B------:R-:W1:Y:S03]  /*75e0*/  LDC.64 R12, c[0x0][0x400] ;  /* 0x00010000ff0c7b82 */ /* 0x000e660000000a00 */
[----:B0-----:R-:W-:-:S04]  /*75f0*/  IMAD.WIDE R10, R17, 0x4, R10 ;  /* 0x00000004110a7825 */ /* 0x001fc800078e020a */
[CC--:B------:R-:W-:Y:S01]  /*7600*/  IMAD R17, R14.reuse, R2.reuse, R9 ;  /* 0x000000020e117224 */ /* 0x0c0fe200078e0209 */
[----:B------:R-:W2:Y:S01]  /*7610*/  LDG.E R22, desc[UR10][R10.64+0x4] ;  /* 0x0000040a0a167981 */ /* 0x000ea2000c1e1900 */
[----:B------:R-:W-:Y:S02]  /*7620*/  IADD3 R14, PT, PT, R14, R7, RZ ;  /* 0x000000070e0e7210 */ /* 0x000fe40007ffe0ff */
[----:B-1----:R-:W-:Y:S01]  /*7630*/  IMAD.WIDE.U32 R16, R17, 0x4, R12 ;  /* 0x0000000411107825 */ /* 0x002fe200078e000c */
[----:B------:R-:W3:Y:S04]  /*7640*/  LDG.E R24, desc[UR10][R10.64+0x8] ;  /* 0x0000080a0a187981 */ /* 0x000ee8000c1e1900 */
[----:B------:R-:W4:Y:S01]  /*7650*/  LDG.E R27, desc[UR10][R10.64] ;  /* 0x0000000a0a1b7981 */ /* 0x000f22000c1e1900 */
[----:B------:R-:W-:-:S03]  /*7660*/  IMAD R25, R14, R2, R9 ;  /* 0x000000020e197224 */ /* 0x000fc600078e0209 */
[----:B------:R0:W4:Y:S01]  /*7670*/  LDG.E R17, desc[UR10][R16.64] ;  /* 0x0000000a10117981 */ /* 0x000122000c1e1900 */
[----:B------:R-:W-:-:S03]  /*7680*/  IMAD.WIDE.U32 R12, R25, 0x4, R12 ;  /* 0x00000004190c7825 */ /* 0x000fc600078e000c */
[----:B------:R-:W4:Y:S04]  /*7690*/  LDG.E R14, desc[UR10][R10.64+0x10] ;  /* 0x0000100a0a0e7981 */ /* 0x000f28000c1e1900 */
[----:B------:R-:W4:Y:S04]  /*76a0*/  LDG.E R21, desc[UR10][R10.64+0x14] ;  /* 0x0000140a0a157981 */ /* 0x000f28000c1e1900 */
[----:B------:R1:W4:Y:S04]  /*76b0*/  LDG.E R23, desc[UR10][R10.64+0xc] ;  /* 0x00000c0a0a177981 */ /* 0x000328000c1e1900 */
[----:B------:R1:W4:Y:S01]  /*76c0*/  LDG.E R26, desc[UR10][R12.64] ;  /* 0x0000000a0c1a7981 */ /* 0x000322000c1e1900 */
[----:B------:R-:W-:Y:S01]  /*76d0*/  IADD3 R15, PT, PT, R15, 0x2, RZ ;  /* 0x000000020f0f7810 */ /* 0x000fe20007ffe0ff */
[----:B--2--5:R-:W-:Y:S01]  /*76e0*/  FMUL R25, R6, R22 ;  /* 0x0000001606197220 */ /* 0x024fe20000400000 */
[----:B---3--:R-:W-:-:S03]  /*76f0*/  FMUL R29, R19, R24 ;  /* 0x00000018131d7220 */ /* 0x008fc60000400000 */
[C---:B------:R-:W-:Y:S01]  /*7700*/  FFMA R25, R18.reuse, R24, -R25 ;  /* 0x0000001812197223 */ /* 0x040fe20000000819 */
[-C--:B----4-:R-:W-:Y:S01]  /*7710*/  FMUL R24, R18, R27.reuse ;  /* 0x0000001b12187220 */ /* 0x090fe20000400000 */
[----:B0-----:R-:W-:Y:S02]  /*7720*/  FFMA R16, R6, R27, -R29 ;  /* 0x0000001b06107223 */ /* 0x001fe4000000081d */
[-C--:B------:R-:W-:Y:S01]  /*7730*/  FFMA R20, R25, R17.reuse, R20 ;  /* 0x0000001119147223 */ /* 0x080fe20000000014 */
[----:B------:R-:W-:Y:S01]  /*7740*/  FFMA R25, R19, R22, -R24 ;  /* 0x0000001613197223 */ /* 0x000fe20000000818 */
[-C--:B------:R-:W-:Y:S01]  /*7750*/  FFMA R5, R16, R17.reuse, R5 ;  /* 0x0000001110057223 */ /* 0x080fe20000000005 */
[----:B-1----:R-:W-:Y:S02]  /*7760*/  FMUL R11, R6, R14 ;  /* 0x0000000e060b7220 */ /* 0x002fe40000400000 */
[----:B------:R-:W-:Y:S01]  /*7770*/  FFMA R4, R25, R17, R4 ;  /* 0x0000001119047223 */ /* 0x000fe20000000004 */
[-C--:B------:R-:W-:Y:S01]  /*7780*/  FMUL R27, R19, R21.reuse ;  /* 0x00000015131b7220 */ /* 0x080fe20000400000 */
[C---:B------:R-:W-:Y:S01]  /*7790*/  FFMA R11, R18.reuse, R21, -R11 ;  /* 0x00000015120b7223 */ /* 0x040fe2000000080b */
[----:B------:R-:W-:-:S02]  /*77a0*/  FMUL R12, R18, R23 ;  /* 0x00000017120c7220 */ /* 0x000fc40000400000 */
[----:B------:R-:W-:Y:S02]  /*77b0*/  FFMA R10, R6, R23, -R27 ;  /* 0x00000017060a7223 */ /* 0x000fe4000000081b */
[----:B------:R-:W-:Y:S01]  /*77c0*/  FFMA R13, R19, R14, -R12 ;  /* 0x0000000e130d7223 */ /* 0x000fe2000000080c */
[-C--:B------:R-:W-:Y:S01]  /*77d0*/  FFMA R20, R11, R26.reuse, R20 ;  /* 0x0000001a0b147223 */ /* 0x080fe20000000014 */
[-C--:B------:R-:W-:Y:S02]  /*77e0*/  FFMA R5, R10, R26.reuse, R5 ;  /* 0x0000001a0a057223 */ /* 0x080fe40000000005 */
[----:B------:R-:W-:-:S07]  /*77f0*/  FFMA R4, R13, R26, R4 ;  /* 0x0000001a0d047223 */ /* 0x000fce0000000004 */
.L_x_123:
[----:B------:R-:W-:Y:S05]  /*7800*/  @P1 BRA `(.L_x_122) ;  /* 0x0000000000541947 */ /* 0x000fea0003800000 */
[----:B------:R-:W0:Y:S01]  /*7810*/  LDC.64 R12, c[0x0][0x3b8] ;  /* 0x0000ee00ff0c7b82 */ /* 0x000e220000000a00 */
[----:B------:R-:W-:Y:S02]  /*7820*/  IMAD R14, R2, UR4, R15 ;  /* 0x00000004020e7c24 */ /* 0x000fe4000f8e020f */
[----:B------:R-:W-:-:S03]  /*7830*/  IMAD R15, R7, R15, R0 ;  /* 0x0000000f070f7224 */ /* 0x000fc600078e0200 */
[----:B------:R-:W-:Y:S02]  /*7840*/  LEA R17, R14, R14, 0x1 ;  /* 0x0000000e0e117211 */ /* 0x000fe400078e08ff */
[----:B------:R-:W1:Y:S03]  /*7850*/  LDC.64 R10, c[0x0][0x400] ;  /* 0x00010000ff0a7b82 */ /* 0x000e660000000a00 */
[----:B0-----:R-:W-:-:S04]  /*7860*/  IMAD.WIDE R12, R17, 0x4, R12 ;  /* 0x00000004110c7825 */ /* 0x001fc800078e020c */
[----:B------:R-:W-:Y:S01]  /*7870*/  IMAD R17, R15, R2, R9 ;  /* 0x000000020f117224 */ /* 0x000fe200078e0209 */
[----:B------:R-:W2:Y:S04]  /*7880*/  LDG.E R14, desc[UR10][R12.64+0x4] ;  /* 0x0000040a0c0e7981 */ /* 0x000ea8000c1e1900 */
[----:B------:R-:W3:Y:S01]  /*7890*/  LDG.E R15, desc[UR10][R12.64+0x8] ;  /* 0x0000080a0c0f7981 */ /* 0x000ee2000c1e1900 */
[----:B-1----:R-:W-:-:S03]  /*78a0*/  IMAD.WIDE.U32 R10, R17, 0x4, R10 ;  /* 0x00000004110a7825 */ /* 0x002fc600078e000a */
[----:B------:R-:W4:Y:S04]  /*78b0*/  LDG.E R21, desc[UR10][R12.64] ;  /* 0x0000000a0c157981 */ /* 0x000f28000c1e1900 */
[----:B------:R-:W4:Y:S01]  /*78c0*/  LDG.E R10, desc[UR10][R10.64] ;  /* 0x0000000a0a0a7981 */ /* 0x000f22000c1e1900 */
[----:B--2--5:R-:W-:Y:S01]  /*78d0*/  FMUL R17, R6, R14 ;  /* 0x0000000e06117220 */ /* 0x024fe20000400000 */
[----:B---3--:R-:W-:-:S03]  /*78e0*/  FMUL R23, R19, R15 ;  /* 0x0000000f13177220 */ /* 0x008fc60000400000 */
[C---:B------:R-:W-:Y:S01]  /*78f0*/  FFMA R17, R18.reuse, R15, -R17 ;  /* 0x0000000f12117223 */ /* 0x040fe20000000811 */
[-C--:B----4-:R-:W-:Y:S01]  /*7900*/  FMUL R16, R18, R21.reuse ;  /* 0x0000001512107220 */ /* 0x090fe20000400000 */
[----:B------:R-:W-:-:S03]  /*7910*/  FFMA R6, R6, R21, -R23 ;  /* 0x0000001506067223 */ /* 0x000fc60000000817 */
[----:B------:R-:W-:Y:S01]  /*7920*/  FFMA R19, R19, R14, -R16 ;  /* 0x0000000e13137223 */ /* 0x000fe20000000810 */
[-C--:B------:R-:W-:Y:S01]  /*7930*/  FFMA R20, R17, R10.reuse, R20 ;  /* 0x0000000a11147223 */ /* 0x080fe20000000014 */
[-C--:B------:R-:W-:Y:S02]  /*7940*/  FFMA R5, R6, R10.reuse, R5 ;  /* 0x0000000a06057223 */ /* 0x080fe40000000005 */
[----:B------:R-:W-:-:S07]  /*7950*/  FFMA R4, R19, R10, R4 ;  /* 0x0000000a13047223 */ /* 0x000fce0000000004 */
.L_x_122:
[----:B------:R-:W-:-:S04]  /*7960*/  IADD3 R9, PT, PT, R9, UR8, RZ ;  /* 0x0000000809097c10 */ /* 0x000fc8000fffe0ff */
[----:B------:R-:W-:-:S13]  /*7970*/  ISETP.GE.AND P0, PT, R9, R2, PT ;  /* 0x000000020900720c */ /* 0x000fda0003f06270 */
[----:B------:R-:W-:Y:S05]  /*7980*/  @!P0 BRA `(.L_x_124) ;  /* 0xfffffff400888947 */ /* 0x000fea000383ffff */
.L_x_119:
[----:B------:R-:W-:Y:S05]  /*7990*/  BSYNC.RECONVERGENT B0 ;  /* 0x0000000000007941 */ /* 0x000fea0003800200 */
.L_x_118:
[----:B------:R-:W0:Y:S01]  /*79a0*/  SHFL.DOWN PT, R9, R20, 0x10, 0x1f ;  /* 0x0a001f0014097f89 */ /* 0x000e2200000e0000 */
[----:B------:R-:W1:Y:S01]  /*79b0*/  LDC R16, c[0x0][0x390] ;  /* 0x0000e400ff107b82 */ /* 0x000e620000000800 */
[----:B------:R-:W-:Y:S01]  /*79c0*/  ISETP.NE.AND P1, PT, R3, RZ, PT ;  /* 0x000000ff0300720c */ /* 0x000fe20003f25270 */
[----:B------:R-:W-:Y:S01]  /*79d0*/  BSSY.RECONVERGENT B0, `(.L_x_125) ;  /* 0x000002e000007945 */ /* 0x000fe20003800200 */
[----:B-----5:R-:W2:Y:S01]  /*79e0*/  SHFL.DOWN PT, R6, R5, 0x10, 0x1f ;  /* 0x0a001f0005067f89 */ /* 0x020ea200000e0000 */
[----:B------:R-:W-:-:S03]  /*79f0*/  MOV R24, RZ ;  /* 0x000000ff00187202 */ /* 0x000fc60000000f00 */
[----:B------:R-:W3:Y:S01]  /*7a00*/  SHFL.DOWN PT, R11, R4, 0x10, 0x1f ;  /* 0x0a001f00040b7f89 */ /* 0x000ee200000e0000 */
[----:B0-----:R-:W-:Y:S01]  /*7a10*/  FADD R9, R9, R20 ;  /* 0x0000001409097221 */ /* 0x001fe20000000000 */
[----:B-1----:R-:W-:Y:S01]  /*7a20*/  ISETP.GE.AND P0, PT, R16, 0x1, PT ;  /* 0x000000011000780c */ /* 0x002fe20003f06270 */
[----:B--2---:R-:W-:-:S03]  /*7a30*/  FADD R6, R6, R5 ;  /* 0x0000000506067221 */ /* 0x004fc60000000000 */
[----:B------:R-:W0:Y:S01]  /*7a40*/  SHFL.DOWN PT, R10, R9, 0x8, 0x1f ;  /* 0x09001f00090a7f89 */ /* 0x000e2200000e0000 */
[----:B------:R-:W-:Y:S01]  /*7a50*/  ISETP.GE.OR P0, PT, R3, R2, !P0 ;  /* 0x000000020300720c */ /* 0x000fe20004706670 */
[----:B---3--:R-:W-:Y:S02]  /*7a60*/  FADD R11, R11, R4 ;  /* 0x000000040b0b7221 */ /* 0x008fe40000000000 */
[----:B------:R-:W1:Y:S04]  /*7a70*/  SHFL.DOWN PT, R13, R6, 0x8, 0x1f ;  /* 0x09001f00060d7f89 */ /* 0x000e6800000e0000 */
[----:B------:R-:W2:Y:S01]  /*7a80*/  SHFL.DOWN PT, R12, R11, 0x8, 0x1f ;  /* 0x09001f000b0c7f89 */ /* 0x000ea200000e0000 */
[----:B0-----:R-:W-:Y:S01]  /*7a90*/  FADD R10, R9, R10 ;  /* 0x0000000a090a7221 */ /* 0x001fe20000000000 */
[----:B-1----:R-:W-:-:S04]  /*7aa0*/  FADD R13, R6, R13 ;  /* 0x0000000d060d7221 */ /* 0x002fc80000000000 */
[----:B------:R-:W0:Y:S01]  /*7ab0*/  SHFL.DOWN PT, R5, R10, 0x4, 0x1f ;  /* 0x08801f000a057f89 */ /* 0x000e2200000e0000 */
[----:B--2---:R-:W-:-:S03]  /*7ac0*/  FADD R12, R11, R12 ;  /* 0x0000000c0b0c7221 */ /* 0x004fc60000000000 */
        /* <DEDUP_REMOVED lines=15> */
[----:B-1----:R-:W-:Y:S01]  /*7bc0*/  FADD R17, R9, R10 ;  /* 0x0000000a09117221 */ /* 0x002fe20000000000 */
[----:B--2---:R-:W-:Y:S01]  /*7bd0*/  FADD R19, R14, R13 ;  /* 0x0000000d0e137221 */ /* 0x004fe20000000000 */
[----:B------:R-:W-:Y:S06]  /*7be0*/  @P1 BRA `(.L_x_126) ;  /* 0x0000000000301947 */ /* 0x000fec0003800000 */
[----:B------:R-:W0:Y:S08]  /*7bf0*/  LDC R5, c[0x0][0x384] ;  /* 0x0000e100ff057b82 */ /* 0x000e300000000800 */
[----:B------:R-:W1:Y:S01]  /*7c00*/  LDC.64 R12, c[0x0][0x448] ;  /* 0x00011200ff0c7b82 */ /* 0x000e620000000a00 */
[----:B0-----:R-:W-:-:S05]  /*7c10*/  IMAD R5, R5, UR4, R0 ;  /* 0x0000000405057c24 */ /* 0x001fca000f8e0200 */
[----:B------:R-:W-:-:S04]  /*7c20*/  LEA R5, R5, R5, 0x1 ;  /* 0x0000000505057211 */ /* 0x000fc800078e08ff */
[C---:B------:R-:W-:Y:S02]  /*7c30*/  IADD3 R11, PT, PT, R5.reuse, 0x1, RZ ;  /* 0x00000001050b7810 */ /* 0x040fe40007ffe0ff */
[C---:B------:R-:W-:Y:S01]  /*7c40*/  IADD3 R9, PT, PT, R5.reuse, 0x2, RZ ;  /* 0x0000000205097810 */ /* 0x040fe20007ffe0ff */
[----:B-1----:R-:W-:-:S04]  /*7c50*/  IMAD.WIDE.U32 R4, R5, 0x4, R12 ;  /* 0x0000000405047825 */ /* 0x002fc800078e000c */
[--C-:B------:R-:W-:Y:S01]  /*7c60*/  IMAD.WIDE.U32 R10, R11, 0x4, R12.reuse ;  /* 0x000000040b0a7825 */ /* 0x100fe200078e000c */
[----:B------:R0:W-:Y:S03]  /*7c70*/  STG.E desc[UR10][R4.64], R15 ;  /* 0x0000000f04007986 */ /* 0x0001e6000c10190a */
[----:B------:R-:W-:Y:S01]  /*7c80*/  IMAD.WIDE.U32 R12, R9, 0x4, R12 ;  /* 0x00000004090c7825 */ /* 0x000fe200078e000c */
[----:B------:R0:W-:Y:S04]  /*7c90*/  STG.E desc[UR10][R10.64], R17 ;  /* 0x000000110a007986 */ /* 0x0001e8000c10190a */
[----:B------:R0:W-:Y:S02]  /*7ca0*/  STG.E desc[UR10][R12.64], R19 ;  /* 0x000000130c007986 */ /* 0x0001e4000c10190a */
.L_x_126:
[----:B------:R-:W-:Y:S05]  /*7cb0*/  BSYNC.RECONVERGENT B0 ;  /* 0x0000000000007941 */ /* 0x000fea0003800200 */
.L_x_125:
[----:B------:R-:W-:Y:S01]  /*7cc0*/  BSSY.RECONVERGENT B0, `(.L_x_127) ;  /* 0x000004f000007945 */ /* 0x000fe20003800200 */
[----:B------:R-:W-:Y:S01]  /*7cd0*/  HFMA2 R2, -RZ, RZ, 0, 0 ;  /* 0x00000000ff027431 */ /* 0x000fe200000001ff */
[----:B------:R-:W-:Y:S01]  /*7ce0*/  MOV R6, RZ ;  /* 0x000000ff00067202 */ /* 0x000fe20000000f00 */
[----:B------:R-:W-:Y:S01]  /*7cf0*/  HFMA2 R9, -RZ, RZ, 0, 0 ;  /* 0x00000000ff097431 */ /* 0x000fe200000001ff */
[----:B0-----:R-:W-:Y:S01]  /*7d00*/  CS2R R12, SRZ ;  /* 0x00000000000c7805 */ /* 0x001fe2000001ff00 */
        /* <DEDUP_REMOVED lines=13> */
.L_x_130:
[----:B------:R-:W0:Y:S08]  /*7de0*/  LDC R20, c[0x0][0x38c] ;  /* 0x0000e300ff147b82 */ /* 0x000e300000000800 */
[----:B------:R-:W1:Y:S01]  /*7df0*/  LDC.64 R4, c[0x0][0x3a0] ;  /* 0x0000e800ff047b82 */ /* 0x000e620000000a00 */
[----:B0-----:R-:W-:-:S05]  /*7e00*/  IMAD R10, R20, UR4, R19 ;  /* 0x00000004140a7c24 */ /* 0x001fca000f8e0213 */
[----:B------:R-:W-:-:S05]  /*7e10*/  LEA R11, R10, R10, 0x1 ;  /* 0x0000000a0a0b7211 */ /* 0x000fca00078e08ff */
[----:B-1----:R-:W-:-:S05]  /*7e20*/  IMAD.WIDE R4, R11, 0x4, R4 ;  /* 0x000000040b047825 */ /* 0x002fca00078e0204 */
[----:B------:R0:W5:Y:S04]  /*7e30*/  LDG.E R21, desc[UR10][R4.64+0x8] ;  /* 0x0000080a04157981 */ /* 0x000168000c1e1900 */
[----:B------:R0:W5:Y:S04]  /*7e40*/  LDG.E R22, desc[UR10][R4.64+0x4] ;  /* 0x0000040a04167981 */ /* 0x000168000c1e1900 */
[----:B------:R0:W5:Y:S01]  /*7e50*/  LDG.E R23, desc[UR10][R4.64] ;  /* 0x0000000a04177981 */ /* 0x000162000c1e1900 */
[----:B------:R-:W-:-:S07]  /*7e60*/  HFMA2 R14, -RZ, RZ, 0, 0 ;  /* 0x00000000ff0e7431 */ /* 0x000fce00000001ff */
.L_x_129:
[----:B------:R-:W1:Y:S01]  /*7e70*/  LDC R17, c[0x0][0x390] ;  /* 0x0000e400ff117b82 */ /* 0x000e620000000800 */
[----:B------:R-:W-:-:S04]  /*7e80*/  IMAD R26, R7, R14, R0 ;  /* 0x0000000e071a7224 */ /* 0x000fc800078e0200 */
[----:B------:R-:W-:-:S03]  /*7e90*/  IMAD R27, R26, R20, R19 ;  /* 0x000000141a1b7224 */ /* 0x000fc600078e0213 */
[----:B------:R-:W2:Y:S08]  /*7ea0*/  LDC.64 R10, c[0x0][0x3c0] ;  /* 0x0000f000ff0a7b82 */ /* 0x000eb00000000a00 */
[----:B0-----:R-:W0:Y:S01]  /*7eb0*/  LDC.64 R4, c[0x0][0x408] ;  /* 0x00010200ff047b82 */ /* 0x001e220000000a00 */
[----:B-1----:R-:W-:-:S05]  /*7ec0*/  IMAD R25, R17, UR4, R14 ;  /* 0x0000000411197c24 */ /* 0x002fca000f8e020e */
[----:B------:R-:W-:-:S05]  /*7ed0*/  LEA R25, R25, R25, 0x3 ;  /* 0x0000001919197211 */ /* 0x000fca00078e18ff */
[----:B--2---:R-:W-:-:S05]  /*7ee0*/  IMAD.WIDE R10, R25, 0x4, R10 ;  /* 0x00000004190a7825 */ /* 0x004fca00078e020a */
[----:B------:R-:W2:Y:S01]  /*7ef0*/  LDG.E R28, desc[UR10][R10.64+0x10] ;  /* 0x0000100a0a1c7981 */ /* 0x000ea2000c1e1900 */
[----:B0-----:R-:W-:-:S03]  /*7f00*/  IMAD.WIDE.U32 R4, R27, 0x4, R4 ;  /* 0x000000041b047825 */ /* 0x001fc600078e0004 */
[----:B------:R-:W3:Y:S04]  /*7f10*/  LDG.E R27, desc[UR10][R10.64] ;  /* 0x0000000a0a1b7981 */ /* 0x000ee8000c1e1900 */
[----:B------:R-:W4:Y:S04]  /*7f20*/  LDG.E R32, desc[UR10][R10.64+0x14] ;  /* 0x0000140a0a207981 */ /* 0x000f28000c1e1900 */
[----:B------:R-:W4:Y:S04]  /*7f30*/  LDG.E R31, desc[UR10][R10.64+0xc] ;  /* 0x00000c0a0a1f7981 */ /* 0x000f28000c1e1900 */
[----:B------:R-:W4:Y:S04]  /*7f40*/  LDG.E R26, desc[UR10][R10.64+0x4] ;  /* 0x0000040a0a1a7981 */ /* 0x000f28000c1e1900 */
[----:B------:R3:W4:Y:S04]  /*7f50*/  LDG.E R5, desc[UR10][R4.64] ;  /* 0x0000000a04057981 */ /* 0x000728000c1e1900 */
[----:B------:R-:W4:Y:S04]  /*7f60*/  LDG.E R30, desc[UR10][R10.64+0x1c] ;  /* 0x00001c0a0a1e7981 */ /* 0x000f28000c1e1900 */
[----:B------:R-:W4:Y:S04]  /*7f70*/  LDG.E R25, desc[UR10][R10.64+0x8] ;  /* 0x0000080a0a197981 */ /* 0x000f28000c1e1900 */
[----:B------:R-:W4:Y:S04]  /*7f80*/  LDG.E R29, desc[UR10][R10.64+0x20] ;  /* 0x0000200a0a1d7981 */ /* 0x000f28000c1e1900 */
[----:B------:R0:W4:Y:S01]  /*7f90*/  LDG.E R33, desc[UR10][R10.64+0x18] ;  /* 0x0000180a0a217981 */ /* 0x000122000c1e1900 */
[----:B------:R-:W-:-:S04]  /*7fa0*/  IADD3 R14, PT, PT, R14, 0x1, RZ ;  /* 0x000000010e0e7810 */ /* 0x000fc80007ffe0ff */
[----:B------:R-:W-:Y:S01]  /*7fb0*/  ISETP.NE.AND P0, PT, R14, R17, PT ;  /* 0x000000110e00720c */ /* 0x000fe20003f05270 */
[----:B--2--5:R-:W-:Y:S01]  /*7fc0*/  FMUL R17, R21, R28 ;  /* 0x0000001c15117220 */ /* 0x024fe20000400000 */
[----:B---3--:R-:W-:-:S03]  /*7fd0*/  FMUL R4, R22, R27 ;  /* 0x0000001b16047220 */ /* 0x008fc60000400000 */
[CC--:B----4-:R-:W-:Y:S01]  /*7fe0*/  FFMA R17, R22.reuse, R32.reuse, -R17 ;  /* 0x0000002016117223 */ /* 0x0d0fe20000000811 */
[----:B0-----:R-:W-:Y:S01]  /*7ff0*/  FMUL R10, R22, R31 ;  /* 0x0000001f160a7220 */ /* 0x001fe20000400000 */
[C---:B------:R-:W-:Y:S01]  /*8000*/  FMUL R32, R23.reuse, R32 ;  /* 0x0000002017207220 */ /* 0x040fe20000400000 */
[-C--:B------:R-:W-:Y:S01]  /*8010*/  FFMA R4, R23, R26.reuse, -R4 ;  /* 0x0000001a17047223 */ /* 0x080fe20000000804 */
[----:B------:R-:W-:Y:S01]  /*8020*/  FMUL R35, R21, R26 ;  /* 0x0000001a15237220 */ /* 0x000fe20000400000 */
[----:B------:R-:W-:Y:S01]  /*8030*/  FFMA R11, R23, R28, -R10 ;  /* 0x0000001c170b7223 */ /* 0x000fe2000000080a */
[-C--:B------:R-:W-:Y:S01]  /*8040*/  FFMA R6, R17, R5.reuse, R6 ;  /* 0x0000000511067223 */ /* 0x080fe20000000006 */
[----:B------:R-:W-:Y:S01]  /*8050*/  FFMA R9, R4, R5, R9 ;  /* 0x0000000504097223 */ /* 0x000fe20000000009 */
[----:B------:R-:W-:Y:S01]  /*8060*/  FMUL R17, R21, R30 ;  /* 0x0000001e15117220 */ /* 0x000fe20000400000 */
[C---:B------:R-:W-:Y:S01]  /*8070*/  FMUL R36, R23.reuse, R25 ;  /* 0x0000001917247220 */ /* 0x040fe20000400000 */
[----:B------:R-:W-:-:S02]  /*8080*/  FMUL R10, R23, R29 ;  /* 0x0000001d170a7220 */ /* 0x000fc40000400000 */
[C---:B------:R-:W-:Y:S01]  /*8090*/  FFMA R4, R22.reuse, R29, -R17 ;  /* 0x0000001d16047223 */ /* 0x040fe20000000811 */
[C---:B------:R-:W-:Y:S01]  /*80a0*/  FMUL R26, R22.reuse, R33 ;  /* 0x00000021161a7220 */ /* 0x040fe20000400000 */
[----:B------:R-:W-:Y:S01]  /*80b0*/  FFMA R34, R22, R25, -R35 ;  /* 0x0000001916227223 */ /* 0x000fe20000000823 */
[C---:B------:R-:W-:Y:S01]  /*80c0*/  FFMA R27, R21.reuse, R27, -R36 ;  /* 0x0000001b151b7223 */ /* 0x040fe20000000824 */
[C---:B------:R-:W-:Y:S01]  /*80d0*/  FFMA R31, R21.reuse, R31, -R32 ;  /* 0x0000001f151f7223 */ /* 0x040fe20000000820 */
[----:B------:R-:W-:Y:S01]  /*80e0*/  FFMA R33, R21, R33, -R10 ;  /* 0x0000002115217223 */ /* 0x000fe2000000080a */
[----:B------:R-:W-:Y:S01]  /*80f0*/  FFMA R17, R23, R30, -R26 ;  /* 0x0000001e17117223 */ /* 0x000fe2000000081a */
        /* <DEDUP_REMOVED lines=11> */
.L_x_128:
[----:B------:R-:W-:Y:S05]  /*81b0*/  BSYNC.RECONVERGENT B0 ;  /* 0x0000000000007941 */ /* 0x000fea0003800200 */
.L_x_127:
        /* <DEDUP_REMOVED lines=31> */
[----:B----4-:R-:W-:Y:S01]  /*83b0*/  FADD R13, R10, R13 ;  /* 0x0000000d0a0d7221 */ /* 0x010fe20000000000 */
[----:B-----5:R-:W-:Y:S02]  /*83c0*/  FADD R12, R11, R12 ;  /* 0x0000000c0b0c7221 */ /* 0x020fe40000000000 */
[----:B------:R-:W4:Y:S01]  /*83d0*/  SHFL.DOWN PT, R9, R6, 0x4, 0x1f ;  /* 0x08801f0006097f89 */ /* 0x000f2200000e0000 */
[----:B0-----:R-:W-:-:S03]  /*83e0*/  FADD R15, R14, R15 ;  /* 0x0000000f0e0f7221 */ /* 0x001fc60000000000 */
[----:B------:R-:W0:Y:S01]  /*83f0*/  SHFL.DOWN PT, R5, R2, 0x4, 0x1f ;  /* 0x08801f0002057f89 */ /* 0x000e2200000e0000 */
[----:B-1----:R-:W-:-:S03]  /*8400*/  FADD R16, R17, R16 ;  /* 0x0000001011107221 */ /* 0x002fc60000000000 */
[----:B------:R-:W1:Y:S01]  /*8410*/  SHFL.DOWN PT, R10, R13, 0x4, 0x1f ;  /* 0x08801f000d0a7f89 */ /* 0x000e6200000e0000 */
[----:B------:R-:W-:-:S03]  /*8420*/  FADD R18, R19, R18 ;  /* 0x0000001213127221 */ /* 0x000fc60000000000 */
[----:B------:R-:W5:Y:S01]  /*8430*/  SHFL.DOWN PT, R11, R12, 0x4, 0x1f ;  /* 0x08801f000c0b7f89 */ /* 0x000f6200000e0000 */
[----:B--2---:R-:W-:-:S03]  /*8440*/  FADD R20, R21, R20 ;  /* 0x0000001415147221 */ /* 0x004fc60000000000 */
[----:B------:R-:W2:Y:S01]  /*8450*/  SHFL.DOWN PT, R17, R16, 0x4, 0x1f ;  /* 0x08801f0010117f89 */ /* 0x000ea200000e0000 */
[----:B---3--:R-:W-:-:S03]  /*8460*/  FADD R22, R23, R22 ;  /* 0x0000001617167221 */ /* 0x008fc60000000000 */
[----:B------:R-:W3:Y:S04]  /*8470*/  SHFL.DOWN PT, R19, R18, 0x4, 0x1f ;  /* 0x08801f0012137f89 */ /* 0x000ee800000e0000 */
[----:B------:R-:W3:Y:S01]  /*8480*/  SHFL.DOWN PT, R14, R15, 0x4, 0x1f ;  /* 0x08801f000f0e7f89 */ /* 0x000ee200000e0000 */
[----:B----4-:R-:W-:-:S03]  /*8490*/  FADD R9, R6, R9 ;  /* 0x0000000906097221 */ /* 0x010fc60000000000 */
[----:B------:R-:W4:Y:S01]  /*84a0*/  SHFL.DOWN PT, R21, R20, 0x4, 0x1f ;  /* 0x08801f0014157f89 */ /* 0x000f2200000e0000 */
[----:B0-----:R-:W-:-:S03]  /*84b0*/  FADD R4, R2, R5 ;  /* 0x0000000502047221 */ /* 0x001fc60000000000 */
[----:B------:R-:W0:Y:S01]  /*84c0*/  SHFL.DOWN PT, R23, R22, 0x4, 0x1f ;  /* 0x08801f0016177f89 */ /* 0x000e2200000e0000 */
[----:B-1----:R-:W-:Y:S01]  /*84d0*/  FADD R10, R13, R10 ;  /* 0x0000000a0d0a7221 */ /* 0x002fe20000000000 */
[----:B-----5:R-:W-:Y:S02]  /*84e0*/  FADD R11, R12, R11 ;  /* 0x0000000b0c0b7221 */ /* 0x020fe40000000000 */
[----:B------:R-:W1:Y:S01]  /*84f0*/  SHFL.DOWN PT, R6, R9, 0x2, 0x1f ;  /* 0x08401f0009067f89 */ /* 0x000e6200000e0000 */
[----:B--2---:R-:W-:-:S03]  /*8500*/  FADD R17, R16, R17 ;  /* 0x0000001110117221 */ /* 0x004fc60000000000 */
[----:B------:R-:W2:Y:S01]  /*8510*/  SHFL.DOWN PT, R5, R4, 0x2, 0x1f ;  /* 0x08401f0004057f89 */ /* 0x000ea200000e0000 */
[----:B---3--:R-:W-:-:S03]  /*8520*/  FADD R19, R18, R19 ;  /* 0x0000001312137221 */ /* 0x008fc60000000000 */
[----:B------:R-:W3:Y:S01]  /*8530*/  SHFL.DOWN PT, R13, R10, 0x2, 0x1f ;  /* 0x08401f000a0d7f89 */ /* 0x000ee200000e0000 */
[----:B------:R-:W-:-:S03]  /*8540*/  FADD R14, R15, R14 ;  /* 0x0000000e0f0e7221 */ /* 0x000fc60000000000 */
[----:B------:R-:W5:Y:S01]  /*8550*/  SHFL.DOWN PT, R12, R11, 0x2, 0x1f ;  /* 0x08401f000b0c7f89 */ /* 0x000f6200000e0000 */
[----:B----4-:R-:W-:-:S03]  /*8560*/  FADD R21, R20, R21 ;  /* 0x0000001514157221 */ /* 0x010fc60000000000 */
[----:B------:R-:W4:Y:S01]  /*8570*/  SHFL.DOWN PT, R16, R17, 0x2, 0x1f ;  /* 0x08401f0011107f89 */ /* 0x000f2200000e0000 */
        /* <DEDUP_REMOVED lines=8> */
[----:B-----5:R-:W-:Y:S02]  /*8600*/  FADD R12, R11, R12 ;  /* 0x0000000c0b0c7221 */ /* 0x020fe40000000000 */
[----:B------:R-:W3:Y:S01]  /*8610*/  SHFL.DOWN PT, R9, R6, 0x1, 0x1f ;  /* 0x08201f0006097f89 */ /* 0x000ee200000e0000 */
[----:B----4-:R-:W-:-:S03]  /*8620*/  FADD R16, R17, R16 ;  /* 0x0000001011107221 */ /* 0x010fc60000000000 */
        /* <DEDUP_REMOVED lines=15> */
[----:B-----5:R-:W-:Y:S01]  /*8720*/  FADD R25, R12, R25 ;  /* 0x000000190c197221 */ /* 0x020fe20000000000 */
[----:B-1----:R-:W-:Y:S01]  /*8730*/  FADD R27, R16, R27 ;  /* 0x0000001b101b7221 */ /* 0x002fe20000000000 */
[----:B--2---:R-:W-:Y:S01]  /*8740*/  FADD R29, R18, R29 ;  /* 0x0000001d121d7221 */ /* 0x004fe20000000000 */
[----:B------:R-:W-:Y:S01]  /*8750*/  FADD R31, R15, R10 ;  /* 0x0000000a0f1f7221 */ /* 0x000fe20000000000 */
[----:B---3--:R-:W-:Y:S01]  /*8760*/  FADD R33, R20, R33 ;  /* 0x0000002114217221 */ /* 0x008fe20000000000 */
[----:B----4-:R-:W-:Y:S01]  /*8770*/  FADD R6, R22, R11 ;  /* 0x0000000b16067221 */ /* 0x010fe20000000000 */
[----:B------:R-:W-:Y:S06]  /*8780*/  @P0 BRA `(.L_x_132) ;  /* 0x0000000000780947 */ /* 0x000fec0003800000 */
[----:B------:R-:W0:Y:S08]  /*8790*/  LDC R5, c[0x0][0x384] ;  /* 0x0000e100ff057b82 */ /* 0x000e300000000800 */
[----:B------:R-:W1:Y:S01]  /*87a0*/  LDC.64 R2, c[0x0][0x450] ;  /* 0x00011400ff027b82 */ /* 0x000e620000000a00 */
[----:B0-----:R-:W-:-:S05]  /*87b0*/  IMAD R5, R5, UR4, R0 ;  /* 0x0000000405057c24 */ /* 0x001fca000f8e0200 */
[----:B------:R-:W-:-:S04]  /*87c0*/  LEA R11, R5, R5, 0x3 ;  /* 0x00000005050b7211 */ /* 0x000fc800078e18ff */
[C---:B------:R-:W-:Y:S01]  /*87d0*/  IADD3 R21, PT, PT, R11.reuse, 0x1, RZ ;  /* 0x000000010b157810 */ /* 0x040fe20007ffe0ff */
[C-C-:B-1----:R-:W-:Y:S01]  /*87e0*/  IMAD.WIDE.U32 R4, R11.reuse, 0x4, R2.reuse ;  /* 0x000000040b047825 */ /* 0x142fe200078e0002 */
[C---:B------:R-:W-:Y:S02]  /*87f0*/  IADD3 R19, PT, PT, R11.reuse, 0x2, RZ ;  /* 0x000000020b137810 */ /* 0x040fe40007ffe0ff */
[----:B------:R-:W-:Y:S01]  /*8800*/  IADD3 R17, PT, PT, R11, 0x3, RZ ;  /* 0x000000030b117810 */ /* 0x000fe20007ffe0ff */
[--C-:B------:R-:W-:Y:S01]  /*8810*/  IMAD.WIDE.U32 R20, R21, 0x4, R2.reuse ;  /* 0x0000000415147825 */ /* 0x100fe200078e0002 */
[C---:B------:R-:W-:Y:S01]  /*8820*/  IADD3 R15, PT, PT, R11.reuse, 0x4, RZ ;  /* 0x000000040b0f7810 */ /* 0x040fe20007ffe0ff */
[----:B------:R0:W-:Y:S01]  /*8830*/  STG.E desc[UR10][R4.64], R35 ;  /* 0x0000002304007986 */ /* 0x0001e2000c10190a */
[----:B------:R-:W-:Y:S01]  /*8840*/  IADD3 R13, PT, PT, R11, 0x5, RZ ;  /* 0x000000050b0d7810 */ /* 0x000fe20007ffe0ff */
[--C-:B------:R-:W-:Y:S01]  /*8850*/  IMAD.WIDE.U32 R18, R19, 0x4, R2.reuse ;  /* 0x0000000413127825 */ /* 0x100fe200078e0002 */
[C---:B------:R-:W-:Y:S01]  /*8860*/  IADD3 R37, PT, PT, R11.reuse, 0x6, RZ ;  /* 0x000000060b257810 */ /* 0x040fe20007ffe0ff */
[----:B------:R1:W-:Y:S01]  /*8870*/  STG.E desc[UR10][R20.64], R9 ;  /* 0x0000000914007986 */ /* 0x0003e2000c10190a */
[----:B------:R-:W-:Y:S01]  /*8880*/  IADD3 R0, PT, PT, R11, 0x7, RZ ;  /* 0x000000070b007810 */ /* 0x000fe20007ffe0ff */
[--C-:B------:R-:W-:Y:S01]  /*8890*/  IMAD.WIDE.U32 R16, R17, 0x4, R2.reuse ;  /* 0x0000000411107825 */ /* 0x100fe200078e0002 */
[----:B------:R-:W-:Y:S01]  /*88a0*/  IADD3 R22, PT, PT, R11, 0x8, RZ ;  /* 0x000000080b167810 */ /* 0x000fe20007ffe0ff */
[----:B------:R1:W-:Y:S02]  /*88b0*/  STG.E desc[UR10][R18.64], R23 ;  /* 0x0000001712007986 */ /* 0x0003e4000c10190a */
[----:B------:R-:W-:-:S02]  /*88c0*/  IMAD.WIDE.U32 R14, R15, 0x4, R2 ;  /* 0x000000040f0e7825 */ /* 0x000fc400078e0002 */
[----:B------:R1:W-:Y:S02]  /*88d0*/  STG.E desc[UR10][R16.64], R25 ;  /* 0x0000001910007986 */ /* 0x0003e4000c10190a */
[--C-:B------:R-:W-:Y:S02]  /*88e0*/  IMAD.WIDE.U32 R12, R13, 0x4, R2.reuse ;  /* 0x000000040d0c7825 */ /* 0x100fe400078e0002 */
[----:B------:R1:W-:Y:S02]  /*88f0*/  STG.E desc[UR10][R14.64], R27 ;  /* 0x0000001b0e007986 */ /* 0x0003e4000c10190a */
[--C-:B------:R-:W-:Y:S02]  /*8900*/  IMAD.WIDE.U32 R10, R37, 0x4, R2.reuse ;  /* 0x00000004250a7825 */ /* 0x100fe400078e0002 */
[----:B------:R1:W-:Y:S02]  /*8910*/  STG.E desc[UR10][R12.64], R29 ;  /* 0x0000001d0c007986 */ /* 0x0003e4000c10190a */
[----:B0-----:R-:W-:-:S02]  /*8920*/  IMAD.WIDE.U32 R4, R0, 0x4, R2 ;  /* 0x0000000400047825 */ /* 0x001fc400078e0002 */
[----:B------:R1:W-:Y:S02]  /*8930*/  STG.E desc[UR10][R10.64], R31 ;  /* 0x0000001f0a007986 */ /* 0x0003e4000c10190a */
[----:B------:R-:W-:Y:S02]  /*8940*/  IMAD.WIDE.U32 R2, R22, 0x4, R2 ;  /* 0x0000000416027825 */ /* 0x000fe400078e0002 */
[----:B------:R1:W-:Y:S04]  /*8950*/  STG.E desc[UR10][R4.64], R33 ;  /* 0x0000002104007986 */ /* 0x0003e8000c10190a */
[----:B------:R1:W-:Y:S02]  /*8960*/  STG.E desc[UR10][R2.64], R6 ;  /* 0x0000000602007986 */ /* 0x0003e4000c10190a */
.L_x_132:
[----:B------:R-:W-:Y:S05]  /*8970*/  BSYNC.RECONVERGENT B0 ;  /* 0x0000000000007941 */ /* 0x000fea0003800200 */
.L_x_131:
[----:B------:R-:W0:Y:S01]  /*8980*/  LDCU UR6, c[0x0][0x370] ;  /* 0x00006e00ff0677ac */ /* 0x000e220008000800 */
[----:B------:R-:W2:Y:S01]  /*8990*/  LDCU UR7, c[0x0][0x380] ;  /* 0x00007000ff0777ac */ /* 0x000ea20008000800 */
[----:B0-----:R-:W-:-:S04]  /*89a0*/  UIADD3 UR4, UPT, UPT, UR6, UR4, URZ ;  /* 0x0000000406047290 */ /* 0x001fc8000fffe0ff */
[----:B--2---:R-:W-:-:S09]  /*89b0*/  UISETP.GE.AND UP0, UPT, UR4, UR7, UPT ;  /* 0x000000070400728c */ /* 0x004fd2000bf06270 */
[----:B------:R-:W-:Y:S05]  /*89c0*/  BRA.U !UP0, `(.L_x_133) ;  /* 0xffffff7508bc7547 */ /* 0x000fea000b83ffff */
[----:B------:R-:W-:Y:S05]  /*89d0*/  EXIT ;  /* 0x000000000000794d */ /* 0x000fea0003800000 */
.L_x_134:
        /* <DEDUP_REMOVED lines=10> */
.L_x_686:


//--------------------- .text._Z40fused_tensor_prods_example_backward_kerniiiiiiiiiiPKfS0_S0_S0_S0_S0_S0_S0_S0_S0_S0_S0_S0_S0_S0_S0_S0_S0_S0_S0_S0_PfS1_S1_ --------------------------
	.section	.text._Z40fused_tensor_prods_example_backward_kerniiiiiiiiiiPKfS0_S0_S0_S0_S0_S0_S0_S0_S0_S0_S0_S0_S0_S0_S0_S0_S0_S0_S0_S0_PfS1_S1_,"ax",@progbits
	.align	128
        .global         _Z40fused_tensor_prods_example_backward_kerniiiiiiiiiiPKfS0_S0_S0_S0_S0_S0_S0_S0_S0_S0_S0_S0_S0_S0_S0_S0_S0_S0_S0_S0_PfS1_S1_
        .type           _Z40fused_tensor_prods_example_backward_kerniiiiiiiiiiPKfS0_S0_S0_S0_S0_S0_S0_S0_S0_S0_S0_S0_S0_S0_S0_S0_S0_S0_S0_S0_PfS1_S1_,@function
        .size           _Z40fused_tensor_prods_example_backward_kerniiiiiiiiiiPKfS0_S0_S0_S0_S0_S0_S0_S0_S0_S0_S0_S0_S0_S0_S0_S0_S0_S0_S0_S0_PfS1_S1_,(.L_x_687 - _Z40fused_tensor_prods_example_backward_kerniiiiiiiiiiPKfS0_S0_S0_S0_S0_S0_S0_S0_S0_S0_S0_S0_S0_S0_S0_S0_S0_S0_S0_S0_PfS1_S1_)
        .other          _Z40fused_tensor_prods_example_backward_kerniiiiiiiiiiPKfS0_S0_S0_S0_S0_S0_S0_S0_S0_S0_S0_S0_S0_S0_S0_S0_S0_S0_S0_S0_PfS1_S1_,@"STO_CUDA_ENTRY STV_DEFAULT"
_Z40fused_tensor_prods_example_backward_kerniiiiiiiiiiPKfS0_S0_S0_S0_S0_S0_S0_S0_S0_S0_S0_S0_S0_S0_S0_S0_S0_S0_S0_S0_PfS1_S1_:
.text._Z40fused_tensor_prods_example_backward_kerniiiiiiiiiiPKfS0_S0_S0_S0_S0_S0_S0_S0_S0_S0_S0_S0_S0_S0_S0_S0_S0_S0_S0_S0_PfS1_S1_:
[----:B------:R-:W-:Y:S08]  /*0000*/  LDC R1, c[0x0][0x37c] ;  /* 0x0000df00ff017b82 */ /* 0x000ff00000000800 */
[----:B------:R-:W0:Y:S08]  /*0010*/  S2UR UR18, SR_CTAID.X ;  /* 0x00000000001279c3 */ /* 0x000e300000002500 */
[----:B------:R-:W0:Y:S02]  /*0020*/  LDC R0, c[0x0][0x394] ;  /* 0x0000e500ff007b82 */ /* 0x000e240000000800 */
[----:B0-----:R-:W-:-:S13]  /*0030*/  ISETP.LE.AND P0, PT, R0, UR18, PT ;  /* 0x0000001200007c0c */ /* 0x001fda000bf03270 */
[----:B------:R-:W-:Y:S05]  /*0040*/  @P0 EXIT ;  /* 0x000000000000094d */ /* 0x000fea0003800000 */
[----:B------:R-:W0:Y:S01]  /*0050*/  S2UR UR5, SR_CgaCtaId ;  /* 0x00000000000579c3 */ /* 0x000e220000008800 */
[----:B------:R-:W1:Y:S01]  /*0060*/  LDCU.128 UR8, c[0x0][0x380] ;  /* 0x00007000ff0877ac */ /* 0x000e620008000c00 */
[----:B------:R-:W2:Y:S01]  /*0070*/  S2R R0, SR_TID.Y ;  /* 0x0000000000007919 */ /* 0x000ea20000002200 */
[----:B------:R-:W-:Y:S01]  /*0080*/  MOV R3, UR18 ;  /* 0x0000001200037c02 */ /* 0x000fe20008000f00 */
[----:B------:R-:W-:Y:S01]  /*0090*/  UMOV UR4, 0x400 ;  /* 0x0000040000047882 */ /* 0x000fe20000000000 */
[----:B------:R-:W3:Y:S01]  /*00a0*/  LDCU UR19, c[0x0][0x360] ;  /* 0x00006c00ff1377ac */ /* 0x000ee20008000800 */
[----:B------:R-:W3:Y:S01]  /*00b0*/  LDCU UR12, c[0x0][0x39c] ;  /* 0x00007380ff0c77ac */ /* 0x000ee20008000800 */
[----:B------:R-:W4:Y:S01]  /*00c0*/  LDCU.64 UR14, c[0x0][0x358] ;  /* 0x00006b00ff0e77ac */ /* 0x000f220008000a00 */
[----:B------:R-:W1:Y:S01]  /*00d0*/  LDCU UR20, c[0x0][0x364] ;  /* 0x00006c80ff1477ac */ /* 0x000e620008000800 */
[----:B0-----:R-:W-:-:S04]  /*00e0*/  ULEA UR4, UR5, UR4, 0x18 ;  /* 0x0000000405047291 */ /* 0x001fc8000f8ec0ff */
[----:B-1----:R-:W-:Y:S02]  /*00f0*/  ULEA UR5, UR9, UR4, 0x2 ;  /* 0x0000000409057291 */ /* 0x002fe4000f8e10ff */
[----:B------:R-:W-:Y:S02]  /*0100*/  ULEA UR16, UR8, UR4, 0x2 ;  /* 0x0000000408107291 */ /* 0x000fe4000f8e10ff */
[----:B------:R-:W-:Y:S02]  /*0110*/  UIMAD UR13, UR10, 0xc, UR5 ;  /* 0x0000000c0a0d78a4 */ /* 0x000fe4000f8e0205 */
[----:B------:R-:W-:Y:S02]  /*0120*/  ULEA UR6, UR11, UR4, 0x2 ;  /* 0x000000040b067291 */ /* 0x000fe4000f8e10ff */
[----:B------:R-:W-:Y:S02]  /*0130*/  ULEA UR17, UR10, UR13, 0x2 ;  /* 0x0000000d0a117291 */ /* 0x000fe4000f8e10ff */
[----:B------:R-:W-:-:S02]  /*0140*/  UIMAD UR4, UR8, 0xc, UR16 ;  /* 0x0000000c080478a4 */ /* 0x000fc4000f8e0210 */
[----:B------:R-:W-:Y:S02]  /*0150*/  UIMAD UR7, UR10, 0xc, UR17 ;  /* 0x0000000c0a0778a4 */ /* 0x000fe4000f8e0211 */
[----:B--234-:R-:W-:-:S12]  /*0160*/  UIMAD UR8, UR19, UR12, URZ ;  /* 0x0000000c130872a4 */ /* 0x01cfd8000f8e02ff */
.L_x_232:
[----:B0-----:R-:W0:Y:S01]  /*0170*/  S2R R2, SR_TID.X ;  /* 0x0000000000027919 */ /* 0x001e220000002100 */
[----:B-1----:R-:W1:Y:S01]  /*0180*/  LDC.64 R6, c[0x0][0x398] ;  /* 0x0000e600ff067b82 */ /* 0x002e620000000a00 */
[----:B------:R-:W-:Y:S07]  /*0190*/  BSSY.RECONVERGENT B0, `(.L_x_135) ;  /* 0x000001c000007945 */ /* 0x000fee0003800200 */
[----:B--2---:R-:W2:Y:S01]  /*01a0*/  LDC R5, c[0x0][0x3a0] ;  /* 0x0000e800ff057b82 */ /* 0x004ea20000000800 */
[----:B-1----:R-:W-:-:S04]  /*01b0*/  IMAD R6, R3, R6, R0 ;  /* 0x0000000603067224 */ /* 0x002fc800078e0200 */
[C---:B------:R-:W-:Y:S02]  /*01c0*/  IMAD R8, R6.reuse, 0x3, RZ ;  /* 0x0000000306087824 */ /* 0x040fe400078e02ff */
[----:B---3--:R-:W-:Y:S01]  /*01d0*/  IMAD R21, R6, 0x9, RZ ;  /* 0x0000000906157824 */ /* 0x008fe200078e02ff */
[C---:B0-----:R-:W-:Y:S02]  /*01e0*/  ISETP.GE.AND P1, PT, R2.reuse, R7, PT ;  /* 0x000000070200720c */ /* 0x041fe40003f26270 */
[----:B--2---:R-:W-:Y:S02]  /*01f0*/  ISETP.GE.AND P0, PT, R2, R5, PT ;  /* 0x000000050200720c */ /* 0x004fe40003f06270 */
[----:B------:R-:W-:Y:S02]  /*0200*/  IADD3 R9, PT, PT, R8, 0x1, RZ ;  /* 0x0000000108097810 */ /* 0x000fe40007ffe0ff */
[----:B------:R-:W-:-:S07]  /*0210*/  IADD3 R4, PT, PT, R21, 0x1, RZ ;  /* 0x0000000115047810 */ /* 0x000fce0007ffe0ff */
[----:B------:R-:W-:Y:S05]  /*0220*/  @P1 BRA `(.L_x_136) ;  /* 0x0000000000481947 */ /* 0x000fea0003800000 */
[----:B------:R-:W0:Y:S01]  /*0230*/  LDC.64 R12, c[0x0][0x3c8] ;  /* 0x0000f200ff0c7b82 */ /* 0x000e220000000a00 */
[----:B------:R-:W1:Y:S07]  /*0240*/  S2R R15, SR_CgaCtaId ;  /* 0x00000000000f7919 */ /* 0x000e6e0000008800 */
[----:B------:R-:W2:Y:S01]  /*0250*/  LDC.64 R10, c[0x0][0x3a8] ;  /* 0x0000ea00ff0a7b82 */ /* 0x000ea20000000a00 */
[----:B0-----:R-:W-:-:S05]  /*0260*/  IMAD.WIDE.U32 R12, R6, 0x4, R12 ;  /* 0x00000004060c7825 */ /* 0x001fca00078e000c */
[----:B------:R0:W5:Y:S01]  /*0270*/  LDG.E R17, desc[UR14][R12.64] ;  /* 0x0000000e0c117981 */ /* 0x000162000c1e1900 */
[----:B------:R-:W-:-:S04]  /*0280*/  MOV R14, 0x400 ;  /* 0x00000400000e7802 */ /* 0x000fc80000000f00 */
[----:B-1----:R-:W-:Y:S02]  /*0290*/  LEA R18, R15, R14, 0x18 ;  /* 0x0000000e0f127211 */ /* 0x002fe400078ec0ff */
[----:B--2---:R-:W-:-:S07]  /*02a0*/  MOV R14, R2 ;  /* 0x00000002000e7202 */ /* 0x004fce0000000f00 */
.L_x_137:
[----:B0-----:R-:W-:-:S04]  /*02b0*/  IMAD R13, R3, R7, R14 ;  /* 0x00000007030d7224 */ /* 0x001fc800078e020e */
[----:B------:R-:W-:-:S06]  /*02c0*/  IMAD.WIDE R12, R13, 0x4, R10 ;  /* 0x000000040d0c7825 */ /* 0x000fcc00078e020a */
[----:B------:R-:W2:Y:S01]  /*02d0*/  LDG.E R12, desc[UR14][R12.64] ;  /* 0x0000000e0c0c7981 */ /* 0x000ea2000c1e1900 */
[----:B-1----:R-:W-:Y:S01]  /*02e0*/  IMAD R15, R0, R7, R14 ;  /* 0x00000007000f7224 */ /* 0x002fe200078e020e */
[----:B------:R-:W-:-:S04]  /*02f0*/  IADD3 R14, PT, PT, R14, UR19, RZ ;  /* 0x000000130e0e7c10 */ /* 0x000fc8000fffe0ff */
[----:B------:R-:W-:Y:S02]  /*0300*/  LEA R16, R15, R18, 0x2 ;  /* 0x000000120f107211 */ /* 0x000fe400078e10ff */
[----:B------:R-:W-:Y:S01]  /*0310*/  ISETP.GE.AND P2, PT, R14, R7, PT ;  /* 0x000000070e00720c */ /* 0x000fe20003f46270 */
[----:B--2--5:R-:W-:-:S05]  /*0320*/  FMUL R15, R17, R12 ;  /* 0x0000000c110f7220 */ /* 0x024fca0000400000 */
[----:B------:R1:W-:Y:S07]  /*0330*/  STS [R16], R15 ;  /* 0x0000000f10007388 */ /* 0x0003ee0000000800 */
[----:B------:R-:W-:Y:S05]  /*0340*/  @!P2 BRA `(.L_x_137) ;  /* 0xfffffffc00d8a947 */ /* 0x000fea000383ffff */
.L_x_136:
[----:B------:R-:W-:Y:S05]  /*0350*/  BSYNC.RECONVERGENT B0 ;  /* 0x0000000000007941 */ /* 0x000fea0003800200 */
.L_x_135:
[----:B------:R-:W-:Y:S04]  /*0360*/  BSSY.RECONVERGENT B0, `(.L_x_138) ;  /* 0x0000019000007945 */ /* 0x000fe80003800200 */
[----:B------:R-:W-:Y:S05]  /*0370*/  @P0 BRA `(.L_x_139) ;  /* 0x00000000005c0947 */ /* 0x000fea0003800000 */
[----:B------:R-:W0:Y:S08]  /*0380*/  LDC.64 R12, c[0x0][0x3d8] ;  /* 0x0000f600ff0c7b82 */ /* 0x000e300000000a00 */
[----:B------:R-:W2:Y:S01]  /*0390*/  LDC.64 R10, c[0x0][0x3b0] ;  /* 0x0000ec00ff0a7b82 */ /* 0x000ea20000000a00 */
[----:B0-----:R-:W-:-:S05]  /*03a0*/  IMAD.WIDE.U32 R12, R6, 0x4, R12 ;  /* 0x00000004060c7825 */ /* 0x001fca00078e000c */
[----:B------:R0:W5:Y:S01]  /*03b0*/  LDG.E R19, desc[UR14][R12.64] ;  /* 0x0000000e0c137981 */ /* 0x000162000c1e1900 */
[----:B------:R-:W-:-:S07]  /*03c0*/  MOV R6, R2 ;  /* 0x0000000200067202 */ /* 0x000fce0000000f00 */
.L_x_140:
[----:B0-----:R-:W-:-:S04]  /*03d0*/  IMAD R12, R3, R5, R6 ;  /* 0x00000005030c7224 */ /* 0x001fc800078e0206 */
[----:B------:R-:W-:-:S04]  /*03e0*/  IMAD R13, R12, 0x3, RZ ;  /* 0x000000030c0d7824 */ /* 0x000fc800078e02ff */
[----:B--2---:R-:W-:-:S05]  /*03f0*/  IMAD.WIDE R12, R13, 0x4, R10 ;  /* 0x000000040d0c7825 */ /* 0x004fca00078e020a */
[----:B---3--:R-:W2:Y:S04]  /*0400*/  LDG.E R14, desc[UR14][R12.64] ;  /* 0x0000000e0c0e7981 */ /* 0x008ea8000c1e1900 */
[----:B-1----:R-:W3:Y:S04]  /*0410*/  LDG.E R16, desc[UR14][R12.64+0x4] ;  /* 0x0000040e0c107981 */ /* 0x002ee8000c1e1900 */
[----:B------:R-:W4:Y:S01]  /*0420*/  LDG.E R17, desc[UR14][R12.64+0x8] ;  /* 0x0000080e0c117981 */ /* 0x000f22000c1e1900 */
[----:B------:R-:W-:Y:S02]  /*0430*/  IMAD.MOV.U32 R18, RZ, RZ, 0xc ;  /* 0x0000000cff127424 */ /* 0x000fe400078e00ff */
[----:B------:R-:W-:Y:S01]  /*0440*/  IMAD R15, R0, R5, R6 ;  /* 0x00000005000f7224 */ /* 0x000fe200078e0206 */
[----:B------:R-:W-:-:S03]  /*0450*/  IADD3 R6, PT, PT, R6, UR19, RZ ;  /* 0x0000001306067c10 */ /* 0x000fc6000fffe0ff */
[----:B------:R-:W-:Y:S01]  /*0460*/  IMAD R15, R15, R18, UR5 ;  /* 0x000000050f0f7e24 */ /* 0x000fe2000f8e0212 */
[----:B------:R-:W-:Y:S01]  /*0470*/  ISETP.GE.AND P2, PT, R6, R5, PT ;  /* 0x000000050600720c */ /* 0x000fe20003f46270 */
[C---:B--2--5:R-:W-:Y:S01]  /*0480*/  FMUL R14, R19.reuse, R14 ;  /* 0x0000000e130e7220 */ /* 0x064fe20000400000 */
[----:B---3--:R-:W-:-:S04]  /*0490*/  FMUL R16, R19, R16 ;  /* 0x0000001013107220 */ /* 0x008fc80000400000 */
[----:B------:R3:W-:Y:S01]  /*04a0*/  STS [R15], R14 ;  /* 0x0000000e0f007388 */ /* 0x0007e20000000800 */
[----:B----4-:R-:W-:-:S03]  /*04b0*/  FMUL R18, R19, R17 ;  /* 0x0000001113127220 */ /* 0x010fc60000400000 */
[----:B------:R3:W-:Y:S04]  /*04c0*/  STS [R15+0x4], R16 ;  /* 0x000004100f007388 */ /* 0x0007e80000000800 */
[----:B------:R3:W-:Y:S01]  /*04d0*/  STS [R15+0x8], R18 ;  /* 0x000008120f007388 */ /* 0x0007e20000000800 */
[----:B------:R-:W-:Y:S05]  /*04e0*/  @!P2 BRA `(.L_x_140) ;  /* 0xfffffffc00b8a947 */ /* 0x000fea000383ffff */
.L_x_139:
[----:B------:R-:W-:Y:S05]  /*04f0*/  BSYNC.RECONVERGENT B0 ;  /* 0x0000000000007941 */ /* 0x000fea0003800200 */
.L_x_138:
[----:B------:R-:W-:Y:S01]  /*0500*/  BSSY.RECONVERGENT B0, `(.L_x_141) ;  /* 0x000001b000007945 */ /* 0x000fe20003800200 */
[----:B---3--:R-:W-:-:S03]  /*0510*/  IADD3 R14, PT, PT, R8, 0x2, RZ ;  /* 0x00000002080e7810 */ /* 0x008fc60007ffe0ff */
[----:B------:R-:W-:Y:S05]  /*0520*/  @P0 BRA `(.L_x_142) ;  /* 0x0000000000600947 */ /* 0x000fea0003800000 */
[----:B------:R-:W0:Y:S08]  /*0530*/  LDC.64 R10, c[0x0][0x3e8] ;  /* 0x0000fa00ff0a7b82 */ /* 0x000e300000000a00 */
[----:B-1----:R-:W1:Y:S01]  /*0540*/  LDC.64 R16, c[0x0][0x3b0] ;  /* 0x0000ec00ff107b82 */ /* 0x002e620000000a00 */
[----:B0-----:R-:W-:-:S04]  /*0550*/  IMAD.WIDE.U32 R18, R8, 0x4, R10 ;  /* 0x0000000408127825 */ /* 0x001fc800078e000a */
[--C-:B------:R-:W-:Y:S01]  /*0560*/  IMAD.WIDE.U32 R12, R9, 0x4, R10.reuse ;  /* 0x00000004090c7825 */ /* 0x100fe200078e000a */
[----:B------:R0:W5:Y:S03]  /*0570*/  LDG.E R6, desc[UR14][R18.64] ;  /* 0x0000000e12067981 */ /* 0x000166000c1e1900 */
[----:B------:R-:W-:Y:S02]  /*0580*/  IMAD.WIDE.U32 R10, R14, 0x4, R10 ;  /* 0x000000040e0a7825 */ /* 0x000fe400078e000a */
[----:B------:R0:W5:Y:S04]  /*0590*/  LDG.E R12, desc[UR14][R12.64] ;  /* 0x0000000e0c0c7981 */ /* 0x000168000c1e1900 */
[----:B------:R0:W5:Y:S01]  /*05a0*/  LDG.E R24, desc[UR14][R10.64] ;  /* 0x0000000e0a187981 */ /* 0x000162000c1e1900 */
[----:B-1----:R-:W-:-:S07]  /*05b0*/  MOV R20, R2 ;  /* 0x0000000200147202 */ /* 0x002fce0000000f00 */
.L_x_143:
[----:B0-----:R-:W-:-:S04]  /*05c0*/  IMAD R10, R3, R5, R20 ;  /* 0x00000005030a7224 */ /* 0x001fc800078e0214 */
[----:B------:R-:W-:-:S04]  /*05d0*/  IMAD R11, R10, 0x3, RZ ;  /* 0x000000030a0b7824 */ /* 0x000fc800078e02ff */
[----:B------:R-:W-:-:S05]  /*05e0*/  IMAD.WIDE R10, R11, 0x4, R16 ;  /* 0x000000040b0a7825 */ /* 0x000fca00078e0210 */
[----:B--2---:R-:W2:Y:S04]  /*05f0*/  LDG.E R15, desc[UR14][R10.64+0x4] ;  /* 0x0000040e0a0f7981 */ /* 0x004ea8000c1e1900 */
[----:B------:R-:W3:Y:S04]  /*0600*/  LDG.E R13, desc[UR14][R10.64] ;  /* 0x0000000e0a0d7981 */ /* 0x000ee8000c1e1900 */
[----:B------:R-:W4:Y:S01]  /*0610*/  LDG.E R18, desc[UR14][R10.64+0x8] ;  /* 0x0000080e0a127981 */ /* 0x000f22000c1e1900 */
[----:B------:R-:W-:Y:S01]  /*0620*/  IMAD R19, R0, R5, R20 ;  /* 0x0000000500137224 */ /* 0x000fe200078e0214 */
[----:B------:R-:W-:-:S04]  /*0630*/  IADD3 R20, PT, PT, R20, UR19, RZ ;  /* 0x0000001314147c10 */ /* 0x000fc8000fffe0ff */
[----:B------:R-:W-:Y:S02]  /*0640*/  LEA R22, R19, UR13, 0x2 ;  /* 0x0000000d13167c11 */ /* 0x000fe4000f8e10ff */
[----:B------:R-:W-:Y:S01]  /*0650*/  ISETP.GE.AND P2, PT, R20, R5, PT ;  /* 0x000000051400720c */ /* 0x000fe20003f46270 */
[----:B--2--5:R-:W-:-:S04]  /*0660*/  FMUL R15, R12, R15 ;  /* 0x0000000f0c0f7220 */ /* 0x024fc80000400000 */
[----:B---3--:R-:W-:-:S04]  /*0670*/  FFMA R13, R6, R13, R15 ;  /* 0x0000000d060d7223 */ /* 0x008fc8000000000f */
[----:B----4-:R-:W-:-:S05]  /*0680*/  FFMA R13, R24, R18, R13 ;  /* 0x00000012180d7223 */ /* 0x010fca000000000d */
[----:B------:R2:W-:Y:S01]  /*0690*/  STS [R22], R13 ;  /* 0x0000000d16007388 */ /* 0x0005e20000000800 */
[----:B------:R-:W-:Y:S05]  /*06a0*/  @!P2 BRA `(.L_x_143) ;  /* 0xfffffffc00c4a947 */ /* 0x000fea000383ffff */
.L_x_142:
[----:B------:R-:W-:Y:S05]  /*06b0*/  BSYNC.RECONVERGENT B0 ;  /* 0x0000000000007941 */ /* 0x000fea0003800200 */
.L_x_141:
[----:B------:R-:W-:Y:S01]  /*06c0*/  BSSY.RECONVERGENT B0, `(.L_x_144) ;  /* 0x000001b000007945 */ /* 0x000fe20003800200 */
[----:B------:R-:W-:-:S03]  /*06d0*/  IADD3 R6, PT, PT, R21, 0x2, RZ ;  /* 0x0000000215067810 */ /* 0x000fc60007ffe0ff */
[----:B------:R-:W-:Y:S05]  /*06e0*/  @P1 BRA `(.L_x_145) ;  /* 0x0000000000601947 */ /* 0x000fea0003800000 */
[----:B-1----:R-:W0:Y:S02]  /*06f0*/  LDC.64 R16, c[0x0][0x3f8] ;  /* 0x0000fe00ff107b82 */ /* 0x002e240000000a00 */
[----:B0-----:R-:W-:-:S04]  /*0700*/  IMAD.WIDE.U32 R14, R14, 0x4, R16 ;  /* 0x000000040e0e7825 */ /* 0x001fc800078e0010 */
[--C-:B------:R-:W-:Y:S02]  /*0710*/  IMAD.WIDE.U32 R10, R8, 0x4, R16.reuse ;  /* 0x00000004080a7825 */ /* 0x100fe400078e0010 */
[----:B------:R0:W5:Y:S02]  /*0720*/  LDG.E R15, desc[UR14][R14.64] ;  /* 0x0000000e0e0f7981 */ /* 0x000164000c1e1900 */
[----:B--2---:R-:W-:Y:S02]  /*0730*/  IMAD.WIDE.U32 R12, R9, 0x4, R16 ;  /* 0x00000004090c7825 */ /* 0x004fe400078e0010 */
[----:B------:R0:W5:Y:S01]  /*0740*/  LDG.E R17, desc[UR14][R10.64] ;  /* 0x0000000e0a117981 */ /* 0x000162000c1e1900 */
[----:B------:R-:W1:Y:S03]  /*0750*/  LDC.64 R8, c[0x0][0x3a8] ;  /* 0x0000ea00ff087b82 */ /* 0x000e660000000a00 */
[----:B------:R0:W5:Y:S01]  /*0760*/  LDG.E R19, desc[UR14][R12.64] ;  /* 0x0000000e0c137981 */ /* 0x000162000c1e1900 */
[----:B------:R-:W-:-:S07]  /*0770*/  MOV R16, R2 ;  /* 0x0000000200107202 */ /* 0x000fce0000000f00 */
.L_x_146:
[----:B0-----:R-:W-:-:S04]  /*0780*/  IMAD R11, R3, R7, R16 ;  /* 0x00000007030b7224 */ /* 0x001fc800078e0210 */
[----:B-1----:R-:W-:-:S06]  /*0790*/  IMAD.WIDE R10, R11, 0x4, R8 ;  /* 0x000000040b0a7825 */ /* 0x002fcc00078e0208 */
[----:B------:R-:W2:Y:S01]  /*07a0*/  LDG.E R10, desc[UR14][R10.64] ;  /* 0x0000000e0a0a7981 */ /* 0x000ea2000c1e1900 */
[----:B---3--:R-:W-:Y:S02]  /*07b0*/  HFMA2 R13, -RZ, RZ, 0, 7.152557373046875e-07 ;  /* 0x0000000cff0d7431 */ /* 0x008fe400000001ff */
[----:B------:R-:W-:Y:S02]  /*07c0*/  IMAD R12, R0, R7, R16 ;  /* 0x00000007000c7224 */ /* 0x000fe400078e0210 */
[----:B------:R-:W-:-:S05]  /*07d0*/  VIADD R16, R16, UR19 ;  /* 0x0000001310107c36 */ /* 0x000fca0008000000 */
[----:B------:R-:W-:Y:S01]  /*07e0*/  ISETP.GE.AND P2, PT, R16, R7, PT ;  /* 0x000000071000720c */ /* 0x000fe20003f46270 */
[----:B------:R-:W-:Y:S02]  /*07f0*/  IMAD R13, R12, R13, UR16 ;  /* 0x000000100c0d7e24 */ /* 0x000fe4000f8e020d */
[-C--:B--2--5:R-:W-:Y:S01]  /*0800*/  FMUL R12, R17, R10.reuse ;  /* 0x0000000a110c7220 */ /* 0x0a4fe20000400000 */
[-C--:B------:R-:W-:Y:S01]  /*0810*/  FMUL R14, R19, R10.reuse ;  /* 0x0000000a130e7220 */ /* 0x080fe20000400000 */
[----:B------:R-:W-:-:S03]  /*0820*/  FMUL R18, R15, R10 ;  /* 0x0000000a0f127220 */ /* 0x000fc60000400000 */
[----:B------:R3:W-:Y:S04]  /*0830*/  STS [R13], R12 ;  /* 0x0000000c0d007388 */ /* 0x0007e80000000800 */
[----:B------:R3:W-:Y:S04]  /*0840*/  STS [R13+0x4], R14 ;  /* 0x0000040e0d007388 */ /* 0x0007e80000000800 */
[----:B------:R3:W-:Y:S01]  /*0850*/  STS [R13+0x8], R18 ;  /* 0x000008120d007388 */ /* 0x0007e20000000800 */
[----:B------:R-:W-:Y:S05]  /*0860*/  @!P2 BRA `(.L_x_146) ;  /* 0xfffffffc00c4a947 */ /* 0x000fea000383ffff */
.L_x_145:
[----:B------:R-:W-:Y:S05]  /*0870*/  BSYNC.RECONVERGENT B0 ;  /* 0x0000000000007941 */ /* 0x000fea0003800200 */
.L_x_144:
[----:B------:R-:W-:Y:S01]  /*0880*/  BSSY.RECONVERGENT B0, `(.L_x_147) ;  /* 0x0000038000007945 */ /* 0x000fe20003800200 */
[C---:B------:R-:W-:Y:S02]  /*0890*/  IADD3 R8, PT, PT, R21.reuse, 0x3, RZ ;  /* 0x0000000315087810 */ /* 0x040fe40007ffe0ff */
[C---:B------:R-:W-:Y:S02]  /*08a0*/  IADD3 R9, PT, PT, R21.reuse, 0x4, RZ ;  /* 0x0000000415097810 */ /* 0x040fe40007ffe0ff */
[C---:B--23--:R-:W-:Y:S02]  /*08b0*/  IADD3 R13, PT, PT, R21.reuse, 0x5, RZ ;  /* 0x00000005150d7810 */ /* 0x04cfe40007ffe0ff */
[C---:B------:R-:W-:Y:S02]  /*08c0*/  IADD3 R29, PT, PT, R21.reuse, 0x6, RZ ;  /* 0x00000006151d7810 */ /* 0x040fe40007ffe0ff */
[C---:B------:R-:W-:Y:S02]  /*08d0*/  IADD3 R10, PT, PT, R21.reuse, 0x7, RZ ;  /* 0x00000007150a7810 */ /* 0x040fe40007ffe0ff */
[----:B------:R-:W-:Y:S01]  /*08e0*/  IADD3 R11, PT, PT, R21, 0x8, RZ ;  /* 0x00000008150b7810 */ /* 0x000fe20007ffe0ff */
[----:B------:R-:W-:Y:S06]  /*08f0*/  @P1 BRA `(.L_x_148) ;  /* 0x0000000000c01947 */ /* 0x000fec0003800000 */
[----:B------:R-:W0:Y:S02]  /*0900*/  LDC.64 R18, c[0x0][0x408] ;  /* 0x00010200ff127b82 */ /* 0x000e240000000a00 */
[----:B0-----:R-:W-:-:S04]  /*0910*/  IMAD.WIDE.U32 R20, R21, 0x4, R18 ;  /* 0x0000000415147825 */ /* 0x001fc800078e0012 */
[--C-:B------:R-:W-:Y:S02]  /*0920*/  IMAD.WIDE.U32 R12, R13, 0x4, R18.reuse ;  /* 0x000000040d0c7825 */ /* 0x100fe400078e0012 */
[----:B------:R-:W5:Y:S02]  /*0930*/  LDG.E R20, desc[UR14][R20.64] ;  /* 0x0000000e14147981 */ /* 0x000f64000c1e1900 */
[----:B------:R-:W-:-:S04]  /*0940*/  IMAD.WIDE.U32 R28, R29, 0x4, R18 ;  /* 0x000000041d1c7825 */ /* 0x000fc800078e0012 */
[--C-:B------:R-:W-:Y:S01]  /*0950*/  IMAD.WIDE.U32 R26, R4, 0x4, R18.reuse ;  /* 0x00000004041a7825 */ /* 0x100fe200078e0012 */
[----:B------:R-:W5:Y:S03]  /*0960*/  LDG.E R22, desc[UR14][R28.64] ;  /* 0x0000000e1c167981 */ /* 0x000f66000c1e1900 */
[--C-:B------:R-:W-:Y:S01]  /*0970*/  IMAD.WIDE.U32 R24, R6, 0x4, R18.reuse ;  /* 0x0000000406187825 */ /* 0x100fe200078e0012 */
[----:B------:R0:W5:Y:S03]  /*0980*/  LDG.E R21, desc[UR14][R12.64] ;  /* 0x0000000e0c157981 */ /* 0x000166000c1e1900 */
[--C-:B-1----:R-:W-:Y:S01]  /*0990*/  IMAD.WIDE.U32 R16, R8, 0x4, R18.reuse ;  /* 0x0000000408107825 */ /* 0x102fe200078e0012 */
[----:B------:R1:W5:Y:S03]  /*09a0*/  LDG.E R23, desc[UR14][R26.64] ;  /* 0x0000000e1a177981 */ /* 0x000366000c1e1900 */
[--C-:B------:R-:W-:Y:S01]  /*09b0*/  IMAD.WIDE.U32 R14, R10, 0x4, R18.reuse ;  /* 0x000000040a0e7825 */ /* 0x100fe200078e0012 */
[----:B------:R1:W5:Y:S03]  /*09c0*/  LDG.E R24, desc[UR14][R24.64] ;  /* 0x0000000e18187981 */ /* 0x000366000c1e1900 */
[--C-:B0-----:R-:W-:Y:S01]  /*09d0*/  IMAD.WIDE.U32 R12, R9, 0x4, R18.reuse ;  /* 0x00000004090c7825 */ /* 0x101fe200078e0012 */
[----:B------:R1:W5:Y:S03]  /*09e0*/  LDG.E R16, desc[UR14][R16.64] ;  /* 0x0000000e10107981 */ /* 0x000366000c1e1900 */
[----:B------:R-:W-:Y:S01]  /*09f0*/  IMAD.WIDE.U32 R18, R11, 0x4, R18 ;  /* 0x000000040b127825 */ /* 0x000fe200078e0012 */
[----:B------:R1:W5:Y:S05]  /*0a00*/  LDG.E R14, desc[UR14][R14.64] ;  /* 0x0000000e0e0e7981 */ /* 0x00036a000c1e1900 */
[----:B------:R1:W5:Y:S04]  /*0a10*/  LDG.E R18, desc[UR14][R18.64] ;  /* 0x0000000e12127981 */ /* 0x000368000c1e1900 */
[----:B------:R1:W5:Y:S01]  /*0a20*/  LDG.E R17, desc[UR14][R12.64] ;  /* 0x0000000e0c117981 */ /* 0x000362000c1e1900 */
[----:B------:R-:W-:-:S07]  /*0a30*/  MOV R28, R2 ;  /* 0x00000002001c7202 */ /* 0x000fce0000000f00 */
.L_x_149:
[----:B-12---:R-:W0:Y:S01]  /*0a40*/  LDC.64 R12, c[0x0][0x3a8] ;  /* 0x0000ea00ff0c7b82 */ /* 0x006e220000000a00 */
[----:B------:R-:W-:-:S04]  /*0a50*/  IMAD R15, R3, R7, R28 ;  /* 0x00000007030f7224 */ /* 0x000fc800078e021c */
[----:B0-----:R-:W-:-:S06]  /*0a60*/  IMAD.WIDE R12, R15, 0x4, R12 ;  /* 0x000000040f0c7825 */ /* 0x001fcc00078e020c */
[----:B------:R-:W2:Y:S01]  /*0a70*/  LDG.E R13, desc[UR14][R12.64] ;  /* 0x0000000e0c0d7981 */ /* 0x000ea2000c1e1900 */
[----:B------:R-:W-:Y:S02]  /*0a80*/  IMAD.MOV.U32 R26, RZ, RZ, 0x24 ;  /* 0x00000024ff1a7424 */ /* 0x000fe400078e00ff */
[----:B------:R-:W-:Y:S01]  /*0a90*/  IMAD R15, R0, R7, R28 ;  /* 0x00000007000f7224 */ /* 0x000fe200078e021c */
[----:B------:R-:W-:-:S03]  /*0aa0*/  IADD3 R28, PT, PT, R28, UR19, RZ ;  /* 0x000000131c1c7c10 */ /* 0x000fc6000fffe0ff */
[----:B------:R-:W-:Y:S01]  /*0ab0*/  IMAD R15, R15, R26, UR4 ;  /* 0x000000040f0f7e24 */ /* 0x000fe2000f8e021a */
[----:B------:R-:W-:Y:S01]  /*0ac0*/  ISETP.GE.AND P1, PT, R28, R7, PT ;  /* 0x000000071c00720c */ /* 0x000fe20003f26270 */
[-C--:B--2--5:R-:W-:Y:S01]  /*0ad0*/  FMUL R26, R20, R13.reuse ;  /* 0x0000000d141a7220 */ /* 0x0a4fe20000400000 */
[-C--:B------:R-:W-:Y:S01]  /*0ae0*/  FMUL R12, R17, R13.reuse ;  /* 0x0000000d110c7220 */ /* 0x080fe20000400000 */
[-C--:B------:R-:W-:Y:S01]  /*0af0*/  FMUL R19, R23, R13.reuse ;  /* 0x0000000d17137220 */ /* 0x080fe20000400000 */
[-C--:B------:R-:W-:Y:S01]  /*0b00*/  FMUL R25, R24, R13.reuse ;  /* 0x0000000d18197220 */ /* 0x080fe20000400000 */
[-C--:B------:R-:W-:Y:S01]  /*0b10*/  FMUL R27, R16, R13.reuse ;  /* 0x0000000d101b7220 */ /* 0x080fe20000400000 */
[----:B------:R0:W-:Y:S01]  /*0b20*/  STS [R15], R26 ;  /* 0x0000001a0f007388 */ /* 0x0001e20000000800 */
[----:B------:R-:W-:-:S03]  /*0b30*/  FMUL R29, R21, R13 ;  /* 0x0000000d151d7220 */ /* 0x000fc60000400000 */
[----:B------:R1:W-:Y:S04]  /*0b40*/  STS [R15+0x10], R12 ;  /* 0x0000100c0f007388 */ /* 0x0003e80000000800 */
[----:B------:R2:W-:Y:S01]  /*0b50*/  STS [R15+0x4], R19 ;  /* 0x000004130f007388 */ /* 0x0005e20000000800 */
[----:B0-----:R-:W-:-:S03]  /*0b60*/  FMUL R26, R14, R13 ;  /* 0x0000000d0e1a7220 */ /* 0x001fc60000400000 */
[----:B------:R2:W-:Y:S01]  /*0b70*/  STS [R15+0x8], R25 ;  /* 0x000008190f007388 */ /* 0x0005e20000000800 */
[-C--:B-1----:R-:W-:Y:S01]  /*0b80*/  FMUL R12, R22, R13.reuse ;  /* 0x0000000d160c7220 */ /* 0x082fe20000400000 */
[----:B------:R-:W-:Y:S02]  /*0b90*/  FMUL R13, R18, R13 ;  /* 0x0000000d120d7220 */ /* 0x000fe40000400000 */
[----:B------:R2:W-:Y:S04]  /*0ba0*/  STS [R15+0xc], R27 ;  /* 0x00000c1b0f007388 */ /* 0x0005e80000000800 */
[----:B------:R2:W-:Y:S04]  /*0bb0*/  STS [R15+0x14], R29 ;  /* 0x0000141d0f007388 */ /* 0x0005e80000000800 */
[----:B------:R2:W-:Y:S04]  /*0bc0*/  STS [R15+0x18], R12 ;  /* 0x0000180c0f007388 */ /* 0x0005e80000000800 */
[----:B------:R2:W-:Y:S04]  /*0bd0*/  STS [R15+0x1c], R26 ;  /* 0x00001c1a0f007388 */ /* 0x0005e80000000800 */
[----:B------:R2:W-:Y:S01]  /*0be0*/  STS [R15+0x20], R13 ;  /* 0x0000200d0f007388 */ /* 0x0005e20000000800 */
[----:B------:R-:W-:Y:S05]  /*0bf0*/  @!P1 BRA `(.L_x_149) ;  /* 0xfffffffc00909947 */ /* 0x000fea000383ffff */
.L_x_148:
[----:B------:R-:W-:Y:S05]  /*0c00*/  BSYNC.RECONVERGENT B0 ;  /* 0x0000000000007941 */ /* 0x000fea0003800200 */
.L_x_147:
[----:B------:R-:W0:Y:S01]  /*0c10*/  LDC R17, c[0x0][0x3a4] ;  /* 0x0000e900ff117b82 */ /* 0x000e220000000800 */
[----:B------:R-:W-:Y:S01]  /*0c20*/  BSSY.RECONVERGENT B0, `(.L_x_150) ;  /* 0x0000053000007945 */ /* 0x000fe20003800200 */
[----:B0-----:R-:W-:-:S13]  /*0c30*/  ISETP.GE.AND P1, PT, R2, R17, PT ;  /* 0x000000110200720c */ /* 0x001fda0003f26270 */
[----:B------:R-:W-:Y:S05]  /*0c40*/  @P1 BRA `(.L_x_151) ;  /* 0x0000000400401947 */ /* 0x000fea0003800000 */
[----:B------:R-:W1:Y:S01]  /*0c50*/  LDCU UR9, c[0x0][0x398] ;  /* 0x00007300ff0977ac */ /* 0x000e620008000800 */
[----:B--2---:R-:W0:Y:S01]  /*0c60*/  LDC.64 R12, c[0x0][0x418] ;  /* 0x00010600ff0c7b82 */ /* 0x004e220000000a00 */
[----:B-1----:R-:W-:-:S04]  /*0c70*/  IMAD R16, R3, UR9, R0 ;  /* 0x0000000903107c24 */ /* 0x002fc8000f8e0200 */
[----:B------:R-:W-:Y:S02]  /*0c80*/  IMAD R25, R16, 0x9, RZ ;  /* 0x0000000910197824 */ /* 0x000fe400078e02ff */
[----:B0-----:R-:W-:-:S03]  /*0c90*/  IMAD.WIDE.U32 R14, R4, 0x4, R12 ;  /* 0x00000004040e7825 */ /* 0x001fc600078e000c */
[C---:B------:R-:W-:Y:S02]  /*0ca0*/  IADD3 R27, PT, PT, R25.reuse, 0x5, RZ ;  /* 0x00000005191b7810 */ /* 0x040fe40007ffe0ff */
[----:B------:R-:W-:Y:S01]  /*0cb0*/  IADD3 R4, PT, PT, R25, 0x6, RZ ;  /* 0x0000000619047810 */ /* 0x000fe20007ffe0ff */
[--C-:B------:R-:W-:Y:S01]  /*0cc0*/  IMAD.WIDE.U32 R20, R8, 0x4, R12.reuse ;  /* 0x0000000408147825 */ /* 0x100fe200078e000c */
[----:B------:R0:W5:Y:S03]  /*0cd0*/  LDG.E R14, desc[UR14][R14.64] ;  /* 0x0000000e0e0e7981 */ /* 0x000166000c1e1900 */
[--C-:B------:R-:W-:Y:S02]  /*0ce0*/  IMAD.WIDE.U32 R28, R9, 0x4, R12.reuse ;  /* 0x00000004091c7825 */ /* 0x100fe400078e000c */
[----:B------:R0:W5:Y:S02]  /*0cf0*/  LDG.E R20, desc[UR14][R20.64] ;  /* 0x0000000e14147981 */ /* 0x000164000c1e1900 */
[----:B------:R-:W-:-:S02]  /*0d00*/  IMAD.WIDE.U32 R18, R6, 0x4, R12 ;  /* 0x0000000406127825 */ /* 0x000fc400078e000c */
[----:B------:R0:W5:Y:S02]  /*0d10*/  LDG.E R28, desc[UR14][R28.64] ;  /* 0x0000000e1c1c7981 */ /* 0x000164000c1e1900 */
[--C-:B------:R-:W-:Y:S02]  /*0d20*/  IMAD.WIDE.U32 R8, R10, 0x4, R12.reuse ;  /* 0x000000040a087825 */ /* 0x100fe400078e000c */
[----:B------:R0:W5:Y:S02]  /*0d30*/  LDG.E R18, desc[UR14][R18.64] ;  /* 0x0000000e12127981 */ /* 0x000164000c1e1900 */
[----:B------:R-:W-:-:S04]  /*0d40*/  IMAD.WIDE.U32 R22, R11, 0x4, R12 ;  /* 0x000000040b167825 */ /* 0x000fc800078e000c */
[--C-:B------:R-:W-:Y:S02]  /*0d50*/  IMAD.WIDE.U32 R24, R25, 0x4, R12.reuse ;  /* 0x0000000419187825 */ /* 0x100fe400078e000c */
[----:B------:R0:W5:Y:S02]  /*0d60*/  LDG.E R22, desc[UR14][R22.64] ;  /* 0x0000000e16167981 */ /* 0x000164000c1e1900 */
[--C-:B------:R-:W-:Y:S02]  /*0d70*/  IMAD.WIDE.U32 R26, R27, 0x4, R12.reuse ;  /* 0x000000041b1a7825 */ /* 0x100fe400078e000c */
[----:B------:R0:W5:Y:S02]  /*0d80*/  LDG.E R24, desc[UR14][R24.64] ;  /* 0x0000000e18187981 */ /* 0x000164000c1e1900 */
[----:B------:R-:W-:Y:S02]  /*0d90*/  IMAD.WIDE.U32 R12, R4, 0x4, R12 ;  /* 0x00000004040c7825 */ /* 0x000fe400078e000c */
[----:B------:R0:W5:Y:S04]  /*0da0*/  LDG.E R4, desc[UR14][R8.64] ;  /* 0x0000000e08047981 */ /* 0x000168000c1e1900 */
[----:B------:R0:W5:Y:S04]  /*0db0*/  LDG.E R26, desc[UR14][R26.64] ;  /* 0x0000000e1a1a7981 */ /* 0x000168000c1e1900 */
[----:B------:R0:W5:Y:S01]  /*0dc0*/  LDG.E R12, desc[UR14][R12.64] ;  /* 0x0000000e0c0c7981 */ /* 0x000162000c1e1900 */
[----:B------:R-:W-:-:S07]  /*0dd0*/  MOV R6, R2 ;  /* 0x0000000200067202 */ /* 0x000fce0000000f00 */
.L_x_152:
[----:B0-----:R-:W0:Y:S01]  /*0de0*/  LDC.64 R8, c[0x0][0x3b8] ;  /* 0x0000ee00ff087b82 */ /* 0x001e220000000a00 */
[----:B-1----:R-:W-:-:S04]  /*0df0*/  IMAD R13, R3, R17, R6 ;  /* 0x00000011030d7224 */ /* 0x002fc800078e0206 */
[----:B------:R-:W-:-:S04]  /*0e00*/  IMAD R13, R13, 0x9, RZ ;  /* 0x000000090d0d7824 */ /* 0x000fc800078e02ff */
[----:B0-----:R-:W-:-:S05]  /*0e10*/  IMAD.WIDE R8, R13, 0x4, R8 ;  /* 0x000000040d087825 */ /* 0x001fca00078e0208 */
[----:B------:R-:W2:Y:S04]  /*0e20*/  LDG.E R19, desc[UR14][R8.64+0xc] ;  /* 0x00000c0e08137981 */ /* 0x000ea8000c1e1900 */
[----:B------:R-:W3:Y:S01]  /*0e30*/  LDG.E R29, desc[UR14][R8.64] ;  /* 0x0000000e081d7981 */ /* 0x000ee2000c1e1900 */
[----:B------:R-:W-:Y:S02]  /*0e40*/  HFMA2 R16, -RZ, RZ, 0, 2.1457672119140625e-06 ;  /* 0x00000024ff107431 */ /* 0x000fe400000001ff */
[----:B------:R-:W-:Y:S01]  /*0e50*/  IMAD R13, R0, R17, R6 ;  /* 0x00000011000d7224 */ /* 0x000fe200078e0206 */
[----:B------:R-:W4:Y:S04]  /*0e60*/  LDG.E R15, desc[UR14][R8.64+0x18] ;  /* 0x0000180e080f7981 */ /* 0x000f28000c1e1900 */
[----:B------:R-:W4:Y:S01]  /*0e70*/  LDG.E R27, desc[UR14][R8.64+0x4] ;  /* 0x0000040e081b7981 */ /* 0x000f22000c1e1900 */
[----:B------:R-:W-:-:S02]  /*0e80*/  IMAD R13, R13, R16, UR6 ;  /* 0x000000060d0d7e24 */ /* 0x000fc4000f8e0210 */
[-C--:B--2--5:R-:W-:Y:S01]  /*0e90*/  FMUL R23, R20, R19.reuse ;  /* 0x0000001314177220 */ /* 0x0a4fe20000400000 */
[-C--:B------:R-:W-:Y:S01]  /*0ea0*/  FMUL R21, R28, R19.reuse ;  /* 0x000000131c157220 */ /* 0x080fe20000400000 */
[----:B------:R-:W-:Y:S02]  /*0eb0*/  FMUL R25, R26, R19 ;  /* 0x000000131a197220 */ /* 0x000fe40000400000 */
[-C--:B---3--:R-:W-:Y:S01]  /*0ec0*/  FFMA R23, R24, R29.reuse, R23 ;  /* 0x0000001d18177223 */ /* 0x088fe20000000017 */
[-C--:B------:R-:W-:Y:S01]  /*0ed0*/  FFMA R19, R14, R29.reuse, R21 ;  /* 0x0000001d0e137223 */ /* 0x080fe20000000015 */
[----:B------:R-:W-:Y:S01]  /*0ee0*/  FFMA R29, R18, R29, R25 ;  /* 0x0000001d121d7223 */ /* 0x000fe20000000019 */
[----:B------:R-:W2:Y:S04]  /*0ef0*/  LDG.E R21, desc[UR14][R8.64+0x1c] ;  /* 0x00001c0e08157981 */ /* 0x000ea8000c1e1900 */
[----:B------:R-:W3:Y:S01]  /*0f00*/  LDG.E R25, desc[UR14][R8.64+0x10] ;  /* 0x0000100e08197981 */ /* 0x000ee2000c1e1900 */
[-C--:B----4-:R-:W-:Y:S01]  /*0f10*/  FFMA R16, R12, R15.reuse, R23 ;  /* 0x0000000f0c107223 */ /* 0x090fe20000000017 */
[-C--:B------:R-:W-:Y:S01]  /*0f20*/  FFMA R23, R4, R15.reuse, R19 ;  /* 0x0000000f04177223 */ /* 0x080fe20000000013 */
[----:B------:R-:W-:-:S03]  /*0f30*/  FFMA R29, R22, R15, R29 ;  /* 0x0000000f161d7223 */ /* 0x000fc6000000001d */
[----:B------:R-:W-:Y:S04]  /*0f40*/  STS [R13], R16 ;  /* 0x000000100d007388 */ /* 0x000fe80000000800 */
[----:B------:R0:W-:Y:S04]  /*0f50*/  STS [R13+0x4], R23 ;  /* 0x000004170d007388 */ /* 0x0001e80000000800 */
[----:B0-----:R-:W4:Y:S01]  /*0f60*/  LDG.E R23, desc[UR14][R8.64+0x20] ;  /* 0x0000200e08177981 */ /* 0x001f22000c1e1900 */
[-C--:B---3--:R-:W-:Y:S01]  /*0f70*/  FMUL R15, R20, R25.reuse ;  /* 0x00000019140f7220 */ /* 0x088fe20000400000 */
[-C--:B------:R-:W-:Y:S01]  /*0f80*/  FMUL R19, R28, R25.reuse ;  /* 0x000000191c137220 */ /* 0x080fe20000400000 */
[----:B------:R-:W-:-:S04]  /*0f90*/  FMUL R25, R26, R25 ;  /* 0x000000191a197220 */ /* 0x000fc80000400000 */
[-C--:B------:R-:W-:Y:S01]  /*0fa0*/  FFMA R25, R18, R27.reuse, R25 ;  /* 0x0000001b12197223 */ /* 0x080fe20000000019 */
[-C--:B------:R-:W-:Y:S01]  /*0fb0*/  FFMA R15, R24, R27.reuse, R15 ;  /* 0x0000001b180f7223 */ /* 0x080fe2000000000f */
[----:B------:R-:W-:Y:S02]  /*0fc0*/  FFMA R19, R14, R27, R19 ;  /* 0x0000001b0e137223 */ /* 0x000fe40000000013 */
[-C--:B--2---:R-:W-:Y:S02]  /*0fd0*/  FFMA R16, R22, R21.reuse, R25 ;  /* 0x0000001516107223 */ /* 0x084fe40000000019 */
[----:B------:R-:W2:Y:S01]  /*0fe0*/  LDG.E R25, desc[UR14][R8.64+0x14] ;  /* 0x0000140e08197981 */ /* 0x000ea2000c1e1900 */
[-C--:B------:R-:W-:Y:S01]  /*0ff0*/  FFMA R15, R12, R21.reuse, R15 ;  /* 0x000000150c0f7223 */ /* 0x080fe2000000000f */
[----:B------:R-:W-:Y:S02]  /*1000*/  FFMA R19, R4, R21, R19 ;  /* 0x0000001504137223 */ /* 0x000fe40000000013 */
[----:B------:R-:W3:Y:S04]  /*1010*/  LDG.E R21, desc[UR14][R8.64+0x8] ;  /* 0x0000080e08157981 */ /* 0x000ee8000c1e1900 */
[----:B------:R0:W-:Y:S01]  /*1020*/  STS [R13+0x8], R29 ;  /* 0x0000081d0d007388 */ /* 0x0001e20000000800 */
[----:B------:R-:W-:-:S03]  /*1030*/  IADD3 R6, PT, PT, R6, UR19, RZ ;  /* 0x0000001306067c10 */ /* 0x000fc6000fffe0ff */
[----:B------:R1:W-:Y:S04]  /*1040*/  STS [R13+0xc], R15 ;  /* 0x00000c0f0d007388 */ /* 0x0003e80000000800 */
[----:B------:R1:W-:Y:S04]  /*1050*/  STS [R13+0x10], R19 ;  /* 0x000010130d007388 */ /* 0x0003e80000000800 */
[----:B------:R1:W-:Y:S01]  /*1060*/  STS [R13+0x14], R16 ;  /* 0x000014100d007388 */ /* 0x0003e20000000800 */
[----:B------:R-:W-:Y:S01]  /*1070*/  ISETP.GE.AND P2, PT, R6, R17, PT ;  /* 0x000000110600720c */ /* 0x000fe20003f46270 */
[-C--:B--2---:R-:W-:Y:S01]  /*1080*/  FMUL R27, R20, R25.reuse ;  /* 0x00000019141b7220 */ /* 0x084fe20000400000 */
[-C--:B0-----:R-:W-:Y:S01]  /*1090*/  FMUL R29, R28, R25.reuse ;  /* 0x000000191c1d7220 */ /* 0x081fe20000400000 */
[----:B------:R-:W-:-:S02]  /*10a0*/  FMUL R25, R26, R25 ;  /* 0x000000191a197220 */ /* 0x000fc40000400000 */
[-C--:B---3--:R-:W-:Y:S01]  /*10b0*/  FFMA R27, R24, R21.reuse, R27 ;  /* 0x00000015181b7223 */ /* 0x088fe2000000001b */
[-C--:B------:R-:W-:Y:S01]  /*10c0*/  FFMA R29, R14, R21.reuse, R29 ;  /* 0x000000150e1d7223 */ /* 0x080fe2000000001d */
[----:B------:R-:W-:Y:S02]  /*10d0*/  FFMA R25, R18, R21, R25 ;  /* 0x0000001512197223 */ /* 0x000fe40000000019 */
[-C--:B----4-:R-:W-:Y:S01]  /*10e0*/  FFMA R27, R12, R23.reuse, R27 ;  /* 0x000000170c1b7223 */ /* 0x090fe2000000001b */
[-C--:B------:R-:W-:Y:S01]  /*10f0*/  FFMA R29, R4, R23.reuse, R29 ;  /* 0x00000017041d7223 */ /* 0x080fe2000000001d */
[----:B------:R-:W-:-:S03]  /*1100*/  FFMA R25, R22, R23, R25 ;  /* 0x0000001716197223 */ /* 0x000fc60000000019 */
[----:B------:R1:W-:Y:S04]  /*1110*/  STS [R13+0x18], R27 ;  /* 0x0000181b0d007388 */ /* 0x0003e80000000800 */
[----:B------:R1:W-:Y:S04]  /*1120*/  STS [R13+0x1c], R29 ;  /* 0x00001c1d0d007388 */ /* 0x0003e80000000800 */
[----:B------:R1:W-:Y:S01]  /*1130*/  STS [R13+0x20], R25 ;  /* 0x000020190d007388 */ /* 0x0003e20000000800 */
[----:B------:R-:W-:Y:S05]  /*1140*/  @!P2 BRA `(.L_x_152) ;  /* 0xfffffffc0024a947 */ /* 0x000fea000383ffff */
.L_x_151:
[----:B------:R-:W-:Y:S05]  /*1150*/  BSYNC.RECONVERGENT B0 ;  /* 0x0000000000007941 */ /* 0x000fea0003800200 */
.L_x_150:
[----:B------:R-:W-:Y:S04]  /*1160*/  BSSY.RECONVERGENT B0, `(.L_x_153) ;  /* 0x000005b000007945 */ /* 0x000fe80003800200 */
[----:B------:R-:W-:Y:S05]  /*1170*/  @P0 BRA `(.L_x_154) ;  /* 0x0000000400640947 */ /* 0x000fea0003800000 */
[----:B------:R-:W0:Y:S01]  /*1180*/  LDCU UR9, c[0x0][0x398] ;  /* 0x00007300ff0977ac */ /* 0x000e220008000800 */
[----:B------:R-:W3:Y:S01]  /*1190*/  LDC.64 R22, c[0x0][0x428] ;  /* 0x00010a00ff167b82 */ /* 0x000ee20000000a00 */
[----:B0-----:R-:W-:-:S04]  /*11a0*/  IMAD R4, R3, UR9, R0 ;  /* 0x0000000903047c24 */ /* 0x001fc8000f8e0200 */
[----:B-12---:R-:W-:Y:S02]  /*11b0*/  IMAD R27, R4, 0x9, RZ ;  /* 0x00000009041b7824 */ /* 0x006fe400078e02ff */
[----:B---3--:R-:W-:-:S03]  /*11c0*/  IMAD.WIDE.U32 R12, R10, 0x4, R22 ;  /* 0x000000040a0c7825 */ /* 0x008fc600078e0016 */
[----:B------:R-:W-:Y:S01]  /*11d0*/  IADD3 R19, PT, PT, R27, 0x3, RZ ;  /* 0x000000031b137810 */ /* 0x000fe20007ffe0ff */
[--C-:B------:R-:W-:Y:S01]  /*11e0*/  IMAD.WIDE.U32 R14, R11, 0x4, R22.reuse ;  /* 0x000000040b0e7825 */ /* 0x100fe200078e0016 */
[C---:B------:R-:W-:Y:S01]  /*11f0*/  IADD3 R21, PT, PT, R27.reuse, 0x1, RZ ;  /* 0x000000011b157810 */ /* 0x040fe20007ffe0ff */
[----:B------:R0:W5:Y:S01]  /*1200*/  LDG.E R6, desc[UR14][R12.64] ;  /* 0x0000000e0c067981 */ /* 0x000162000c1e1900 */
[C---:B------:R-:W-:Y:S01]  /*1210*/  IADD3 R29, PT, PT, R27.reuse, 0x4, RZ ;  /* 0x000000041b1d7810 */ /* 0x040fe20007ffe0ff */
[C-C-:B------:R-:W-:Y:S01]  /*1220*/  IMAD.WIDE.U32 R24, R27.reuse, 0x4, R22.reuse ;  /* 0x000000041b187825 */ /* 0x140fe200078e0016 */
[C---:B------:R-:W-:Y:S01]  /*1230*/  IADD3 R18, PT, PT, R27.reuse, 0x5, RZ ;  /* 0x000000051b127810 */ /* 0x040fe20007ffe0ff */
[----:B------:R1:W5:Y:S02]  /*1240*/  LDG.E R16, desc[UR14][R14.64] ;  /* 0x0000000e0e107981 */ /* 0x000364000c1e1900 */
[C---:B------:R-:W-:Y:S01]  /*1250*/  VIADD R9, R27.reuse, 0x2 ;  /* 0x000000021b097836 */ /* 0x040fe20000000000 */
[----:B------:R-:W-:Y:S01]  /*1260*/  IADD3 R27, PT, PT, R27, 0x6, RZ ;  /* 0x000000061b1b7810 */ /* 0x000fe20007ffe0ff */
[--C-:B------:R-:W-:Y:S01]  /*1270*/  IMAD.WIDE.U32 R20, R21, 0x4, R22.reuse ;  /* 0x0000000415147825 */ /* 0x100fe200078e0016 */
[----:B------:R2:W5:Y:S03]  /*1280*/  LDG.E R24, desc[UR14][R24.64] ;  /* 0x0000000e18187981 */ /* 0x000566000c1e1900 */
[----:B0-----:R-:W-:-:S02]  /*1290*/  IMAD.WIDE.U32 R12, R19, 0x4, R22 ;  /* 0x00000004130c7825 */ /* 0x001fc400078e0016 */
[----:B------:R2:W5:Y:S02]  /*12a0*/  LDG.E R20, desc[UR14][R20.64] ;  /* 0x0000000e14147981 */ /* 0x000564000c1e1900 */
[--C-:B------:R-:W-:Y:S02]  /*12b0*/  IMAD.WIDE.U32 R8, R9, 0x4, R22.reuse ;  /* 0x0000000409087825 */ /* 0x100fe400078e0016 */
[----:B------:R2:W5:Y:S02]  /*12c0*/  LDG.E R12, desc[UR14][R12.64] ;  /* 0x0000000e0c0c7981 */ /* 0x000564000c1e1900 */
[--C-:B-1----:R-:W-:Y:S02]  /*12d0*/  IMAD.WIDE.U32 R14, R29, 0x4, R22.reuse ;  /* 0x000000041d0e7825 */ /* 0x102fe400078e0016 */
[----:B------:R2:W5:Y:S02]  /*12e0*/  LDG.E R25, desc[UR14][R8.64] ;  /* 0x0000000e08197981 */ /* 0x000564000c1e1900 */
[----:B------:R-:W-:-:S02]  /*12f0*/  IMAD.WIDE.U32 R18, R18, 0x4, R22 ;  /* 0x0000000412127825 */ /* 0x000fc400078e0016 */
[----:B------:R2:W5:Y:S02]  /*1300*/  LDG.E R14, desc[UR14][R14.64] ;  /* 0x0000000e0e0e7981 */ /* 0x000564000c1e1900 */
[----:B------:R-:W-:Y:S02]  /*1310*/  IMAD.WIDE.U32 R22, R27, 0x4, R22 ;  /* 0x000000041b167825 */ /* 0x000fe400078e0016 */
[----:B------:R2:W5:Y:S04]  /*1320*/  LDG.E R18, desc[UR14][R18.64] ;  /* 0x0000000e12127981 */ /* 0x000568000c1e1900 */
[----:B------:R2:W5:Y:S01]  /*1330*/  LDG.E R22, desc[UR14][R22.64] ;  /* 0x0000000e16167981 */ /* 0x000562000c1e1900 */
[----:B------:R-:W-:Y:S01]  /*1340*/  BSSY.RECONVERGENT B1, `(.L_x_155) ;  /* 0x000001b000017945 */ /* 0x000fe20003800200 */
[----:B------:R-:W-:-:S07]  /*1350*/  MOV R26, R2 ;  /* 0x00000002001a7202 */ /* 0x000fce0000000f00 */
.L_x_156:
[----:B0-2---:R-:W0:Y:S01]  /*1360*/  LDC.64 R8, c[0x0][0x3b0] ;  /* 0x0000ec00ff087b82 */ /* 0x005e220000000a00 */
[----:B------:R-:W-:-:S04]  /*1370*/  IMAD R13, R3, R5, R26 ;  /* 0x00000005030d7224 */ /* 0x000fc800078e021a */
[----:B------:R-:W-:-:S04]  /*1380*/  IMAD R13, R13, 0x3, RZ ;  /* 0x000000030d0d7824 */ /* 0x000fc800078e02ff */
[----:B0-----:R-:W-:-:S05]  /*1390*/  IMAD.WIDE R8, R13, 0x4, R8 ;  /* 0x000000040d087825 */ /* 0x001fca00078e0208 */
[----:B------:R-:W2:Y:S04]  /*13a0*/  LDG.E R19, desc[UR14][R8.64+0x4] ;  /* 0x0000040e08137981 */ /* 0x000ea8000c1e1900 */
[----:B------:R-:W3:Y:S04]  /*13b0*/  LDG.E R15, desc[UR14][R8.64] ;  /* 0x0000000e080f7981 */ /* 0x000ee8000c1e1900 */
[----:B------:R-:W4:Y:S01]  /*13c0*/  LDG.E R13, desc[UR14][R8.64+0x8] ;  /* 0x0000080e080d7981 */ /* 0x000f22000c1e1900 */
[-C--:B--2--5:R-:W-:Y:S01]  /*13d0*/  FMUL R28, R18, R19.reuse ;  /* 0x00000013121c7220 */ /* 0x0a4fe20000400000 */
[-C--:B------:R-:W-:Y:S01]  /*13e0*/  FMUL R21, R12, R19.reuse ;  /* 0x000000130c157220 */ /* 0x080fe20000400000 */
[----:B------:R-:W-:-:S02]  /*13f0*/  FMUL R23, R14, R19 ;  /* 0x000000130e177220 */ /* 0x000fc40000400000 */
[-C--:B---3--:R-:W-:Y:S01]  /*1400*/  FFMA R19, R25, R15.reuse, R28 ;  /* 0x0000000f19137223 */ /* 0x088fe2000000001c */
[----:B------:R-:W-:Y:S02]  /*1410*/  HFMA2 R28, -RZ, RZ, 0, 7.152557373046875e-07 ;  /* 0x0000000cff1c7431 */ /* 0x000fe400000001ff */
[-C--:B------:R-:W-:Y:S01]  /*1420*/  FFMA R21, R24, R15.reuse, R21 ;  /* 0x0000000f18157223 */ /* 0x080fe20000000015 */
[----:B------:R-:W-:Y:S01]  /*1430*/  FFMA R23, R20, R15, R23 ;  /* 0x0000000f14177223 */ /* 0x000fe20000000017 */
[----:B------:R-:W-:Y:S02]  /*1440*/  IMAD R15, R0, R5, R26 ;  /* 0x00000005000f7224 */ /* 0x000fe400078e021a */
[-C--:B----4-:R-:W-:Y:S01]  /*1450*/  FFMA R19, R16, R13.reuse, R19 ;  /* 0x0000000d10137223 */ /* 0x090fe20000000013 */
[-C--:B------:R-:W-:Y:S01]  /*1460*/  FFMA R21, R22, R13.reuse, R21 ;  /* 0x0000000d16157223 */ /* 0x080fe20000000015 */
[----:B------:R-:W-:Y:S01]  /*1470*/  FFMA R23, R6, R13, R23 ;  /* 0x0000000d06177223 */ /* 0x000fe20000000017 */
[----:B------:R-:W-:Y:S01]  /*1480*/  IADD3 R26, PT, PT, R26, UR19, RZ ;  /* 0x000000131a1a7c10 */ /* 0x000fe2000fffe0ff */
[----:B------:R-:W-:-:S03]  /*1490*/  IMAD R28, R15, R28, UR17 ;  /* 0x000000110f1c7e24 */ /* 0x000fc6000f8e021c */
[----:B------:R-:W-:Y:S02]  /*14a0*/  ISETP.GE.AND P0, PT, R26, R5, PT ;  /* 0x000000051a00720c */ /* 0x000fe40003f06270 */
[----:B------:R0:W-:Y:S04]  /*14b0*/  STS [R28], R21 ;  /* 0x000000151c007388 */ /* 0x0001e80000000800 */
[----:B------:R0:W-:Y:S04]  /*14c0*/  STS [R28+0x4], R23 ;  /* 0x000004171c007388 */ /* 0x0001e80000000800 */
[----:B------:R0:W-:Y:S03]  /*14d0*/  STS [R28+0x8], R19 ;  /* 0x000008131c007388 */ /* 0x0001e60000000800 */
[----:B------:R-:W-:Y:S05]  /*14e0*/  @!P0 BRA `(.L_x_156) ;  /* 0xfffffffc009c8947 */ /* 0x000fea000383ffff */
[----:B------:R-:W-:Y:S05]  /*14f0*/  BSYNC.RECONVERGENT B1 ;  /* 0x0000000000017941 */ /* 0x000fea0003800200 */
.L_x_155:
[----:B------:R-:W1:Y:S01]  /*1500*/  LDC.64 R8, c[0x0][0x438] ;  /* 0x00010e00ff087b82 */ /* 0x000e620000000a00 */
[----:B------:R-:W-:-:S04]  /*1510*/  IMAD R13, R4, 0x3, RZ ;  /* 0x00000003040d7824 */ /* 0x000fc800078e02ff */
[C---:B0-----:R-:W-:Y:S01]  /*1520*/  VIADD R19, R13.reuse, 0x1 ;  /* 0x000000010d137836 */ /* 0x041fe20000000000 */
[----:B------:R-:W-:-:S05]  /*1530*/  IADD3 R15, PT, PT, R13, 0x2, RZ ;  /* 0x000000020d0f7810 */ /* 0x000fca0007ffe0ff */
[----:B-1----:R-:W-:-:S04]  /*1540*/  IMAD.WIDE.U32 R14, R15, 0x4, R8 ;  /* 0x000000040f0e7825 */ /* 0x002fc800078e0008 */
[--C-:B------:R-:W-:Y:S02]  /*1550*/  IMAD.WIDE.U32 R12, R13, 0x4, R8.reuse ;  /* 0x000000040d0c7825 */ /* 0x100fe400078e0008 */
[----:B------:R0:W5:Y:S02]  /*1560*/  LDG.E R14, desc[UR14][R14.64] ;  /* 0x0000000e0e0e7981 */ /* 0x000164000c1e1900 */
[----:B------:R-:W-:Y:S02]  /*1570*/  IMAD.WIDE.U32 R18, R19, 0x4, R8 ;  /* 0x0000000413127825 */ /* 0x000fe400078e0008 */
[----:B------:R0:W5:Y:S01]  /*1580*/  LDG.E R4, desc[UR14][R12.64] ;  /* 0x0000000e0c047981 */ /* 0x000162000c1e1900 */
[----:B------:R-:W1:Y:S03]  /*1590*/  LDC.64 R8, c[0x0][0x3b0] ;  /* 0x0000ec00ff087b82 */ /* 0x000e660000000a00 */
[----:B------:R0:W5:Y:S01]  /*15a0*/  LDG.E R6, desc[UR14][R18.64] ;  /* 0x0000000e12067981 */ /* 0x000162000c1e1900 */
[----:B------:R-:W-:-:S07]  /*15b0*/  MOV R16, R2 ;  /* 0x0000000200107202 */ /* 0x000fce0000000f00 */
.L_x_157:
[----:B0-----:R-:W-:-:S04]  /*15c0*/  IMAD R12, R3, R5, R16 ;  /* 0x00000005030c7224 */ /* 0x001fc800078e0210 */
[----:B------:R-:W-:-:S04]  /*15d0*/  IMAD R13, R12, 0x3, RZ ;  /* 0x000000030c0d7824 */ /* 0x000fc800078e02ff */
[----:B-1----:R-:W-:-:S05]  /*15e0*/  IMAD.WIDE R12, R13, 0x4, R8 ;  /* 0x000000040d0c7825 */ /* 0x002fca00078e0208 */
[----:B------:R-:W2:Y:S04]  /*15f0*/  LDG.E R19, desc[UR14][R12.64+0x8] ;  /* 0x0000080e0c137981 */ /* 0x000ea8000c1e1900 */
[----:B---3--:R-:W3:Y:S04]  /*1600*/  LDG.E R23, desc[UR14][R12.64] ;  /* 0x0000000e0c177981 */ /* 0x008ee8000c1e1900 */
[----:B------:R-:W4:Y:S01]  /*1610*/  LDG.E R15, desc[UR14][R12.64+0x4] ;  /* 0x0000040e0c0f7981 */ /* 0x000f22000c1e1900 */
[----:B------:R-:W-:Y:S02]  /*1620*/  HFMA2 R29, -RZ, RZ, 0, 7.152557373046875e-07 ;  /* 0x0000000cff1d7431 */ /* 0x000fe400000001ff */
[----:B------:R-:W-:Y:S01]  /*1630*/  IMAD R18, R0, R5, R16 ;  /* 0x0000000500127224 */ /* 0x000fe200078e0210 */
[----:B------:R-:W-:-:S04]  /*1640*/  IADD3 R16, PT, PT, R16, UR19, RZ ;  /* 0x0000001310107c10 */ /* 0x000fc8000fffe0ff */
[----:B------:R-:W-:Y:S01]  /*1650*/  ISETP.GE.AND P0, PT, R16, R5, PT ;  /* 0x000000051000720c */ /* 0x000fe20003f06270 */
[----:B------:R-:W-:Y:S02]  /*1660*/  IMAD R18, R18, R29, UR7 ;  /* 0x0000000712127e24 */ /* 0x000fe4000f8e021d */
[----:B--2--5:R-:W-:Y:S01]  /*1670*/  FMUL R21, R6, R19 ;  /* 0x0000001306157220 */ /* 0x024fe20000400000 */
[----:B---3--:R-:W-:Y:S01]  /*1680*/  FMUL R25, R14, R23 ;  /* 0x000000170e197220 */ /* 0x008fe20000400000 */
[-C--:B----4-:R-:W-:Y:S02]  /*1690*/  FMUL R27, R4, R15.reuse ;  /* 0x0000000f041b7220 */ /* 0x090fe40000400000 */
[----:B------:R-:W-:Y:S01]  /*16a0*/  FFMA R21, R14, R15, -R21 ;  /* 0x0000000f0e157223 */ /* 0x000fe20000000815 */
[----:B------:R-:W-:Y:S01]  /*16b0*/  FFMA R25, R4, R19, -R25 ;  /* 0x0000001304197223 */ /* 0x000fe20000000819 */
[----:B------:R-:W-:-:S03]  /*16c0*/  FFMA R27, R6, R23, -R27 ;  /* 0x00000017061b7223 */ /* 0x000fc6000000081b */
[----:B------:R3:W-:Y:S04]  /*16d0*/  STS [R18], R21 ;  /* 0x0000001512007388 */ /* 0x0007e80000000800 */
[----:B------:R3:W-:Y:S04]  /*16e0*/  STS [R18+0x4], R25 ;  /* 0x0000041912007388 */ /* 0x0007e80000000800 */
[----:B------:R3:W-:Y:S01]  /*16f0*/  STS [R18+0x8], R27 ;  /* 0x0000081b12007388 */ /* 0x0007e20000000800 */
[----:B------:R-:W-:Y:S05]  /*1700*/  @!P0 BRA `(.L_x_157) ;  /* 0xfffffffc00ac8947 */ /* 0x000fea000383ffff */
.L_x_154:
[----:B------:R-:W-:Y:S05]  /*1710*/  BSYNC.RECONVERGENT B0 ;  /* 0x0000000000007941 */ /* 0x000fea0003800200 */
.L_x_153:
[----:B------:R-:W0:Y:S01]  /*1720*/  LDC R6, c[0x0][0x390] ;  /* 0x0000e400ff067b82 */ /* 0x000e220000000800 */
[----:B------:R-:W-:-:S05]  /*1730*/  MOV R5, 0x24 ;  /* 0x0000002400057802 */ /* 0x000fca0000000f00 */
[----:B0-----:R-:W-:Y:S01]  /*1740*/  IMAD R6, R6, R5, UR6 ;  /* 0x0000000606067e24 */ /* 0x001fe2000f8e0205 */
[----:B------:R-:W-:Y:S06]  /*1750*/  @P1 BRA `(.L_x_158) ;  /* 0x0000000400101947 */ /* 0x000fec0003800000 */
[----:B------:R-:W0:Y:S01]  /*1760*/  LDCU UR9, c[0x0][0x398] ;  /* 0x00007300ff0977ac */ /* 0x000e220008000800 */
[----:B------:R-:W1:Y:S01]  /*1770*/  LDC.64 R4, c[0x0][0x448] ;  /* 0x00011200ff047b82 */ /* 0x000e620000000a00 */
[----:B0-----:R-:W-:-:S04]  /*1780*/  IMAD R8, R3, UR9, R0 ;  /* 0x0000000903087c24 */ /* 0x001fc8000f8e0200 */
[----:B------:R-:W-:Y:S02]  /*1790*/  IMAD R9, R8, 0x9, RZ ;  /* 0x0000000908097824 */ /* 0x000fe400078e02ff */
[----:B-12---:R-:W-:-:S03]  /*17a0*/  IMAD.WIDE.U32 R14, R11, 0x4, R4 ;  /* 0x000000040b0e7825 */ /* 0x006fc600078e0004 */
[C---:B------:R-:W-:Y:S01]  /*17b0*/  IADD3 R11, PT, PT, R9.reuse, 0x1, RZ ;  /* 0x00000001090b7810 */ /* 0x040fe20007ffe0ff */
[--C-:B------:R-:W-:Y:S01]  /*17c0*/  IMAD.WIDE.U32 R12, R10, 0x4, R4.reuse ;  /* 0x000000040a0c7825 */ /* 0x100fe200078e0004 */
[C---:B---3--:R-:W-:Y:S01]  /*17d0*/  IADD3 R27, PT, PT, R9.reuse, 0x3, RZ ;  /* 0x00000003091b7810 */ /* 0x048fe20007ffe0ff */
[----:B------:R-:W5:Y:S01]  /*17e0*/  LDG.E R20, desc[UR14][R14.64] ;  /* 0x0000000e0e147981 */ /* 0x000f62000c1e1900 */
[C---:B------:R-:W-:Y:S01]  /*17f0*/  IADD3 R25, PT, PT, R9.reuse, 0x4, RZ ;  /* 0x0000000409197810 */ /* 0x040fe20007ffe0ff */
[C-C-:B------:R-:W-:Y:S01]  /*1800*/  IMAD.WIDE.U32 R18, R9.reuse, 0x4, R4.reuse ;  /* 0x0000000409127825 */ /* 0x140fe200078e0004 */
[C---:B------:R-:W-:Y:S01]  /*1810*/  IADD3 R22, PT, PT, R9.reuse, 0x5, RZ ;  /* 0x0000000509167810 */ /* 0x040fe20007ffe0ff */
[----:B------:R0:W5:Y:S01]  /*1820*/  LDG.E R21, desc[UR14][R12.64] ;  /* 0x0000000e0c157981 */ /* 0x000162000c1e1900 */
[C---:B------:R-:W-:Y:S01]  /*1830*/  IADD3 R23, PT, PT, R9.reuse, 0x6, RZ ;  /* 0x0000000609177810 */ /* 0x040fe20007ffe0ff */
[----:B------:R-:W-:Y:S02]  /*1840*/  VIADD R29, R9, 0x2 ;  /* 0x00000002091d7836 */ /* 0x000fe40000000000 */
[----:B------:R1:W5:Y:S01]  /*1850*/  LDG.E R16, desc[UR14][R18.64] ;  /* 0x0000000e12107981 */ /* 0x000362000c1e1900 */
[----:B------:R-:W-:-:S04]  /*1860*/  IMAD.WIDE.U32 R8, R11, 0x4, R4 ;  /* 0x000000040b087825 */ /* 0x000fc800078e0004 */
[--C-:B------:R-:W-:Y:S02]  /*1870*/  IMAD.WIDE.U32 R10, R29, 0x4, R4.reuse ;  /* 0x000000041d0a7825 */ /* 0x100fe400078e0004 */
[----:B------:R2:W5:Y:S02]  /*1880*/  LDG.E R8, desc[UR14][R8.64] ;  /* 0x0000000e08087981 */ /* 0x000564000c1e1900 */
[--C-:B0-----:R-:W-:Y:S02]  /*1890*/  IMAD.WIDE.U32 R12, R27, 0x4, R4.reuse ;  /* 0x000000041b0c7825 */ /* 0x101fe400078e0004 */
[----:B------:R2:W5:Y:S02]  /*18a0*/  LDG.E R10, desc[UR14][R10.64] ;  /* 0x0000000e0a0a7981 */ /* 0x000564000c1e1900 */
[--C-:B------:R-:W-:Y:S02]  /*18b0*/  IMAD.WIDE.U32 R14, R25, 0x4, R4.reuse ;  /* 0x00000004190e7825 */ /* 0x100fe400078e0004 */
[----:B------:R2:W5:Y:S02]  /*18c0*/  LDG.E R12, desc[UR14][R12.64] ;  /* 0x0000000e0c0c7981 */ /* 0x000564000c1e1900 */
[----:B-1----:R-:W-:-:S02]  /*18d0*/  IMAD.WIDE.U32 R18, R22, 0x4, R4 ;  /* 0x0000000416127825 */ /* 0x002fc400078e0004 */
[----:B------:R2:W5:Y:S02]  /*18e0*/  LDG.E R14, desc[UR14][R14.64] ;  /* 0x0000000e0e0e7981 */ /* 0x000564000c1e1900 */
[----:B------:R-:W-:Y:S02]  /*18f0*/  IMAD.WIDE.U32 R4, R23, 0x4, R4 ;  /* 0x0000000417047825 */ /* 0x000fe400078e0004 */
[----:B------:R2:W5:Y:S04]  /*1900*/  LDG.E R18, desc[UR14][R18.64] ;  /* 0x0000000e12127981 */ /* 0x000568000c1e1900 */
[----:B------:R2:W5:Y:S01]  /*1910*/  LDG.E R22, desc[UR14][R4.64] ;  /* 0x0000000e04167981 */ /* 0x000562000c1e1900 */
[----:B------:R-:W-:-:S07]  /*1920*/  MOV R24, R2 ;  /* 0x0000000200187202 */ /* 0x000fce0000000f00 */
.L_x_159:
[----:B--2---:R-:W0:Y:S01]  /*1930*/  LDC.64 R4, c[0x0][0x3b8] ;  /* 0x0000ee00ff047b82 */ /* 0x004e220000000a00 */
[----:B------:R-:W-:-:S04]  /*1940*/  IMAD R9, R3, R17, R24 ;  /* 0x0000001103097224 */ /* 0x000fc800078e0218 */
[----:B------:R-:W-:-:S04]  /*1950*/  IMAD R9, R9, 0x9, RZ ;  /* 0x0000000909097824 */ /* 0x000fc800078e02ff */
[----:B0-----:R-:W-:-:S05]  /*1960*/  IMAD.WIDE R4, R9, 0x4, R4 ;  /* 0x0000000409047825 */ /* 0x001fca00078e0204 */
[----:B------:R-:W2:Y:S04]  /*1970*/  LDG.E R13, desc[UR14][R4.64] ;  /* 0x0000000e040d7981 */ /* 0x000ea8000c1e1900 */
[----:B------:R-:W3:Y:S04]  /*1980*/  LDG.E R19, desc[UR14][R4.64+0x8] ;  /* 0x0000080e04137981 */ /* 0x000ee8000c1e1900 */
[----:B------:R-:W4:Y:S04]  /*1990*/  LDG.E R11, desc[UR14][R4.64+0x4] ;  /* 0x0000040e040b7981 */ /* 0x000f28000c1e1900 */
[----:B------:R-:W4:Y:S04]  /*19a0*/  LDG.E R26, desc[UR14][R4.64+0xc] ;  /* 0x00000c0e041a7981 */ /* 0x000f28000c1e1900 */
[----:B------:R-:W4:Y:S04]  /*19b0*/  LDG.E R23, desc[UR14][R4.64+0x14] ;  /* 0x0000140e04177981 */ /* 0x000f28000c1e1900 */
[----:B------:R-:W4:Y:S01]  /*19c0*/  LDG.E R15, desc[UR14][R4.64+0x20] ;  /* 0x0000200e040f7981 */ /* 0x000f22000c1e1900 */
[----:B--2--5:R-:W-:Y:S01]  /*19d0*/  FMUL R9, R10, R13 ;  /* 0x0000000d0a097220 */ /* 0x024fe20000400000 */
[----:B---3--:R-:W-:-:S03]  /*19e0*/  FMUL R25, R8, R19 ;  /* 0x0000001308197220 */ /* 0x008fc60000400000 */
[----:B------:R-:W-:Y:S02]  /*19f0*/  FFMA R19, R16, R19, -R9 ;  /* 0x0000001310137223 */ /* 0x000fe40000000809 */
[----:B------:R-:W2:Y:S01]  /*1a00*/  LDG.E R9, desc[UR14][R4.64+0x10] ;  /* 0x0000100e04097981 */ /* 0x000ea2000c1e1900 */
[-C--:B----4-:R-:W-:Y:S01]  /*1a10*/  FFMA R25, R10, R11.reuse, -R25 ;  /* 0x0000000b0a197223 */ /* 0x090fe20000000819 */
[----:B------:R-:W-:-:S04]  /*1a20*/  FMUL R11, R16, R11 ;  /* 0x0000000b100b7220 */ /* 0x000fc80000400000 */
[----:B------:R-:W-:Y:S02]  /*1a30*/  FFMA R27, R8, R13, -R11 ;  /* 0x0000000d081b7223 */ /* 0x000fe4000000080b */
[----:B------:R-:W3:Y:S04]  /*1a40*/  LDG.E R11, desc[UR14][R4.64+0x1c] ;  /* 0x00001c0e040b7981 */ /* 0x000ee8000c1e1900 */
[----:B------:R-:W4:Y:S01]  /*1a50*/  LDG.E R13, desc[UR14][R4.64+0x18] ;  /* 0x0000180e040d7981 */ /* 0x000f22000c1e1900 */
[C---:B--2---:R-:W-:Y:S01]  /*1a60*/  FFMA R28, R18.reuse, R9, R25 ;  /* 0x00000009121c7223 */ /* 0x044fe20000000019 */
[-C--:B------:R-:W-:Y:S01]  /*1a70*/  FFMA R25, -R18, R26.reuse, R19 ;  /* 0x0000001a12197223 */ /* 0x080fe20000000113 */
[C---:B------:R-:W-:Y:S02]  /*1a80*/  FFMA R26, R14.reuse, R26, R27 ;  /* 0x0000001a0e1a7223 */ /* 0x040fe4000000001b */
[-C--:B------:R-:W-:Y:S01]  /*1a90*/  FFMA R19, -R14, R23.reuse, R28 ;  /* 0x000000170e137223 */ /* 0x080fe2000000011c */
[C---:B------:R-:W-:Y:S01]  /*1aa0*/  FFMA R28, R12.reuse, R23, R25 ;  /* 0x000000170c1c7223 */ /* 0x040fe20000000019 */
[----:B------:R-:W-:-:S02]  /*1ab0*/  FFMA R23, -R12, R9, R26 ;  /* 0x000000090c177223 */ /* 0x000fc4000000011a */
[----:B---3--:R-:W-:Y:S01]  /*1ac0*/  FFMA R26, R20, R11, R19 ;  /* 0x0000000b141a7223 */ /* 0x008fe20000000013 */
[----:B------:R-:W-:Y:S02]  /*1ad0*/  IMAD R9, R0, R17, R24 ;  /* 0x0000001100097224 */ /* 0x000fe400078e0218 */
[-C--:B----4-:R-:W-:Y:S01]  /*1ae0*/  FFMA R19, -R20, R13.reuse, R28 ;  /* 0x0000000d14137223 */ /* 0x090fe2000000011c */
[----:B------:R-:W-:Y:S01]  /*1af0*/  FFMA R28, R21, R13, R23 ;  /* 0x0000000d151c7223 */ /* 0x000fe20000000017 */
[----:B------:R-:W-:Y:S02]  /*1b00*/  IMAD R9, R9, 0xc, R6 ;  /* 0x0000000c09097824 */ /* 0x000fe400078e0206 */
[-C--:B------:R-:W-:Y:S01]  /*1b10*/  FFMA R26, -R21, R15.reuse, R26 ;  /* 0x0000000f151a7223 */ /* 0x080fe2000000011a */
[C---:B------:R-:W-:Y:S01]  /*1b20*/  FFMA R4, R22.reuse, R15, R19 ;  /* 0x0000000f16047223 */ /* 0x040fe20000000013 */
[----:B------:R-:W-:Y:S01]  /*1b30*/  FFMA R28, -R22, R11, R28 ;  /* 0x0000000b161c7223 */ /* 0x000fe2000000011c */
[----:B------:R-:W-:-:S02]  /*1b40*/  IADD3 R24, PT, PT, R24, UR19, RZ ;  /* 0x0000001318187c10 */ /* 0x000fc4000fffe0ff */
[----:B------:R0:W-:Y:S04]  /*1b50*/  STS [R9], R26 ;  /* 0x0000001a09007388 */ /* 0x0001e80000000800 */
[----:B------:R0:W-:Y:S04]  /*1b60*/  STS [R9+0x4], R4 ;  /* 0x0000040409007388 */ /* 0x0001e80000000800 */
[----:B------:R0:W-:Y:S01]  /*1b70*/  STS [R9+0x8], R28 ;  /* 0x0000081c09007388 */ /* 0x0001e20000000800 */
[----:B------:R-:W-:-:S13]  /*1b80*/  ISETP.GE.AND P0, PT, R24, R17, PT ;  /* 0x000000111800720c */ /* 0x000fda0003f06270 */
[----:B0-----:R-:W-:Y:S05]  /*1b90*/  @!P0 BRA `(.L_x_159) ;  /* 0xfffffffc00648947 */ /* 0x001fea000383ffff */
.L_x_158:
[----:B------:R-:W-:Y:S01]  /*1ba0*/  ISETP.GE.AND P0, PT, R0, R7, PT ;  /* 0x000000070000720c */ /* 0x000fe20003f06270 */
[----:B------:R-:W-:Y:S05]  /*1bb0*/  WARPSYNC.ALL ;  /* 0x0000000000007948 */ /* 0x000fea0003800000 */
[----:B------:R-:W-:Y:S06]  /*1bc0*/  BAR.SYNC.DEFER_BLOCKING 0x0 ;  /* 0x0000000000007b1d */ /* 0x000fec0000010000 */
[----:B------:R-:W-:Y:S04]  /*1bd0*/  BSSY B0, `(.L_x_160) ;  /* 0x0000064000007945 */ /* 0x000fe80003800000 */
[----:B------:R-:W-:Y:S05]  /*1be0*/  @P0 BRA `(.L_x_161) ;  /* 0x0000000400880947 */ /* 0x000fea0003800000 */
[----:B------:R-:W-:-:S07]  /*1bf0*/  MOV R8, R0 ;  /* 0x0000000000087202 */ /* 0x000fce0000000f00 */
.L_x_174:
[----:B0-----:R-:W0:Y:S01]  /*1c00*/  LDC R4, c[0x0][0x398] ;  /* 0x0000e600ff047b82 */ /* 0x001e220000000800 */
[----:B------:R-:W-:Y:S01]  /*1c10*/  HFMA2 R28, -RZ, RZ, 0, 0 ;  /* 0x00000000ff1c7431 */ /* 0x000fe200000001ff */
[----:B0-----:R-:W-:-:S13]  /*1c20*/  ISETP.GE.AND P0, PT, R4, 0x1, PT ;  /* 0x000000010400780c */ /* 0x001fda0003f06270 */
[----:B------:R-:W-:Y:S05]  /*1c30*/  @!P0 BRA `(.L_x_162) ;  /* 0x00000000007c8947 */ /* 0x000fea0003800000 */
[----:B------:R-:W-:Y:S01]  /*1c40*/  IMAD.MOV.U32 R28, RZ, RZ, RZ ;  /* 0x000000ffff1c7224 */ /* 0x000fe200078e00ff */
[----:B------:R-:W-:-:S07]  /*1c50*/  MOV R7, RZ ;  /* 0x000000ff00077202 */ /* 0x000fce0000000f00 */
.L_x_166:
[----:B-12---:R-:W0:Y:S01]  /*1c60*/  LDC R15, c[0x0][0x39c] ;  /* 0x0000e700ff0f7b82 */ /* 0x006e220000000800 */
[----:B------:R-:W-:Y:S01]  /*1c70*/  BSSY.RECONVERGENT B1, `(.L_x_163) ;  /* 0x0000017000017945 */ /* 0x000fe20003800200 */
[----:B0-----:R-:W-:-:S13]  /*1c80*/  ISETP.GE.AND P1, PT, R2, R15, PT ;  /* 0x0000000f0200720c */ /* 0x001fda0003f26270 */
[----:B------:R-:W-:Y:S05]  /*1c90*/  @P1 BRA `(.L_x_164) ;  /* 0x0000000000501947 */ /* 0x000fea0003800000 */
[----:B------:R-:W0:Y:S01]  /*1ca0*/  S2UR UR10, SR_CgaCtaId ;  /* 0x00000000000a79c3 */ /* 0x000e220000008800 */
[----:B------:R-:W-:Y:S01]  /*1cb0*/  UMOV UR9, 0x400 ;  /* 0x0000040000097882 */ /* 0x000fe20000000000 */
[----:B------:R-:W-:Y:S01]  /*1cc0*/  IMAD R9, R7, R15, R2 ;  /* 0x0000000f07097224 */ /* 0x000fe200078e0202 */
[----:B------:R-:W-:-:S05]  /*1cd0*/  MOV R12, R2 ;  /* 0x00000002000c7202 */ /* 0x000fca0000000f00 */
[----:B------:R-:W1:Y:S08]  /*1ce0*/  LDC R16, c[0x0][0x398] ;  /* 0x0000e600ff107b82 */ /* 0x000e700000000800 */
[----:B------:R-:W2:Y:S01]  /*1cf0*/  LDC.64 R4, c[0x0][0x3c0] ;  /* 0x0000f000ff047b82 */ /* 0x000ea20000000a00 */
[----:B0-----:R-:W-:-:S06]  /*1d00*/  ULEA UR9, UR10, UR9, 0x18 ;  /* 0x000000090a097291 */ /* 0x001fcc000f8ec0ff */
[----:B------:R-:W-:Y:S01]  /*1d10*/  LEA R9, R9, UR9, 0x2 ;  /* 0x0000000909097c11 */ /* 0x000fe2000f8e10ff */
[----:B-1----:R-:W-:-:S04]  /*1d20*/  IMAD R11, R2, R16, R7 ;  /* 0x00000010020b7224 */ /* 0x002fc800078e0207 */
[----:B------:R-:W-:-:S07]  /*1d30*/  IMAD R13, R11, R15, R8 ;  /* 0x0000000f0b0d7224 */ /* 0x000fce00078e0208 */
.L_x_165:
[----:B--2---:R-:W-:Y:S01]  /*1d40*/  IMAD.WIDE R10, R13, 0x4, R4 ;  /* 0x000000040d0a7825 */ /* 0x004fe200078e0204 */
[----:B------:R0:W1:Y:S05]  /*1d50*/  LDS R14, [R9] ;  /* 0x00000000090e7984 */ /* 0x00006a0000000800 */
[----:B------:R-:W1:Y:S01]  /*1d60*/  LDG.E R11, desc[UR14][R10.64] ;  /* 0x0000000e0a0b7981 */ /* 0x000e62000c1e1900 */
[----:B------:R-:W-:Y:S01]  /*1d70*/  IADD3 R12, PT, PT, R12, UR19, RZ ;  /* 0x000000130c0c7c10 */ /* 0x000fe2000fffe0ff */
[----:B------:R-:W-:Y:S01]  /*1d80*/  IMAD R13, R16, UR8, R13 ;  /* 0x00000008100d7c24 */ /* 0x000fe2000f8e020d */
[----:B---3--:R-:W-:Y:S02]  /*1d90*/  MOV R18, UR19 ;  /* 0x0000001300127c02 */ /* 0x008fe40008000f00 */
[----:B------:R-:W-:-:S02]  /*1da0*/  ISETP.GE.AND P1, PT, R12, R15, PT ;  /* 0x0000000f0c00720c */ /* 0x000fc40003f26270 */
[----:B0-----:R-:W-:Y:S01]  /*1db0*/  LEA R9, R18, R9, 0x2 ;  /* 0x0000000912097211 */ /* 0x001fe200078e10ff */
[----:B-1----:R-:W-:-:S10]  /*1dc0*/  FFMA R28, R11, R14, R28 ;  /* 0x0000000e0b1c7223 */ /* 0x002fd4000000001c */
[----:B------:R-:W-:Y:S05]  /*1dd0*/  @!P1 BRA `(.L_x_165) ;  /* 0xfffffffc00d89947 */ /* 0x000fea000383ffff */
.L_x_164:
[----:B------:R-:W-:Y:S05]  /*1de0*/  BSYNC.RECONVERGENT B1 ;  /* 0x0000000000017941 */ /* 0x000fea0003800200 */
.L_x_163:
[----:B------:R-:W0:Y:S01]  /*1df0*/  LDCU UR9, c[0x0][0x398] ;  /* 0x00007300ff0977ac */ /* 0x000e220008000800 */
[----:B------:R-:W-:-:S04]  /*1e00*/  IADD3 R7, PT, PT, R7, 0x1, RZ ;  /* 0x0000000107077810 */ /* 0x000fc80007ffe0ff */
[----:B0-----:R-:W-:-:S13]  /*1e10*/  ISETP.NE.AND P1, PT, R7, UR9, PT ;  /* 0x0000000907007c0c */ /* 0x001fda000bf25270 */
[----:B------:R-:W-:Y:S05]  /*1e20*/  @P1 BRA `(.L_x_166) ;  /* 0xfffffffc008c1947 */ /* 0x000fea000383ffff */
.L_x_162:
[----:B------:R-:W-:-:S03]  /*1e30*/  UMOV UR9, 0xffffffff ;  /* 0xffffffff00097882 */ /* 0x000fc60000000000 */
[----:B------:R-:W-:Y:S05]  /*1e40*/  BRA.DIV UR9, `(.L_x_167) ;  /* 0x00000032099c7947 */ /* 0x000fea000b800000 */
[----:B------:R-:W0:Y:S02]  /*1e50*/  SHFL.DOWN PT, R4, R28, 0x10, 0x1f ;  /* 0x0a001f001c047f89 */ /* 0x000e2400000e0000 */
[----:B0-----:R-:W-:-:S05]  /*1e60*/  FADD R28, R4, R28 ;  /* 0x0000001c041c7221 */ /* 0x001fca0000000000 */
[----:B------:R-:W0:Y:S02]  /*1e70*/  SHFL.DOWN PT, R7, R28, 0x8, 0x1f ;  /* 0x09001f001c077f89 */ /* 0x000e2400000e0000 */
[----:B0-----:R-:W-:-:S05]  /*1e80*/  FADD R7, R28, R7 ;  /* 0x000000071c077221 */ /* 0x001fca0000000000 */
[----:B------:R-:W0:Y:S02]  /*1e90*/  SHFL.DOWN PT, R10, R7, 0x4, 0x1f ;  /* 0x08801f00070a7f89 */ /* 0x000e2400000e0000 */
[----:B0-----:R-:W-:-:S05]  /*1ea0*/  FADD R10, R7, R10 ;  /* 0x0000000a070a7221 */ /* 0x001fca0000000000 */
[----:B------:R-:W0:Y:S02]  /*1eb0*/  SHFL.DOWN PT, R9, R10, 0x2, 0x1f ;  /* 0x08401f000a097f89 */ /* 0x000e2400000e0000 */
[----:B0-----:R-:W-:-:S05]  /*1ec0*/  FADD R9, R10, R9 ;  /* 0x000000090a097221 */ /* 0x001fca0000000000 */
[----:B--2---:R0:W2:Y:S02]  /*1ed0*/  SHFL.DOWN PT, R12, R9, 0x1, 0x1f ;  /* 0x08201f00090c7f89 */ /* 0x0040a400000e0000 */
.L_x_239:
[----:B------:R-:W-:Y:S02]  /*1ee0*/  HFMA2 R28, -RZ, RZ, 0, 0 ;  /* 0x00000000ff1c7431 */ /* 0x000fe400000001ff */
[----:B--2---:R-:W-:Y:S01]  /*1ef0*/  FADD R7, R9, R12 ;  /* 0x0000000c09077221 */ /* 0x004fe20000000000 */
[----:B------:R-:W-:Y:S06]  /*1f00*/  @!P0 BRA `(.L_x_168) ;  /* 0x0000000000648947 */ /* 0x000fec0003800000 */
[----:B------:R-:W-:Y:S01]  /*1f10*/  IMAD.MOV.U32 R28, RZ, RZ, RZ ;  /* 0x000000ffff1c7224 */ /* 0x000fe200078e00ff */
[----:B0-----:R-:W-:-:S07]  /*1f20*/  MOV R9, RZ ;  /* 0x000000ff00097202 */ /* 0x001fce0000000f00 */
.L_x_172:
[----:B-1----:R-:W0:Y:S01]  /*1f30*/  LDC R15, c[0x0][0x3a0] ;  /* 0x0000e800ff0f7b82 */ /* 0x002e220000000800 */
[----:B------:R-:W-:Y:S01]  /*1f40*/  BSSY.RECONVERGENT B1, `(.L_x_169) ;  /* 0x0000011000017945 */ /* 0x000fe20003800200 */
[----:B0-----:R-:W-:-:S13]  /*1f50*/  ISETP.GE.AND P0, PT, R2, R15, PT ;  /* 0x0000000f0200720c */ /* 0x001fda0003f06270 */
[----:B------:R-:W-:Y:S05]  /*1f60*/  @P0 BRA `(.L_x_170) ;  /* 0x0000000000380947 */ /* 0x000fea0003800000 */
[----:B------:R-:W0:Y:S01]  /*1f70*/  LDC.64 R4, c[0x0][0x3e0] ;  /* 0x0000f800ff047b82 */ /* 0x000e220000000a00 */
[----:B------:R-:W-:-:S07]  /*1f80*/  MOV R12, R2 ;  /* 0x00000002000c7202 */ /* 0x000fce0000000f00 */
.L_x_171:
[----:B------:R-:W1:Y:S02]  /*1f90*/  LDCU.64 UR10, c[0x0][0x398] ;  /* 0x00007300ff0a77ac */ /* 0x000e640008000a00 */
[----:B-1----:R-:W-:-:S04]  /*1fa0*/  IMAD R11, R12, UR10, R9 ;  /* 0x0000000a0c0b7c24 */ /* 0x002fc8000f8e0209 */
[----:B------:R-:W-:-:S04]  /*1fb0*/  IMAD R11, R11, UR11, R8 ;  /* 0x0000000b0b0b7c24 */ /* 0x000fc8000f8e0208 */
[----:B0-----:R-:W-:-:S06]  /*1fc0*/  IMAD.WIDE R10, R11, 0x4, R4 ;  /* 0x000000040b0a7825 */ /* 0x001fcc00078e0204 */
[----:B------:R-:W2:Y:S01]  /*1fd0*/  LDG.E R11, desc[UR14][R10.64] ;  /* 0x0000000e0a0b7981 */ /* 0x000ea2000c1e1900 */
[----:B------:R-:W-:Y:S01]  /*1fe0*/  IMAD R13, R9, R15, R12 ;  /* 0x0000000f090d7224 */ /* 0x000fe200078e020c */
[----:B------:R-:W-:-:S04]  /*1ff0*/  IADD3 R12, PT, PT, R12, UR19, RZ ;  /* 0x000000130c0c7c10 */ /* 0x000fc8000fffe0ff */
[----:B------:R-:W-:Y:S02]  /*2000*/  LEA R13, R13, UR13, 0x2 ;  /* 0x0000000d0d0d7c11 */ /* 0x000fe4000f8e10ff */
[----:B------:R-:W-:-:S04]  /*2010*/  ISETP.GE.AND P0, PT, R12, R15, PT ;  /* 0x0000000f0c00720c */ /* 0x000fc80003f06270 */
[----:B------:R-:W2:Y:S02]  /*2020*/  LDS R13, [R13] ;  /* 0x000000000d0d7984 */ /* 0x000ea40000000800 */
[----:B--2---:R-:W-:-:S07]  /*2030*/  FFMA R28, R11, R13, R28 ;  /* 0x0000000d0b1c7223 */ /* 0x004fce000000001c */
[----:B------:R-:W-:Y:S05]  /*2040*/  @!P0 BRA `(.L_x_171) ;  /* 0xfffffffc00d08947 */ /* 0x000fea000383ffff */
.L_x_170:
[----:B------:R-:W-:Y:S05]  /*2050*/  BSYNC.RECONVERGENT B1 ;  /* 0x0000000000017941 */ /* 0x000fea0003800200 */
.L_x_169:
[----:B------:R-:W0:Y:S01]  /*2060*/  LDCU UR9, c[0x0][0x398] ;  /* 0x00007300ff0977ac */ /* 0x000e220008000800 */
[----:B------:R-:W-:-:S04]  /*2070*/  IADD3 R9, PT, PT, R9, 0x1, RZ ;  /* 0x0000000109097810 */ /* 0x000fc80007ffe0ff */
[----:B0-----:R-:W-:-:S13]  /*2080*/  ISETP.NE.AND P0, PT, R9, UR9, PT ;  /* 0x0000000909007c0c */ /* 0x001fda000bf05270 */
[----:B------:R-:W-:Y:S05]  /*2090*/  @P0 BRA `(.L_x_172) ;  /* 0xfffffffc00a40947 */ /* 0x000fea000383ffff */
.L_x_168:
[----:B------:R-:W-:Y:S01]  /*20a0*/  UMOV UR9, 0xffffffff ;  /* 0xffffffff00097882 */ /* 0x000fe20000000000 */
[----:B------:R-:W-:Y:S02]  /*20b0*/  ISETP.NE.AND P0, PT, R2, RZ, PT ;  /* 0x000000ff0200720c */ /* 0x000fe40003f05270 */
[----:B------:R-:W-:Y:S11]  /*20c0*/  BRA.DIV UR9, `(.L_x_173) ;  /* 0x0000003209a07947 */ /* 0x000ff6000b800000 */
[----:B------:R-:W2:Y:S02]  /*20d0*/  SHFL.DOWN PT, R4, R28, 0x10, 0x1f ;  /* 0x0a001f001c047f89 */ /* 0x000ea400000e0000 */
[----:B--2---:R-:W-:-:S05]  /*20e0*/  FADD R28, R4, R28 ;  /* 0x0000001c041c7221 */ /* 0x004fca0000000000 */
[----:B0-----:R-:W0:Y:S02]  /*20f0*/  SHFL.DOWN PT, R9, R28, 0x8, 0x1f ;  /* 0x09001f001c097f89 */ /* 0x001e2400000e0000 */
[----:B0-----:R-:W-:-:S05]  /*2100*/  FADD R9, R28, R9 ;  /* 0x000000091c097221 */ /* 0x001fca0000000000 */
[----:B------:R-:W0:Y:S02]  /*2110*/  SHFL.DOWN PT, R10, R9, 0x4, 0x1f ;  /* 0x08801f00090a7f89 */ /* 0x000e2400000e0000 */
[----:B0-----:R-:W-:-:S05]  /*2120*/  FADD R10, R9, R10 ;  /* 0x0000000a090a7221 */ /* 0x001fca0000000000 */
[----:B------:R-:W0:Y:S02]  /*2130*/  SHFL.DOWN PT, R11, R10, 0x2, 0x1f ;  /* 0x08401f000a0b7f89 */ /* 0x000e2400000e0000 */
[----:B0-----:R-:W-:-:S05]  /*2140*/  FADD R11, R10, R11 ;  /* 0x0000000b0a0b7221 */ /* 0x001fca0000000000 */
[----:B------:R0:W2:Y:S02]  /*2150*/  SHFL.DOWN PT, R12, R11, 0x1, 0x1f ;  /* 0x08201f000b0c7f89 */ /* 0x0000a400000e0000 */
.L_x_246:
[----:B------:R-:W4:Y:S01]  /*2160*/  @!P0 LDC.64 R4, c[0x0][0x450] ;  /* 0x00011400ff048b82 */ /* 0x000f220000000a00 */
[----:B------:R-:W5:Y:S01]  /*2170*/  LDCU UR9, c[0x0][0x39c] ;  /* 0x00007380ff0977ac */ /* 0x000f620008000800 */
[----:B--2---:R-:W-:Y:S01]  /*2180*/  FADD R12, R11, R12 ;  /* 0x0000000c0b0c7221 */ /* 0x004fe20000000000 */
[----:B------:R-:W-:-:S04]  /*2190*/  FADD R7, RZ, R7 ;  /* 0x00000007ff077221 */ /* 0x000fc80000000000 */
[----:B------:R-:W-:Y:S01]  /*21a0*/  FADD R7, R12, R7 ;  /* 0x000000070c077221 */ /* 0x000fe20000000000 */
[----:B-----5:R-:W-:Y:S01]  /*21b0*/  @!P0 IMAD R9, R3, UR9, R8 ;  /* 0x0000000903098c24 */ /* 0x020fe2000f8e0208 */
[----:B------:R-:W-:-:S03]  /*21c0*/  IADD3 R8, PT, PT, R8, UR20, RZ ;  /* 0x0000001408087c10 */ /* 0x000fc6000fffe0ff */
[----:B----4-:R-:W-:-:S05]  /*21d0*/  @!P0 IMAD.WIDE R4, R9, 0x4, R4 ;  /* 0x0000000409048825 */ /* 0x010fca00078e0204 */
[----:B------:R4:W-:Y:S01]  /*21e0*/  @!P0 STG.E desc[UR14][R4.64], R7 ;  /* 0x0000000704008986 */ /* 0x0009e2000c10190e */
[----:B------:R-:W-:-:S13]  /*21f0*/  ISETP.GE.AND P0, PT, R8, UR9, PT ;  /* 0x0000000908007c0c */ /* 0x000fda000bf06270 */
[----:B----4-:R-:W-:Y:S05]  /*2200*/  @!P0 BRA `(.L_x_174) ;  /* 0xfffffff8007c8947 */ /* 0x010fea000383ffff */
.L_x_161:
[----:B------:R-:W-:Y:S05]  /*2210*/  BSYNC B0 ;  /* 0x0000000000007941 */ /* 0x000fea0003800000 */
.L_x_160:
[----:B------:R-:W4:Y:S01]  /*2220*/  LDCU UR9, c[0x0][0x3a0] ;  /* 0x00007400ff0977ac */ /* 0x000f220008000800 */
[----:B------:R-:W-:Y:S01]  /*2230*/  BSSY B0, `(.L_x_175) ;  /* 0x0000181000007945 */ /* 0x000fe20003800000 */
[----:B----4-:R-:W-:-:S13]  /*2240*/  ISETP.GE.AND P0, PT, R0, UR9, PT ;  /* 0x0000000900007c0c */ /* 0x010fda000bf06270 */
[----:B------:R-:W-:Y:S05]  /*2250*/  @P0 BRA `(.L_x_176) ;  /* 0x0000001400f80947 */ /* 0x000fea0003800000 */
[----:B------:R-:W-:-:S07]  /*2260*/  MOV R8, R0 ;  /* 0x0000000000087202 */ /* 0x000fce0000000f00 */
.L_x_211:
[----:B------:R-:W4:Y:S01]  /*2270*/  LDCU UR9, c[0x0][0x398] ;  /* 0x00007300ff0977ac */ /* 0x000f220008000800 */
[----:B0-----:R-:W-:Y:S01]  /*2280*/  CS2R R10, SRZ ;  /* 0x00000000000a7805 */ /* 0x001fe2000001ff00 */
[----:B------:R-:W-:Y:S01]  /*2290*/  IMAD.MOV.U32 R9, RZ, RZ, RZ ;  /* 0x000000ffff097224 */ /* 0x000fe200078e00ff */
[----:B----4-:R-:W-:-:S04]  /*22a0*/  MOV R7, UR9 ;  /* 0x0000000900077c02 */ /* 0x010fc80008000f00 */
[----:B------:R-:W-:-:S13]  /*22b0*/  ISETP.GE.AND P0, PT, R7, 0x1, PT ;  /* 0x000000010700780c */ /* 0x000fda0003f06270 */
[----:B------:R-:W-:Y:S05]  /*22c0*/  @!P0 BRA `(.L_x_177) ;  /* 0x0000000000888947 */ /* 0x000fea0003800000 */
[----:B------:R-:W-:Y:S01]  /*22d0*/  HFMA2 R9, -RZ, RZ, 0, 0 ;  /* 0x00000000ff097431 */ /* 0x000fe200000001ff */
[----:B------:R-:W-:Y:S01]  /*22e0*/  BSSY.RECONVERGENT B1, `(.L_x_177) ;  /* 0x0000020000017945 */ /* 0x000fe20003800200 */
[----:B------:R-:W-:Y:S02]  /*22f0*/  MOV R14, RZ ;  /* 0x000000ff000e7202 */ /* 0x000fe40000000f00 */
[----:B------:R-:W-:-:S07]  /*2300*/  CS2R R10, SRZ ;  /* 0x00000000000a7805 */ /* 0x000fce000001ff00 */
.L_x_181:
[----:B-12---:R-:W0:Y:S01]  /*2310*/  LDC R19, c[0x0][0x3a0] ;  /* 0x0000e800ff137b82 */ /* 0x006e220000000800 */
[----:B------:R-:W-:Y:S01]  /*2320*/  BSSY.RECONVERGENT B2, `(.L_x_178) ;  /* 0x0000016000027945 */ /* 0x000fe20003800200 */
[----:B0-----:R-:W-:-:S13]  /*2330*/  ISETP.GE.AND P0, PT, R2, R19, PT ;  /* 0x000000130200720c */ /* 0x001fda0003f06270 */
[----:B------:R-:W-:Y:S05]  /*2340*/  @P0 BRA `(.L_x_179) ;  /* 0x00000000004c0947 */ /* 0x000fea0003800000 */
[----:B------:R-:W0:Y:S01]  /*2350*/  LDC.64 R4, c[0x0][0x3d0] ;  /* 0x0000f400ff047b82 */ /* 0x000e220000000a00 */
[----:B------:R-:W-:-:S07]  /*2360*/  MOV R7, R2 ;  /* 0x0000000200077202 */ /* 0x000fce0000000f00 */
.L_x_180:
[----:B------:R-:W1:Y:S02]  /*2370*/  LDCU UR9, c[0x0][0x398] ;  /* 0x00007300ff0977ac */ /* 0x000e640008000800 */
[----:B-1----:R-:W-:-:S04]  /*2380*/  IMAD R13, R7, UR9, R14 ;  /* 0x00000009070d7c24 */ /* 0x002fc8000f8e020e */
[----:B------:R-:W-:-:S04]  /*2390*/  IMAD R13, R13, R19, R8 ;  /* 0x000000130d0d7224 */ /* 0x000fc800078e0208 */
[----:B0-----:R-:W-:-:S06]  /*23a0*/  IMAD.WIDE R12, R13, 0x4, R4 ;  /* 0x000000040d0c7825 */ /* 0x001fcc00078e0204 */
[----:B------:R-:W2:Y:S01]  /*23b0*/  LDG.E R12, desc[UR14][R12.64] ;  /* 0x0000000e0c0c7981 */ /* 0x000ea2000c1e1900 */
[----:B------:R-:W-:Y:S02]  /*23c0*/  HFMA2 R16, -RZ, RZ, 0, 7.152557373046875e-07 ;  /* 0x0000000cff107431 */ /* 0x000fe400000001ff */
[----:B------:R-:W-:Y:S01]  /*23d0*/  IMAD R15, R14, R19, R7 ;  /* 0x000000130e0f7224 */ /* 0x000fe200078e0207 */
[----:B------:R-:W-:-:S04]  /*23e0*/  IADD3 R7, PT, PT, R7, UR19, RZ ;  /* 0x0000001307077c10 */ /* 0x000fc8000fffe0ff */
[----:B------:R-:W-:Y:S01]  /*23f0*/  ISETP.GE.AND P0, PT, R7, R19, PT ;  /* 0x000000130700720c */ /* 0x000fe20003f06270 */
[----:B------:R-:W-:-:S05]  /*2400*/  IMAD R15, R15, R16, UR5 ;  /* 0x000000050f0f7e24 */ /* 0x000fca000f8e0210 */
[----:B------:R-:W2:Y:S04]  /*2410*/  LDS R16, [R15] ;  /* 0x000000000f107984 */ /* 0x000ea80000000800 */
[----:B------:R-:W0:Y:S04]  /*2420*/  LDS R17, [R15+0x4] ;  /* 0x000004000f117984 */ /* 0x000e280000000800 */
[----:B---3--:R-:W1:Y:S01]  /*2430*/  LDS R18, [R15+0x8] ;  /* 0x000008000f127984 */ /* 0x008e620000000800 */
[C---:B--2---:R-:W-:Y:S01]  /*2440*/  FFMA R11, R12.reuse, R16, R11 ;  /* 0x000000100c0b7223 */ /* 0x044fe2000000000b */
[C---:B0-----:R-:W-:Y:S01]  /*2450*/  FFMA R10, R12.reuse, R17, R10 ;  /* 0x000000110c0a7223 */ /* 0x041fe2000000000a */
[----:B-1----:R-:W-:Y:S01]  /*2460*/  FFMA R9, R12, R18, R9 ;  /* 0x000000120c097223 */ /* 0x002fe20000000009 */
[----:B------:R-:W-:Y:S06]  /*2470*/  @!P0 BRA `(.L_x_180) ;  /* 0xfffffffc00bc8947 */ /* 0x000fec000383ffff */
.L_x_179:
[----:B------:R-:W-:Y:S05]  /*2480*/  BSYNC.RECONVERGENT B2 ;  /* 0x0000000000027941 */ /* 0x000fea0003800200 */
.L_x_178:
[----:B------:R-:W0:Y:S01]  /*2490*/  LDCU UR9, c[0x0][0x398] ;  /* 0x00007300ff0977ac */ /* 0x000e220008000800 */
[----:B------:R-:W-:Y:S02]  /*24a0*/  IADD3 R14, PT, PT, R14, 0x1, RZ ;  /* 0x000000010e0e7810 */ /* 0x000fe40007ffe0ff */
[----:B0-----:R-:W-:-:S04]  /*24b0*/  MOV R7, UR9 ;  /* 0x0000000900077c02 */ /* 0x001fc80008000f00 */
[----:B------:R-:W-:-:S13]  /*24c0*/  ISETP.NE.AND P0, PT, R14, R7, PT ;  /* 0x000000070e00720c */ /* 0x000fda0003f05270 */
[----:B------:R-:W-:Y:S05]  /*24d0*/  @P0 BRA `(.L_x_181) ;  /* 0xfffffffc008c0947 */ /* 0x000fea000383ffff */
[----:B------:R-:W-:Y:S05]  /*24e0*/  BSYNC.RECONVERGENT B1 ;  /* 0x0000000000017941 */ /* 0x000fea0003800200 */
.L_x_177:
[----:B------:R-:W-:Y:S01]  /*24f0*/  UMOV UR9, 0xffffffff ;  /* 0xffffffff00097882 */ /* 0x000fe20000000000 */
[----:B------:R-:W-:Y:S02]  /*2500*/  ISETP.GE.AND P0, PT, R7, 0x1, PT ;  /* 0x000000010700780c */ /* 0x000fe40003f06270 */
[----:B------:R-:W-:Y:S11]  /*2510*/  BRA.DIV UR9, `(.L_x_182) ;  /* 0x0000003209307947 */ /* 0x000ff6000b800000 */
[----:B--2---:R-:W0:Y:S04]  /*2520*/  SHFL.DOWN PT, R12, R11, 0x10, 0x1f ;  /* 0x0a001f000b0c7f89 */ /* 0x004e2800000e0000 */
[----:B-1----:R-:W1:Y:S04]  /*2530*/  SHFL.DOWN PT, R13, R10, 0x10, 0x1f ;  /* 0x0a001f000a0d7f89 */ /* 0x002e6800000e0000 */
        /* <DEDUP_REMOVED lines=9> */
[----:B---3--:R-:W0:Y:S01]  /*25d0*/  SHFL.DOWN PT, R18, R15, 0x4, 0x1f ;  /* 0x08801f000f127f89 */ /* 0x008e2200000e0000 */
        /* <DEDUP_REMOVED lines=14> */
[----:B------:R2:W3:Y:S01]  /*26c0*/  SHFL.DOWN PT, R16, R19, 0x1, 0x1f ;  /* 0x08201f0013107f89 */ /* 0x0004e200000e0000 */
[----:B0-----:R-:W-:Y:S01]  /*26d0*/  FADD R9, R13, R12 ;  /* 0x0000000c0d097221 */ /* 0x001fe20000000000 */
[----:B-12---:R-:W-:-:S07]  /*26e0*/  FADD R12, R14, R15 ;  /* 0x0000000f0e0c7221 */ /* 0x006fce0000000000 */
.L_x_263:
[----:B------:R-:W-:Y:S01]  /*26f0*/  BSSY.RECONVERGENT B1, `(.L_x_183) ;  /* 0x0000028000017945 */ /* 0x000fe20003800200 */
[----:B------:R-:W-:Y:S02]  /*2700*/  HFMA2 R15, -RZ, RZ, 0, 0 ;  /* 0x00000000ff0f7431 */ /* 0x000fe400000001ff */
[----:B---3--:R-:W-:Y:S01]  /*2710*/  FADD R14, R19, R16 ;  /* 0x00000010130e7221 */ /* 0x008fe20000000000 */
[----:B------:R-:W-:Y:S01]  /*2720*/  IMAD.MOV.U32 R13, RZ, RZ, RZ ;  /* 0x000000ffff0d7224 */ /* 0x000fe200078e00ff */
[----:B------:R-:W-:Y:S01]  /*2730*/  MOV R16, RZ ;  /* 0x000000ff00107202 */ /* 0x000fe20000000f00 */
[----:B------:R-:W-:Y:S06]  /*2740*/  @!P0 BRA `(.L_x_184) ;  /* 0x0000000000888947 */ /* 0x000fec0003800000 */
[----:B------:R-:W-:Y:S02]  /*2750*/  MOV R16, RZ ;  /* 0x000000ff00107202 */ /* 0x000fe40000000f00 */
[----:B------:R-:W-:Y:S02]  /*2760*/  MOV R18, RZ ;  /* 0x000000ff00127202 */ /* 0x000fe40000000f00 */
[----:B------:R-:W-:Y:S02]  /*2770*/  MOV R15, RZ ;  /* 0x000000ff000f7202 */ /* 0x000fe40000000f00 */
[----:B------:R-:W-:-:S07]  /*2780*/  MOV R13, RZ ;  /* 0x000000ff000d7202 */ /* 0x000fce0000000f00 */
.L_x_188:
[----:B------:R-:W0:Y:S01]  /*2790*/  LDC R22, c[0x0][0x39c] ;  /* 0x0000e700ff167b82 */ /* 0x000e220000000800 */
[----:B------:R-:W-:Y:S01]  /*27a0*/  BSSY.RECONVERGENT B2, `(.L_x_185) ;  /* 0x0000017000027945 */ /* 0x000fe20003800200 */
[----:B0-----:R-:W-:-:S13]  /*27b0*/  ISETP.GE.AND P0, PT, R2, R22, PT ;  /* 0x000000160200720c */ /* 0x001fda0003f06270 */
[----:B------:R-:W-:Y:S05]  /*27c0*/  @P0 BRA `(.L_x_186) ;  /* 0x0000000000500947 */ /* 0x000fea0003800000 */
[----:B------:R-:W0:Y:S01]  /*27d0*/  LDC.64 R4, c[0x0][0x3f0] ;  /* 0x0000fc00ff047b82 */ /* 0x000e220000000a00 */
[----:B------:R-:W-:-:S07]  /*27e0*/  MOV R7, R2 ;  /* 0x0000000200077202 */ /* 0x000fce0000000f00 */
.L_x_187:
[----:B------:R-:W1:Y:S01]  /*27f0*/  LDCU UR9, c[0x0][0x398] ;  /* 0x00007300ff0977ac */ /* 0x000e620008000800 */
[----:B------:R-:W2:Y:S01]  /*2800*/  LDCU UR10, c[0x0][0x3a0] ;  /* 0x00007400ff0a77ac */ /* 0x000ea20008000800 */
[----:B-1----:R-:W-:-:S04]  /*2810*/  IMAD R11, R7, UR9, R18 ;  /* 0x00000009070b7c24 */ /* 0x002fc8000f8e0212 */
[----:B--2---:R-:W-:-:S04]  /*2820*/  IMAD R11, R11, UR10, R8 ;  /* 0x0000000a0b0b7c24 */ /* 0x004fc8000f8e0208 */
[----:B0-----:R-:W-:-:S06]  /*2830*/  IMAD.WIDE R10, R11, 0x4, R4 ;  /* 0x000000040b0a7825 */ /* 0x001fcc00078e0204 */
[----:B------:R-:W2:Y:S01]  /*2840*/  LDG.E R10, desc[UR14][R10.64] ;  /* 0x0000000e0a0a7981 */ /* 0x000ea2000c1e1900 */
[----:B------:R-:W-:Y:S02]  /*2850*/  IMAD.MOV.U32 R20, RZ, RZ, 0xc ;  /* 0x0000000cff147424 */ /* 0x000fe400078e00ff */
[----:B------:R-:W-:Y:S01]  /*2860*/  IMAD R17, R18, R22, R7 ;  /* 0x0000001612117224 */ /* 0x000fe200078e0207 */
[----:B------:R-:W-:-:S03]  /*2870*/  IADD3 R7, PT, PT, R7, UR19, RZ ;  /* 0x0000001307077c10 */ /* 0x000fc6000fffe0ff */
[----:B------:R-:W-:Y:S01]  /*2880*/  IMAD R17, R17, R20, UR16 ;  /* 0x0000001011117e24 */ /* 0x000fe2000f8e0214 */
[----:B------:R-:W-:-:S04]  /*2890*/  ISETP.GE.AND P0, PT, R7, R22, PT ;  /* 0x000000160700720c */ /* 0x000fc80003f06270 */
[----:B------:R-:W2:Y:S04]  /*28a0*/  LDS R19, [R17] ;  /* 0x0000000011137984 */ /* 0x000ea80000000800 */
[----:B------:R-:W0:Y:S04]  /*28b0*/  LDS R20, [R17+0x4] ;  /* 0x0000040011147984 */ /* 0x000e280000000800 */
[----:B------:R-:W1:Y:S01]  /*28c0*/  LDS R21, [R17+0x8] ;  /* 0x0000080011157984 */ /* 0x000e620000000800 */
[C---:B--2---:R-:W-:Y:S01]  /*28d0*/  FFMA R13, R10.reuse, R19, R13 ;  /* 0x000000130a0d7223 */ /* 0x044fe2000000000d */
[C---:B0-----:R-:W-:Y:S01]  /*28e0*/  FFMA R15, R10.reuse, R20, R15 ;  /* 0x000000140a0f7223 */ /* 0x041fe2000000000f */
[----:B-1----:R-:W-:Y:S01]  /*28f0*/  FFMA R16, R10, R21, R16 ;  /* 0x000000150a107223 */ /* 0x002fe20000000010 */
[----:B------:R-:W-:Y:S06]  /*2900*/  @!P0 BRA `(.L_x_187) ;  /* 0xfffffffc00b88947 */ /* 0x000fec000383ffff */
.L_x_186:
[----:B------:R-:W-:Y:S05]  /*2910*/  BSYNC.RECONVERGENT B2 ;  /* 0x0000000000027941 */ /* 0x000fea0003800200 */
.L_x_185:
[----:B------:R-:W0:Y:S01]  /*2920*/  LDCU UR9, c[0x0][0x398] ;  /* 0x00007300ff0977ac */ /* 0x000e220008000800 */
[----:B------:R-:W-:Y:S02]  /*2930*/  IADD3 R18, PT, PT, R18, 0x1, RZ ;  /* 0x0000000112127810 */ /* 0x000fe40007ffe0ff */
[----:B0-----:R-:W-:-:S04]  /*2940*/  MOV R7, UR9 ;  /* 0x0000000900077c02 */ /* 0x001fc80008000f00 */
[----:B------:R-:W-:-:S13]  /*2950*/  ISETP.NE.AND P0, PT, R18, R7, PT ;  /* 0x000000071200720c */ /* 0x000fda0003f05270 */
[----:B------:R-:W-:Y:S05]  /*2960*/  @P0 BRA `(.L_x_188) ;  /* 0xfffffffc00880947 */ /* 0x000fea000383ffff */
.L_x_184:
[----:B------:R-:W-:Y:S05]  /*2970*/  BSYNC.RECONVERGENT B1 ;  /* 0x0000000000017941 */ /* 0x000fea0003800200 */
.L_x_183:
[----:B------:R-:W-:Y:S01]  /*2980*/  UMOV UR9, 0xffffffff ;  /* 0xffffffff00097882 */ /* 0x000fe20000000000 */
[----:B------:R-:W-:Y:S02]  /*2990*/  ISETP.GE.AND P0, PT, R7, 0x1, PT ;  /* 0x000000010700780c */ /* 0x000fe40003f06270 */
[----:B------:R-:W-:Y:S11]  /*29a0*/  BRA.DIV UR9, `(.L_x_189) ;  /* 0x0000003209d87947 */ /* 0x000ff6000b800000 */
[----:B------:R-:W0:Y:S04]  /*29b0*/  SHFL.DOWN PT, R10, R13, 0x10, 0x1f ;  /* 0x0a001f000d0a7f89 */ /* 0x000e2800000e0000 */
        /* <DEDUP_REMOVED lines=28> */
.L_x_280:
[----:B------:R-:W-:Y:S01]  /*2b80*/  FADD R9, RZ, R9 ;  /* 0x00000009ff097221 */ /* 0x000fe20000000000 */
[----:B---3--:R-:W-:Y:S01]  /*2b90*/  FADD R11, R10, R11 ;  /* 0x0000000b0a0b7221 */ /* 0x008fe20000000000 */
[----:B------:R-:W-:Y:S01]  /*2ba0*/  FADD R14, RZ, R14 ;  /* 0x0000000eff0e7221 */ /* 0x000fe20000000000 */
[----:B------:R-:W-:Y:S01]  /*2bb0*/  FADD R5, RZ, R12 ;  /* 0x0000000cff057221 */ /* 0x000fe20000000000 */
[----:B------:R-:W-:Y:S01]  /*2bc0*/  FADD R9, R16, R9 ;  /* 0x0000000910097221 */ /* 0x000fe20000000000 */
[----:B------:R-:W-:Y:S01]  /*2bd0*/  BSSY.RECONVERGENT B1, `(.L_x_190) ;  /* 0x0000026000017945 */ /* 0x000fe20003800200 */
[----:B------:R-:W-:Y:S02]  /*2be0*/  HFMA2 R16, -RZ, RZ, 0, 0 ;  /* 0x00000000ff107431 */ /* 0x000fe400000001ff */
[----:B------:R-:W-:Y:S01]  /*2bf0*/  FADD R13, R11, R14 ;  /* 0x0000000e0b0d7221 */ /* 0x000fe20000000000 */
[----:B------:R-:W-:Y:S01]  /*2c00*/  FADD R12, R18, R5 ;  /* 0x00000005120c7221 */ /* 0x000fe20000000000 */
[----:B------:R-:W-:Y:S01]  /*2c10*/  CS2R R14, SRZ ;  /* 0x00000000000e7805 */ /* 0x000fe2000001ff00 */
[----:B------:R-:W-:Y:S06]  /*2c20*/  @!P0 BRA `(.L_x_191) ;  /* 0x0000000000808947 */ /* 0x000fec0003800000 */
[----:B------:R-:W-:Y:S02]  /*2c30*/  MOV R16, RZ ;  /* 0x000000ff00107202 */ /* 0x000fe40000000f00 */
[----:B------:R-:W-:Y:S02]  /*2c40*/  CS2R R14, SRZ ;  /* 0x00000000000e7805 */ /* 0x000fe4000001ff00 */
[----:B------:R-:W-:-:S07]  /*2c50*/  MOV R18, RZ ;  /* 0x000000ff00127202 */ /* 0x000fce0000000f00 */
.L_x_195:
[----:B------:R-:W0:Y:S01]  /*2c60*/  LDC R22, c[0x0][0x3a0] ;  /* 0x0000e800ff167b82 */ /* 0x000e220000000800 */
[----:B------:R-:W-:Y:S01]  /*2c70*/  BSSY.RECONVERGENT B2, `(.L_x_192) ;  /* 0x0000016000027945 */ /* 0x000fe20003800200 */
[----:B0-----:R-:W-:-:S13]  /*2c80*/  ISETP.GE.AND P0, PT, R2, R22, PT ;  /* 0x000000160200720c */ /* 0x001fda0003f06270 */
[----:B------:R-:W-:Y:S05]  /*2c90*/  @P0 BRA `(.L_x_193) ;  /* 0x00000000004c0947 */ /* 0x000fea0003800000 */
[----:B------:R-:W0:Y:S01]  /*2ca0*/  LDC.64 R4, c[0x0][0x420] ;  /* 0x00010800ff047b82 */ /* 0x000e220000000a00 */
[----:B------:R-:W-:-:S07]  /*2cb0*/  MOV R7, R2 ;  /* 0x0000000200077202 */ /* 0x000fce0000000f00 */
.L_x_194:
[----:B------:R-:W1:Y:S02]  /*2cc0*/  LDCU UR9, c[0x0][0x398] ;  /* 0x00007300ff0977ac */ /* 0x000e640008000800 */
[----:B-1----:R-:W-:-:S04]  /*2cd0*/  IMAD R11, R7, UR9, R18 ;  /* 0x00000009070b7c24 */ /* 0x002fc8000f8e0212 */
[----:B------:R-:W-:-:S04]  /*2ce0*/  IMAD R11, R11, R22, R8 ;  /* 0x000000160b0b7224 */ /* 0x000fc800078e0208 */
        /* <DEDUP_REMOVED lines=14> */
.L_x_193:
[----:B------:R-:W-:Y:S05]  /*2dd0*/  BSYNC.RECONVERGENT B2 ;  /* 0x0000000000027941 */ /* 0x000fea0003800200 */
.L_x_192:
[----:B------:R-:W0:Y:S01]  /*2de0*/  LDCU UR9, c[0x0][0x398] ;  /* 0x00007300ff0977ac */ /* 0x000e220008000800 */
[----:B------:R-:W-:Y:S02]  /*2df0*/  IADD3 R18, PT, PT, R18, 0x1, RZ ;  /* 0x0000000112127810 */ /* 0x000fe40007ffe0ff */
[----:B0-----:R-:W-:-:S04]  /*2e00*/  MOV R7, UR9 ;  /* 0x0000000900077c02 */ /* 0x001fc80008000f00 */
[----:B------:R-:W-:-:S13]  /*2e10*/  ISETP.NE.AND P0, PT, R18, R7, PT ;  /* 0x000000071200720c */ /* 0x000fda0003f05270 */
[----:B------:R-:W-:Y:S05]  /*2e20*/  @P0 BRA `(.L_x_195) ;  /* 0xfffffffc008c0947 */ /* 0x000fea000383ffff */
.L_x_191:
[----:B------:R-:W-:Y:S05]  /*2e30*/  BSYNC.RECONVERGENT B1 ;  /* 0x0000000000017941 */ /* 0x000fea0003800200 */
.L_x_190:
        /* <DEDUP_REMOVED lines=32> */
.L_x_297:
[----:B---3--:R-:W-:Y:S01]  /*3040*/  FADD R16, R16, R19 ;  /* 0x0000001310107221 */ /* 0x008fe20000000000 */
[----:B------:R-:W-:Y:S01]  /*3050*/  BSSY.RECONVERGENT B1, `(.L_x_197) ;  /* 0x0000027000017945 */ /* 0x000fe20003800200 */
[----:B------:R-:W-:Y:S01]  /*3060*/  FADD R9, R9, R18 ;  /* 0x0000001209097221 */ /* 0x000fe20000000000 */
[----:B------:R-:W-:Y:S01]  /*3070*/  FADD R12, R12, R17 ;  /* 0x000000110c0c7221 */ /* 0x000fe20000000000 */
[----:B------:R-:W-:Y:S01]  /*3080*/  FADD R13, R13, R16 ;  /* 0x000000100d0d7221 */ /* 0x000fe20000000000 */
[----:B------:R-:W-:Y:S01]  /*3090*/  HFMA2 R16, -RZ, RZ, 0, 0 ;  /* 0x00000000ff107431 */ /* 0x000fe200000001ff */
[----:B------:R-:W-:Y:S01]  /*30a0*/  CS2R R14, SRZ ;  /* 0x00000000000e7805 */ /* 0x000fe2000001ff00 */
[----:B------:R-:W-:Y:S06]  /*30b0*/  @!P0 BRA `(.L_x_198) ;  /* 0x0000000000808947 */ /* 0x000fec0003800000 */
[----:B------:R-:W-:Y:S02]  /*30c0*/  MOV R16, RZ ;  /* 0x000000ff00107202 */ /* 0x000fe40000000f00 */
[----:B------:R-:W-:Y:S02]  /*30d0*/  CS2R R14, SRZ ;  /* 0x00000000000e7805 */ /* 0x000fe4000001ff00 */
[----:B------:R-:W-:-:S07]  /*30e0*/  MOV R18, RZ ;  /* 0x000000ff00127202 */ /* 0x000fce0000000f00 */
.L_x_202:
[----:B------:R-:W0:Y:S01]  /*30f0*/  LDC R22, c[0x0][0x3a0] ;  /* 0x0000e800ff167b82 */ /* 0x000e220000000800 */
[----:B------:R-:W-:Y:S01]  /*3100*/  BSSY.RECONVERGENT B2, `(.L_x_199) ;  /* 0x0000016000027945 */ /* 0x000fe20003800200 */
[----:B0-----:R-:W-:-:S13]  /*3110*/  ISETP.GE.AND P0, PT, R2, R22, PT ;  /* 0x000000160200720c */ /* 0x001fda0003f06270 */
[----:B------:R-:W-:Y:S05]  /*3120*/  @P0 BRA `(.L_x_200) ;  /* 0x00000000004c0947 */ /* 0x000fea0003800000 */
[----:B------:R-:W0:Y:S01]  /*3130*/  LDC.64 R4, c[0x0][0x430] ;  /* 0x00010c00ff047b82 */ /* 0x000e220000000a00 */
[----:B------:R-:W-:-:S07]  /*3140*/  MOV R7, R2 ;  /* 0x0000000200077202 */ /* 0x000fce0000000f00 */
.L_x_201:
        /* <DEDUP_REMOVED lines=17> */
.L_x_200:
[----:B------:R-:W-:Y:S05]  /*3260*/  BSYNC.RECONVERGENT B2 ;  /* 0x0000000000027941 */ /* 0x000fea0003800200 */
.L_x_199:
[----:B------:R-:W0:Y:S01]  /*3270*/  LDCU UR9, c[0x0][0x398] ;  /* 0x00007300ff0977ac */ /* 0x000e220008000800 */
[----:B------:R-:W-:Y:S02]  /*3280*/  IADD3 R18, PT, PT, R18, 0x1, RZ ;  /* 0x0000000112127810 */ /* 0x000fe40007ffe0ff */
[----:B0-----:R-:W-:-:S04]  /*3290*/  MOV R7, UR9 ;  /* 0x0000000900077c02 */ /* 0x001fc80008000f00 */
[----:B------:R-:W-:-:S13]  /*32a0*/  ISETP.NE.AND P0, PT, R18, R7, PT ;  /* 0x000000071200720c */ /* 0x000fda0003f05270 */
[----:B------:R-:W-:Y:S05]  /*32b0*/  @P0 BRA `(.L_x_202) ;  /* 0xfffffffc008c0947 */ /* 0x000fea000383ffff */
.L_x_198:
[----:B------:R-:W-:Y:S05]  /*32c0*/  BSYNC.RECONVERGENT B1 ;  /* 0x0000000000017941 */ /* 0x000fea0003800200 */
.L_x_197:
        /* <DEDUP_REMOVED lines=32> */
.L_x_314:
[----:B---3--:R-:W-:Y:S01]  /*34d0*/  FADD R16, R16, R17 ;  /* 0x0000001110107221 */ /* 0x008fe20000000000 */
[----:B------:R-:W-:Y:S01]  /*34e0*/  BSSY.RECONVERGENT B1, `(.L_x_204) ;  /* 0x0000026000017945 */ /* 0x000fe20003800200 */
[----:B------:R-:W-:Y:S02]  /*34f0*/  HFMA2 R7, -RZ, RZ, 0, 0 ;  /* 0x00000000ff077431 */ /* 0x000fe400000001ff */
[----:B------:R-:W-:Y:S01]  /*3500*/  FADD R9, R9, R18 ;  /* 0x0000001209097221 */ /* 0x000fe20000000000 */
[----:B------:R-:W-:Y:S01]  /*3510*/  FADD R12, R12, R11 ;  /* 0x0000000b0c0c7221 */ /* 0x000fe20000000000 */
[----:B------:R-:W-:Y:S01]  /*3520*/  FADD R13, R13, R16 ;  /* 0x000000100d0d7221 */ /* 0x000fe20000000000 */
[----:B------:R-:W-:Y:S01]  /*3530*/  CS2R R14, SRZ ;  /* 0x00000000000e7805 */ /* 0x000fe2000001ff00 */
[----:B------:R-:W-:Y:S06]  /*3540*/  @!P0 BRA `(.L_x_205) ;  /* 0x00000000007c8947 */ /* 0x000fec0003800000 */
[----:B------:R-:W-:Y:S02]  /*3550*/  CS2R R14, SRZ ;  /* 0x00000000000e7805 */ /* 0x000fe4000001ff00 */
[----:B------:R-:W-:Y:S02]  /*3560*/  MOV R16, RZ ;  /* 0x000000ff00107202 */ /* 0x000fe40000000f00 */
[----:B------:R-:W-:-:S07]  /*3570*/  MOV R7, RZ ;  /* 0x000000ff00077202 */ /* 0x000fce0000000f00 */
.L_x_209:
[----:B------:R-:W0:Y:S01]  /*3580*/  LDC R21, c[0x0][0x3a4] ;  /* 0x0000e900ff157b82 */ /* 0x000e220000000800 */
[----:B------:R-:W-:Y:S01]  /*3590*/  BSSY.RECONVERGENT B2, `(.L_x_206) ;  /* 0x0000016000027945 */ /* 0x000fe20003800200 */
[----:B0-----:R-:W-:-:S13]  /*35a0*/  ISETP.GE.AND P0, PT, R2, R21, PT ;  /* 0x000000150200720c */ /* 0x001fda0003f06270 */
[----:B------:R-:W-:Y:S05]  /*35b0*/  @P0 BRA `(.L_x_207) ;  /* 0x00000000004c0947 */ /* 0x000fea0003800000 */
[----:B------:R-:W0:Y:S01]  /*35c0*/  LDC.64 R4, c[0x0][0x440] ;  /* 0x00011000ff047b82 */ /* 0x000e220000000a00 */
[----:B------:R-:W-:-:S07]  /*35d0*/  MOV R17, R2 ;  /* 0x0000000200117202 */ /* 0x000fce0000000f00 */
.L_x_208:
[----:B------:R-:W1:Y:S01]  /*35e0*/  LDCU UR9, c[0x0][0x398] ;  /* 0x00007300ff0977ac */ /* 0x000e620008000800 */
[----:B------:R-:W2:Y:S01]  /*35f0*/  LDCU UR10, c[0x0][0x3a0] ;  /* 0x00007400ff0a77ac */ /* 0x000ea20008000800 */
[----:B-1----:R-:W-:-:S04]  /*3600*/  IMAD R11, R17, UR9, R16 ;  /* 0x00000009110b7c24 */ /* 0x002fc8000f8e0210 */
[----:B--2---:R-:W-:-:S04]  /*3610*/  IMAD R11, R11, UR10, R8 ;  /* 0x0000000a0b0b7c24 */ /* 0x004fc8000f8e0208 */
[----:B0-----:R-:W-:-:S06]  /*3620*/  IMAD.WIDE R10, R11, 0x4, R4 ;  /* 0x000000040b0a7825 */ /* 0x001fcc00078e0204 */
[----:B------:R-:W2:Y:S01]  /*3630*/  LDG.E R11, desc[UR14][R10.64] ;  /* 0x0000000e0a0b7981 */ /* 0x000ea2000c1e1900 */
[----:B------:R-:W-:Y:S02]  /*3640*/  IMAD R19, R16, R21, R17 ;  /* 0x0000001510137224 */ /* 0x000fe400078e0211 */
[----:B------:R-:W-:Y:S02]  /*3650*/  VIADD R17, R17, UR19 ;  /* 0x0000001311117c36 */ /* 0x000fe40008000000 */
[----:B------:R-:W-:-:S03]  /*3660*/  IMAD R19, R19, 0xc, R6 ;  /* 0x0000000c13137824 */ /* 0x000fc600078e0206 */
[----:B------:R-:W-:Y:S02]  /*3670*/  ISETP.GE.AND P0, PT, R17, R21, PT ;  /* 0x000000151100720c */ /* 0x000fe40003f06270 */
[----:B------:R-:W2:Y:S04]  /*3680*/  LDS R18, [R19] ;  /* 0x0000000013127984 */ /* 0x000ea80000000800 */
[----:B------:R-:W0:Y:S04]  /*3690*/  LDS R20, [R19+0x4] ;  /* 0x0000040013147984 */ /* 0x000e280000000800 */
[----:B------:R-:W1:Y:S01]  /*36a0*/  LDS R22, [R19+0x8] ;  /* 0x0000080013167984 */ /* 0x000e620000000800 */
[C---:B--2---:R-:W-:Y:S01]  /*36b0*/  FFMA R14, R11.reuse, R18, R14 ;  /* 0x000000120b0e7223 */ /* 0x044fe2000000000e */
[C---:B0-----:R-:W-:Y:S01]  /*36c0*/  FFMA R7, R11.reuse, R20, R7 ;  /* 0x000000140b077223 */ /* 0x041fe20000000007 */
[----:B-1----:R-:W-:Y:S01]  /*36d0*/  FFMA R15, R11, R22, R15 ;  /* 0x000000160b0f7223 */ /* 0x002fe2000000000f */
[----:B------:R-:W-:Y:S06]  /*36e0*/  @!P0 BRA `(.L_x_208) ;  /* 0xfffffffc00bc8947 */ /* 0x000fec000383ffff */
.L_x_207:
[----:B------:R-:W-:Y:S05]  /*36f0*/  BSYNC.RECONVERGENT B2 ;  /* 0x0000000000027941 */ /* 0x000fea0003800200 */
.L_x_206:
[----:B------:R-:W0:Y:S01]  /*3700*/  LDCU UR9, c[0x0][0x398] ;  /* 0x00007300ff0977ac */ /* 0x000e220008000800 */
[----:B------:R-:W-:-:S04]  /*3710*/  IADD3 R16, PT, PT, R16, 0x1, RZ ;  /* 0x0000000110107810 */ /* 0x000fc80007ffe0ff */
[----:B0-----:R-:W-:-:S13]  /*3720*/  ISETP.NE.AND P0, PT, R16, UR9, PT ;  /* 0x0000000910007c0c */ /* 0x001fda000bf05270 */
[----:B------:R-:W-:Y:S05]  /*3730*/  @P0 BRA `(.L_x_209) ;  /* 0xfffffffc00900947 */ /* 0x000fea000383ffff */
.L_x_205:
[----:B------:R-:W-:Y:S05]  /*3740*/  BSYNC.RECONVERGENT B1 ;  /* 0x0000000000017941 */ /* 0x000fea0003800200 */
.L_x_204:
[----:B------:R-:W-:Y:S01]  /*3750*/  UMOV UR9, 0xffffffff ;  /* 0xffffffff00097882 */ /* 0x000fe20000000000 */
[----:B------:R-:W-:Y:S02]  /*3760*/  ISETP.NE.AND P0, PT, R2, RZ, PT ;  /* 0x000000ff0200720c */ /* 0x000fe40003f05270 */
        /* <DEDUP_REMOVED lines=30> */
.L_x_331:
[----:B------:R-:W0:Y:S01]  /*3950*/  LDCU UR9, c[0x0][0x3a0] ;  /* 0x00007400ff0977ac */ /* 0x000e220008000800 */
[----:B------:R-:W1:Y:S01]  /*3960*/  @!P0 LDC.64 R4, c[0x0][0x458] ;  /* 0x00011600ff048b82 */ /* 0x000e620000000a00 */
[----:B---3--:R-:W-:Y:S01]  /*3970*/  FADD R22, R11, R22 ;  /* 0x000000160b167221 */ /* 0x008fe20000000000 */
[----:B------:R-:W-:Y:S01]  /*3980*/  FADD R9, R9, R16 ;  /* 0x0000001009097221 */ /* 0x000fe20000000000 */
[----:B------:R-:W-:Y:S02]  /*3990*/  FADD R15, R12, R15 ;  /* 0x0000000f0c0f7221 */ /* 0x000fe40000000000 */
[----:B------:R-:W-:Y:S01]  /*39a0*/  FADD R13, R13, R22 ;  /* 0x000000160d0d7221 */ /* 0x000fe20000000000 */
[----:B0-----:R-:W-:Y:S01]  /*39b0*/  @!P0 IMAD R7, R3, UR9, R8 ;  /* 0x0000000903078c24 */ /* 0x001fe2000f8e0208 */
[----:B------:R-:W-:-:S03]  /*39c0*/  IADD3 R8, PT, PT, R8, UR20, RZ ;  /* 0x0000001408087c10 */ /* 0x000fc6000fffe0ff */
[----:B------:R-:W-:-:S04]  /*39d0*/  @!P0 IMAD R7, R7, 0x3, RZ ;  /* 0x0000000307078824 */ /* 0x000fc800078e02ff */
[----:B-1----:R-:W-:-:S05]  /*39e0*/  @!P0 IMAD.WIDE R4, R7, 0x4, R4 ;  /* 0x0000000407048825 */ /* 0x002fca00078e0204 */
[----:B------:R4:W-:Y:S04]  /*39f0*/  @!P0 STG.E desc[UR14][R4.64], R9 ;  /* 0x0000000904008986 */ /* 0x0009e8000c10190e */
[----:B------:R4:W-:Y:S04]  /*3a00*/  @!P0 STG.E desc[UR14][R4.64+0x4], R15 ;  /* 0x0000040f04008986 */ /* 0x0009e8000c10190e */
[----:B------:R4:W-:Y:S01]  /*3a10*/  @!P0 STG.E desc[UR14][R4.64+0x8], R13 ;  /* 0x0000080d04008986 */ /* 0x0009e2000c10190e */
[----:B------:R-:W-:-:S13]  /*3a20*/  ISETP.GE.AND P0, PT, R8, UR9, PT ;  /* 0x0000000908007c0c */ /* 0x000fda000bf06270 */
[----:B----4-:R-:W-:Y:S05]  /*3a30*/  @!P0 BRA `(.L_x_211) ;  /* 0xffffffe8000c8947 */ /* 0x010fea000383ffff */
.L_x_176:
[----:B------:R-:W-:Y:S05]  /*3a40*/  BSYNC B0 ;  /* 0x0000000000007941 */ /* 0x000fea0003800000 */
.L_x_175:
[----:B------:R-:W4:Y:S01]  /*3a50*/  LDCU UR9, c[0x0][0x3a4] ;  /* 0x00007480ff0977ac */ /* 0x000f220008000800 */
[----:B------:R-:W-:Y:S01]  /*3a60*/  BSSY B0, `(.L_x_212) ;  /* 0x000015f000007945 */ /* 0x000fe20003800000 */
[----:B----4-:R-:W-:-:S13]  /*3a70*/  ISETP.GE.AND P0, PT, R0, UR9, PT ;  /* 0x0000000900007c0c */ /* 0x010fda000bf06270 */
[----:B------:R-:W-:Y:S05]  /*3a80*/  @P0 BRA `(.L_x_213) ;  /* 0x0000001400700947 */ /* 0x000fea0003800000 */
[----:B------:R-:W-:-:S07]  /*3a90*/  MOV R24, R0 ;  /* 0x0000000000187202 */ /* 0x000fce0000000f00 */
.L_x_231:
[----:B------:R-:W4:Y:S01]  /*3aa0*/  LDCU UR9, c[0x0][0x398] ;  /* 0x00007300ff0977ac */ /* 0x000f220008000800 */
[----:B-1----:R-:W-:Y:S01]  /*3ab0*/  HFMA2 R16, -RZ, RZ, 0, 0 ;  /* 0x00000000ff107431 */ /* 0x002fe200000001ff */
[----:B--2---:R-:W-:Y:S02]  /*3ac0*/  CS2R R14, SRZ ;  /* 0x00000000000e7805 */ /* 0x004fe4000001ff00 */
[----:B0-----:R-:W-:Y:S02]  /*3ad0*/  CS2R R12, SRZ ;  /* 0x00000000000c7805 */ /* 0x001fe4000001ff00 */
[----:B------:R-:W-:Y:S02]  /*3ae0*/  CS2R R8, SRZ ;  /* 0x0000000000087805 */ /* 0x000fe4000001ff00 */
[----:B------:R-:W-:Y:S02]  /*3af0*/  CS2R R6, SRZ ;  /* 0x0000000000067805 */ /* 0x000fe4000001ff00 */
[----:B----4-:R-:W-:-:S04]  /*3b00*/  MOV R10, UR9 ;  /* 0x00000009000a7c02 */ /* 0x010fc80008000f00 */
[----:B------:R-:W-:-:S13]  /*3b10*/  ISETP.GE.AND P0, PT, R10, 0x1, PT ;  /* 0x000000010a00780c */ /* 0x000fda0003f06270 */
[----:B------:R-:W-:Y:S05]  /*3b20*/  @!P0 BRA `(.L_x_214) ;  /* 0x0000000000c48947 */ /* 0x000fea0003800000 */
[----:B------:R-:W-:Y:S01]  /*3b30*/  BSSY.RECONVERGENT B1, `(.L_x_214) ;  /* 0x0000030000017945 */ /* 0x000fe20003800200 */
[----:B------:R-:W-:Y:S02]  /*3b40*/  CS2R R14, SRZ ;  /* 0x00000000000e7805 */ /* 0x000fe4000001ff00 */
[----:B------:R-:W-:Y:S02]  /*3b50*/  CS2R R16, SRZ ;  /* 0x0000000000107805 */ /* 0x000fe4000001ff00 */
[----:B------:R-:W-:Y:S02]  /*3b60*/  CS2R R6, SRZ ;  /* 0x0000000000067805 */ /* 0x000fe4000001ff00 */
[----:B------:R-:W-:Y:S02]  /*3b70*/  CS2R R8, SRZ ;  /* 0x0000000000087805 */ /* 0x000fe4000001ff00 */
[----:B------:R-:W-:-:S07]  /*3b80*/  CS2R R12, SRZ ;  /* 0x00000000000c7805 */ /* 0x000fce000001ff00 */
.L_x_218:
[----:B------:R-:W1:Y:S01]  /*3b90*/  LDC R19, c[0x0][0x39c] ;  /* 0x0000e700ff137b82 */ /* 0x000e620000000800 */
[----:B------:R-:W-:Y:S01]  /*3ba0*/  BSSY.RECONVERGENT B2, `(.L_x_215) ;  /* 0x0000023000027945 */ /* 0x000fe20003800200 */
[----:B-1----:R-:W-:-:S13]  /*3bb0*/  ISETP.GE.AND P0, PT, R2, R19, PT ;  /* 0x000000130200720c */ /* 0x002fda0003f06270 */
[----:B------:R-:W-:Y:S05]  /*3bc0*/  @P0 BRA `(.L_x_216) ;  /* 0x0000000000800947 */ /* 0x000fea0003800000 */
[----:B------:R-:W1:Y:S01]  /*3bd0*/  LDC.64 R4, c[0x0][0x400] ;  /* 0x00010000ff047b82 */ /* 0x000e620000000a00 */
[----:B---3--:R-:W-:-:S07]  /*3be0*/  MOV R18, R2 ;  /* 0x0000000200127202 */ /* 0x008fce0000000f00 */
.L_x_217:
[----:B------:R-:W0:Y:S01]  /*3bf0*/  LDCU UR9, c[0x0][0x398] ;  /* 0x00007300ff0977ac */ /* 0x000e220008000800 */
[----:B------:R-:W2:Y:S01]  /*3c00*/  LDCU UR10, c[0x0][0x3a4] ;  /* 0x00007480ff0a77ac */ /* 0x000ea20008000800 */
[----:B0-----:R-:W-:-:S04]  /*3c10*/  IMAD R11, R18, UR9, R17 ;  /* 0x00000009120b7c24 */ /* 0x001fc8000f8e0211 */
[----:B--2---:R-:W-:-:S04]  /*3c20*/  IMAD R11, R11, UR10, R24 ;  /* 0x0000000a0b0b7c24 */ /* 0x004fc8000f8e0218 */
[----:B-1----:R-:W-:-:S06]  /*3c30*/  IMAD.WIDE R10, R11, 0x4, R4 ;  /* 0x000000040b0a7825 */ /* 0x002fcc00078e0204 */
[----:B------:R0:W2:Y:S01]  /*3c40*/  LDG.E R11, desc[UR14][R10.64] ;  /* 0x0000000e0a0b7981 */ /* 0x0000a2000c1e1900 */
[----:B------:R-:W-:Y:S02]  /*3c50*/  HFMA2 R21, -RZ, RZ, 0, 2.1457672119140625e-06 ;  /* 0x00000024ff157431 */ /* 0x000fe400000001ff */
[----:B------:R-:W-:Y:S02]  /*3c60*/  IMAD R20, R17, R19, R18 ;  /* 0x0000001311147224 */ /* 0x000fe400078e0212 */
[----:B------:R-:W-:-:S05]  /*3c70*/  VIADD R18, R18, UR19 ;  /* 0x0000001312127c36 */ /* 0x000fca0008000000 */
[----:B------:R-:W-:Y:S01]  /*3c80*/  ISETP.GE.AND P0, PT, R18, R19, PT ;  /* 0x000000131200720c */ /* 0x000fe20003f06270 */
[----:B------:R-:W-:-:S05]  /*3c90*/  IMAD R20, R20, R21, UR4 ;  /* 0x0000000414147e24 */ /* 0x000fca000f8e0215 */
[----:B------:R-:W2:Y:S04]  /*3ca0*/  LDS R21, [R20] ;  /* 0x0000000014157984 */ /* 0x000ea80000000800 */
[----:B------:R-:W1:Y:S04]  /*3cb0*/  LDS R23, [R20+0x4] ;  /* 0x0000040014177984 */ /* 0x000e680000000800 */
[----:B------:R-:W3:Y:S04]  /*3cc0*/  LDS R22, [R20+0x8] ;  /* 0x0000080014167984 */ /* 0x000ee80000000800 */
[----:B------:R-:W4:Y:S04]  /*3cd0*/  LDS R25, [R20+0xc] ;  /* 0x00000c0014197984 */ /* 0x000f280000000800 */
[----:B0-----:R-:W0:Y:S04]  /*3ce0*/  LDS R10, [R20+0x18] ;  /* 0x00001800140a7984 */ /* 0x001e280000000800 */
[----:B------:R-:W5:Y:S04]  /*3cf0*/  LDS R26, [R20+0x1c] ;  /* 0x00001c00141a7984 */ /* 0x000f680000000800 */
[----:B------:R-:W5:Y:S01]  /*3d00*/  LDS R28, [R20+0x20] ;  /* 0x00002000141c7984 */ /* 0x000f620000000800 */
[C---:B--2---:R-:W-:Y:S01]  /*3d10*/  FFMA R16, R11.reuse, R21, R16 ;  /* 0x000000150b107223 */ /* 0x044fe20000000010 */
[----:B-1----:R-:W-:-:S02]  /*3d20*/  FFMA R14, R11, R23, R14 ;  /* 0x000000170b0e7223 */ /* 0x002fc4000000000e */
[----:B------:R-:W1:Y:S01]  /*3d30*/  LDS R21, [R20+0x10] ;  /* 0x0000100014157984 */ /* 0x000e620000000800 */
[C---:B---3--:R-:W-:Y:S01]  /*3d40*/  FFMA R13, R11.reuse, R22, R13 ;  /* 0x000000160b0d7223 */ /* 0x048fe2000000000d */
[C---:B----4-:R-:W-:Y:S01]  /*3d50*/  FFMA R12, R11.reuse, R25, R12 ;  /* 0x000000190b0c7223 */ /* 0x050fe2000000000c */
[C---:B0-----:R-:W-:Y:S01]  /*3d60*/  FFMA R9, R11.reuse, R10, R9 ;  /* 0x0000000a0b097223 */ /* 0x041fe20000000009 */
[----:B------:R-:W0:Y:S01]  /*3d70*/  LDS R23, [R20+0x14] ;  /* 0x0000140014177984 */ /* 0x000e220000000800 */
[C---:B-----5:R-:W-:Y:S01]  /*3d80*/  FFMA R7, R11.reuse, R26, R7 ;  /* 0x0000001a0b077223 */ /* 0x060fe20000000007 */
[C---:B------:R-:W-:Y:S01]  /*3d90*/  FFMA R15, R11.reuse, R28, R15 ;  /* 0x0000001c0b0f7223 */ /* 0x040fe2000000000f */
[C---:B-1----:R-:W-:Y:S01]  /*3da0*/  FFMA R8, R11.reuse, R21, R8 ;  /* 0x000000150b087223 */ /* 0x042fe20000000008 */
[----:B0-----:R-:W-:Y:S01]  /*3db0*/  FFMA R6, R11, R23, R6 ;  /* 0x000000170b067223 */ /* 0x001fe20000000006 */
[----:B------:R-:W-:Y:S06]  /*3dc0*/  @!P0 BRA `(.L_x_217) ;  /* 0xfffffffc00888947 */ /* 0x000fec000383ffff */
.L_x_216:
[----:B------:R-:W-:Y:S05]  /*3dd0*/  BSYNC.RECONVERGENT B2 ;  /* 0x0000000000027941 */ /* 0x000fea0003800200 */
.L_x_215:
[----:B------:R-:W1:Y:S01]  /*3de0*/  LDCU UR9, c[0x0][0x398] ;  /* 0x00007300ff0977ac */ /* 0x000e620008000800 */
[----:B------:R-:W-:Y:S02]  /*3df0*/  IADD3 R17, PT, PT, R17, 0x1, RZ ;  /* 0x0000000111117810 */ /* 0x000fe40007ffe0ff */
[----:B-1----:R-:W-:-:S04]  /*3e00*/  MOV R10, UR9 ;  /* 0x00000009000a7c02 */ /* 0x002fc80008000f00 */
[----:B------:R-:W-:-:S13]  /*3e10*/  ISETP.NE.AND P0, PT, R17, R10, PT ;  /* 0x0000000a1100720c */ /* 0x000fda0003f05270 */
[----:B------:R-:W-:Y:S05]  /*3e20*/  @P0 BRA `(.L_x_218) ;  /* 0xfffffffc00580947 */ /* 0x000fea000383ffff */
[----:B------:R-:W-:Y:S05]  /*3e30*/  BSYNC.RECONVERGENT B1 ;  /* 0x0000000000017941 */ /* 0x000fea0003800200 */
.L_x_214:
[----:B------:R-:W-:Y:S01]  /*3e40*/  UMOV UR9, 0xffffffff ;  /* 0xffffffff00097882 */ /* 0x000fe20000000000 */
[----:B------:R-:W-:Y:S02]  /*3e50*/  ISETP.NE.AND P0, PT, R2, RZ, PT ;  /* 0x000000ff0200720c */ /* 0x000fe40003f05270 */
[----:B------:R-:W-:Y:S11]  /*3e60*/  BRA.DIV UR9, `(.L_x_219) ;  /* 0x0000003a09d87947 */ /* 0x000ff6000b800000 */
[----:B------:R-:W1:Y:S04]  /*3e70*/  SHFL.DOWN PT, R19, R16, 0x10, 0x1f ;  /* 0x0a001f0010137f89 */ /* 0x000e6800000e0000 */
[----:B---3--:R-:W2:Y:S04]  /*3e80*/  SHFL.DOWN PT, R27, R14, 0x10, 0x1f ;  /* 0x0a001f000e1b7f89 */ /* 0x008ea800000e0000 */
[----:B------:R-:W3:Y:S04]  /*3e90*/  SHFL.DOWN PT, R25, R12, 0x10, 0x1f ;  /* 0x0a001f000c197f89 */ /* 0x000ee800000e0000 */
[----:B------:R-:W4:Y:S04]  /*3ea0*/  SHFL.DOWN PT, R21, R8, 0x10, 0x1f ;  /* 0x0a001f0008157f89 */ /* 0x000f2800000e0000 */
[----:B------:R-:W5:Y:S04]  /*3eb0*/  SHFL.DOWN PT, R17, R6, 0x10, 0x1f ;  /* 0x0a001f0006117f89 */ /* 0x000f6800000e0000 */
[----:B0-----:R-:W0:Y:S04]  /*3ec0*/  SHFL.DOWN PT, R11, R9, 0x10, 0x1f ;  /* 0x0a001f00090b7f89 */ /* 0x001e2800000e0000 */
        /* <DEDUP_REMOVED lines=10> */
[----:B0-----:R-:W-:Y:S01]  /*3f70*/  FADD R8, R11, R9 ;  /* 0x000000090b087221 */ /* 0x001fe20000000000 */
[----:B------:R-:W-:-:S04]  /*3f80*/  FADD R18, R18, R13 ;  /* 0x0000000d12127221 */ /* 0x000fc80000000000 */
[----:B------:R-:W0:Y:S01]  /*3f90*/  SHFL.DOWN PT, R9, R8, 0x8, 0x1f ;  /* 0x09001f0008097f89 */ /* 0x000e2200000e0000 */
[----:B-1----:R-:W-:-:S03]  /*3fa0*/  FADD R6, R22, R7 ;  /* 0x0000000716067221 */ /* 0x002fc60000000000 */
[----:B------:R-:W1:Y:S01]  /*3fb0*/  SHFL.DOWN PT, R13, R12, 0x8, 0x1f ;  /* 0x09001f000c0d7f89 */ /* 0x000e6200000e0000 */
[----:B--2---:R-:W-:-:S03]  /*3fc0*/  FADD R15, R26, R15 ;  /* 0x0000000f1a0f7221 */ /* 0x004fc60000000000 */
[----:B------:R-:W2:Y:S04]  /*3fd0*/  SHFL.DOWN PT, R7, R14, 0x8, 0x1f ;  /* 0x09001f000e077f89 */ /* 0x000ea800000e0000 */
[----:B------:R-:W5:Y:S01]  /*3fe0*/  SHFL.DOWN PT, R22, R19, 0x8, 0x1f ;  /* 0x09001f0013167f89 */ /* 0x000f6200000e0000 */
[----:B---3--:R-:W-:-:S03]  /*3ff0*/  FADD R25, R20, R25 ;  /* 0x0000001914197221 */ /* 0x008fc60000000000 */
[----:B------:R-:W3:Y:S01]  /*4000*/  SHFL.DOWN PT, R21, R18, 0x8, 0x1f ;  /* 0x09001f0012157f89 */ /* 0x000ee200000e0000 */
[----:B----4-:R-:W-:-:S03]  /*4010*/  FADD R17, R16, R17 ;  /* 0x0000001110117221 */ /* 0x010fc60000000000 */
[----:B------:R-:W4:Y:S04]  /*4020*/  SHFL.DOWN PT, R11, R6, 0x8, 0x1f ;  /* 0x09001f00060b7f89 */ /* 0x000f2800000e0000 */
[----:B------:R-:W4:Y:S01]  /*4030*/  SHFL.DOWN PT, R26, R15, 0x8, 0x1f ;  /* 0x09001f000f1a7f89 */ /* 0x000f2200000e0000 */
[----:B0-----:R-:W-:Y:S01]  /*4040*/  FADD R9, R8, R9 ;  /* 0x0000000908097221 */ /* 0x001fe20000000000 */
[----:B-1----:R-:W-:Y:S02]  /*4050*/  FADD R13, R12, R13 ;  /* 0x0000000d0c0d7221 */ /* 0x002fe40000000000 */
[----:B------:R-:W0:Y:S01]  /*4060*/  SHFL.DOWN PT, R20, R25, 0x4, 0x1f ;  /* 0x08801f0019147f89 */ /* 0x000e2200000e0000 */
[----:B--2---:R-:W-:-:S03]  /*4070*/  FADD R7, R14, R7 ;  /* 0x000000070e077221 */ /* 0x004fc60000000000 */
[----:B------:R-:W1:Y:S01]  /*4080*/  SHFL.DOWN PT, R16, R17, 0x4, 0x1f ;  /* 0x08801f0011107f89 */ /* 0x000e6200000e0000 */
[----:B-----5:R-:W-:-:S03]  /*4090*/  FADD R22, R19, R22 ;  /* 0x0000001613167221 */ /* 0x020fc60000000000 */
[----:B------:R-:W2:Y:S01]  /*40a0*/  SHFL.DOWN PT, R8, R7, 0x4, 0x1f ;  /* 0x08801f0007087f89 */ /* 0x000ea200000e0000 */
[----:B---3--:R-:W-:-:S03]  /*40b0*/  FADD R21, R18, R21 ;  /* 0x0000001512157221 */ /* 0x008fc60000000000 */
[----:B------:R-:W3:Y:S01]  /*40c0*/  SHFL.DOWN PT, R14, R13, 0x4, 0x1f ;  /* 0x08801f000d0e7f89 */ /* 0x000ee200000e0000 */
[----:B----4-:R-:W-:-:S03]  /*40d0*/  FADD R11, R6, R11 ;  /* 0x0000000b060b7221 */ /* 0x010fc60000000000 */
[----:B------:R-:W4:Y:S01]  /*40e0*/  SHFL.DOWN PT, R19, R22, 0x4, 0x1f ;  /* 0x08801f0016137f89 */ /* 0x000f2200000e0000 */
[----:B------:R-:W-:-:S03]  /*40f0*/  FADD R15, R15, R26 ;  /* 0x0000001a0f0f7221 */ /* 0x000fc60000000000 */
        /* <DEDUP_REMOVED lines=25> */
[----:B-----5:R-:W-:Y:S01]  /*4290*/  FADD R13, R6, R13 ;  /* 0x0000000d060d7221 */ /* 0x020fe20000000000 */
[----:B0-----:R-:W-:-:S04]  /*42a0*/  FADD R21, R18, R21 ;  /* 0x0000001512157221 */ /* 0x001fc80000000000 */
[----:B------:R-:W-:Y:S01]  /*42b0*/  SHFL.DOWN PT, R18, R13, 0x1, 0x1f ;  /* 0x08201f000d127f89 */ /* 0x000fe200000e0000 */
[----:B-1----:R-:W-:-:S03]  /*42c0*/  FADD R11, R8, R11 ;  /* 0x0000000b080b7221 */ /* 0x002fc60000000000 */
[----:B------:R-:W0:Y:S01]  /*42d0*/  SHFL.DOWN PT, R8, R25, 0x1, 0x1f ;  /* 0x08201f0019087f89 */ /* 0x000e2200000e0000 */
[----:B------:R-:W-:-:S03]  /*42e0*/  FADD R12, R7, R12 ;  /* 0x0000000c070c7221 */ /* 0x000fc60000000000 */
[----:B------:R-:W1:Y:S01]  /*42f0*/  SHFL.DOWN PT, R16, R11, 0x1, 0x1f ;  /* 0x08201f000b107f89 */ /* 0x000e6200000e0000 */
[----:B--2---:R-:W-:-:S03]  /*4300*/  FADD R14, R9, R14 ;  /* 0x0000000e090e7221 */ /* 0x004fc60000000000 */
[----:B------:R-:W2:Y:S01]  /*4310*/  SHFL.DOWN PT, R17, R12, 0x1, 0x1f ;  /* 0x08201f000c117f89 */ /* 0x000ea200000e0000 */
[----:B---3--:R-:W-:-:S03]  /*4320*/  FADD R15, R15, R26 ;  /* 0x0000001a0f0f7221 */ /* 0x008fc60000000000 */
[----:B------:R-:W3:Y:S04]  /*4330*/  SHFL.DOWN PT, R7, R22, 0x1, 0x1f ;  /* 0x08201f0016077f89 */ /* 0x000ee800000e0000 */
[----:B------:R-:W4:Y:S04]  /*4340*/  SHFL.DOWN PT, R6, R21, 0x1, 0x1f ;  /* 0x08201f0015067f89 */ /* 0x000f2800000e0000 */
[----:B------:R-:W5:Y:S04]  /*4350*/  SHFL.DOWN PT, R9, R20, 0x1, 0x1f ;  /* 0x08201f0014097f89 */ /* 0x000f6800000e0000 */
[----:B------:R-:W5:Y:S01]  /*4360*/  SHFL.DOWN PT, R19, R14, 0x1, 0x1f ;  /* 0x08201f000e137f89 */ /* 0x000f6200000e0000 */
[----:B0-----:R-:W-:-:S03]  /*4370*/  FADD R8, R25, R8 ;  /* 0x0000000819087221 */ /* 0x001fc60000000000 */
[----:B------:R0:W0:Y:S01]  /*4380*/  SHFL.DOWN PT, R27, R15, 0x1, 0x1f ;  /* 0x08201f000f1b7f89 */ /* 0x00002200000e0000 */
[----:B-1----:R-:W-:Y:S01]  /*4390*/  FADD R26, R11, R16 ;  /* 0x000000100b1a7221 */ /* 0x002fe20000000000 */
[----:B--2---:R-:W-:Y:S01]  /*43a0*/  FADD R11, R12, R17 ;  /* 0x000000110c0b7221 */ /* 0x004fe20000000000 */
[----:B------:R-:W-:Y:S01]  /*43b0*/  FADD R12, R13, R18 ;  /* 0x000000120d0c7221 */ /* 0x000fe20000000000 */
[----:B---3--:R-:W-:Y:S01]  /*43c0*/  FADD R7, R22, R7 ;  /* 0x0000000716077221 */ /* 0x008fe20000000000 */
[----:B----4-:R-:W-:Y:S01]  /*43d0*/  FADD R6, R21, R6 ;  /* 0x0000000615067221 */ /* 0x010fe20000000000 */
[----:B-----5:R-:W-:Y:S01]  /*43e0*/  FADD R9, R20, R9 ;  /* 0x0000000914097221 */ /* 0x020fe20000000000 */
[----:B------:R-:W-:-:S07]  /*43f0*/  FADD R13, R14, R19 ;  /* 0x000000130e0d7221 */ /* 0x000fce0000000000 */
.L_x_378:
[----:B------:R-:W-:Y:S01]  /*4400*/  BSSY.RECONVERGENT B1, `(.L_x_220) ;  /* 0x0000013000017945 */ /* 0x000fe20003800200 */
[----:B------:R-:W-:Y:S02]  /*4410*/  HFMA2 R25, -RZ, RZ, 0, 0 ;  /* 0x00000000ff197431 */ /* 0x000fe400000001ff */
[----:B0-----:R-:W-:Y:S01]  /*4420*/  FADD R27, R15, R27 ;  /* 0x0000001b0f1b7221 */ /* 0x001fe20000000000 */
[----:B------:R-:W-:Y:S02]  /*4430*/  ISETP.GE.AND P1, PT, R10, 0x1, PT ;  /* 0x000000010a00780c */ /* 0x000fe40003f26270 */
[----:B------:R-:W-:Y:S02]  /*4440*/  CS2R R20, SRZ ;  /* 0x0000000000147805 */ /* 0x000fe4000001ff00 */
[----:B------:R-:W-:Y:S02]  /*4450*/  MOV R22, RZ ;  /* 0x000000ff00167202 */ /* 0x000fe40000000f00 */
[----:B------:R-:W-:-:S02]  /*4460*/  CS2R R18, SRZ ;  /* 0x0000000000127805 */ /* 0x000fc4000001ff00 */
[----:B------:R-:W-:Y:S02]  /*4470*/  CS2R R16, SRZ ;  /* 0x0000000000107805 */ /* 0x000fe4000001ff00 */
[----:B------:R-:W-:Y:S01]  /*4480*/  CS2R R14, SRZ ;  /* 0x00000000000e7805 */ /* 0x000fe2000001ff00 */
[----:B------:R-:W-:Y:S06]  /*4490*/  @P0 BRA `(.L_x_221) ;  /* 0x0000000000240947 */ /* 0x000fec0003800000 */
[----:B------:R-:W-:Y:S01]  /*44a0*/  FADD R22, RZ, R8 ;  /* 0x00000008ff167221 */ /* 0x000fe20000000000 */
[----:B------:R-:W-:Y:S01]  /*44b0*/  FADD R21, RZ, R7 ;  /* 0x00000007ff157221 */ /* 0x000fe20000000000 */
[----:B------:R-:W-:Y:S01]  /*44c0*/  FADD R20, RZ, R6 ;  /* 0x00000006ff147221 */ /* 0x000fe20000000000 */
[----:B------:R-:W-:Y:S01]  /*44d0*/  FADD R19, RZ, R9 ;  /* 0x00000009ff137221 */ /* 0x000fe20000000000 */
[----:B------:R-:W-:Y:S01]  /*44e0*/  FADD R18, RZ, R26 ;  /* 0x0000001aff127221 */ /* 0x000fe20000000000 */
[----:B------:R-:W-:Y:S01]  /*44f0*/  FADD R17, RZ, R11 ;  /* 0x0000000bff117221 */ /* 0x000fe20000000000 */
[----:B------:R-:W-:Y:S01]  /*4500*/  FADD R16, RZ, R12 ;  /* 0x0000000cff107221 */ /* 0x000fe20000000000 */
[----:B------:R-:W-:Y:S01]  /*4510*/  FADD R15, RZ, R13 ;  /* 0x0000000dff0f7221 */ /* 0x000fe20000000000 */
[----:B------:R-:W-:-:S07]  /*4520*/  FADD R14, RZ, R27 ;  /* 0x0000001bff0e7221 */ /* 0x000fce0000000000 */
.L_x_221:
[----:B------:R-:W-:Y:S05]  /*4530*/  BSYNC.RECONVERGENT B1 ;  /* 0x0000000000017941 */ /* 0x000fea0003800200 */
.L_x_220:
[----:B------:R-:W-:Y:S01]  /*4540*/  BSSY.RECONVERGENT B1, `(.L_x_222) ;  /* 0x0000034000017945 */ /* 0x000fe20003800200 */
[----:B------:R-:W-:Y:S02]  /*4550*/  CS2R R12, SRZ ;  /* 0x00000000000c7805 */ /* 0x000fe4000001ff00 */
[----:B------:R-:W-:Y:S02]  /*4560*/  CS2R R10, SRZ ;  /* 0x00000000000a7805 */ /* 0x000fe4000001ff00 */
[----:B------:R-:W-:Y:S02]  /*4570*/  CS2R R8, SRZ ;  /* 0x0000000000087805 */ /* 0x000fe4000001ff00 */
[----:B------:R-:W-:Y:S01]  /*4580*/  CS2R R6, SRZ ;  /* 0x0000000000067805 */ /* 0x000fe2000001ff00 */
[----:B------:R-:W-:Y:S06]  /*4590*/  @!P1 BRA `(.L_x_223) ;  /* 0x0000000000b89947 */ /* 0x000fec0003800000 */
[----:B------:R-:W-:Y:S01]  /*45a0*/  HFMA2 R25, -RZ, RZ, 0, 0 ;  /* 0x00000000ff197431 */ /* 0x000fe200000001ff */
[----:B------:R-:W-:Y:S02]  /*45b0*/  CS2R R6, SRZ ;  /* 0x0000000000067805 */ /* 0x000fe4000001ff00 */
[----:B------:R-:W-:Y:S02]  /*45c0*/  MOV R26, RZ ;  /* 0x000000ff001a7202 */ /* 0x000fe40000000f00 */
[----:B------:R-:W-:Y:S02]  /*45d0*/  CS2R R8, SRZ ;  /* 0x0000000000087805 */ /* 0x000fe4000001ff00 */
[----:B------:R-:W-:Y:S02]  /*45e0*/  CS2R R10, SRZ ;  /* 0x00000000000a7805 */ /* 0x000fe4000001ff00 */
[----:B------:R-:W-:-:S07]  /*45f0*/  CS2R R12, SRZ ;  /* 0x00000000000c7805 */ /* 0x000fce000001ff00 */
.L_x_227:
[----:B------:R-:W0:Y:S01]  /*4600*/  LDC R27, c[0x0][0x3a4] ;  /* 0x0000e900ff1b7b82 */ /* 0x000e220000000800 */
[----:B------:R-:W-:Y:S01]  /*4610*/  BSSY.RECONVERGENT B2, `(.L_x_224) ;  /* 0x0000022000027945 */ /* 0x000fe20003800200 */
[----:B0-----:R-:W-:-:S13]  /*4620*/  ISETP.GE.AND P0, PT, R2, R27, PT ;  /* 0x0000001b0200720c */ /* 0x001fda0003f06270 */
[----:B------:R-:W-:Y:S05]  /*4630*/  @P0 BRA `(.L_x_225) ;  /* 0x00000000007c0947 */ /* 0x000fea0003800000 */
[----:B------:R-:W-:-:S07]  /*4640*/  MOV R23, R2 ;  /* 0x0000000200177202 */ /* 0x000fce0000000f00 */
.L_x_226:
[----:B------:R-:W0:Y:S01]  /*4650*/  LDCU UR9, c[0x0][0x398] ;  /* 0x00007300ff0977ac */ /* 0x000e220008000800 */
[----:B------:R-:W1:Y:S01]  /*4660*/  LDC.64 R4, c[0x0][0x410] ;  /* 0x00010400ff047b82 */ /* 0x000e620000000a00 */
[----:B0-----:R-:W-:-:S04]  /*4670*/  IMAD R28, R23, UR9, R26 ;  /* 0x00000009171c7c24 */ /* 0x001fc8000f8e021a */
[----:B------:R-:W-:-:S04]  /*4680*/  IMAD R29, R28, R27, R24 ;  /* 0x0000001b1c1d7224 */ /* 0x000fc800078e0218 */
[----:B-1----:R-:W-:-:S06]  /*4690*/  IMAD.WIDE R4, R29, 0x4, R4 ;  /* 0x000000041d047825 */ /* 0x002fcc00078e0204 */
[----:B------:R0:W2:Y:S01]  /*46a0*/  LDG.E R4, desc[UR14][R4.64] ;  /* 0x0000000e04047981 */ /* 0x0000a2000c1e1900 */
[----:B------:R-:W-:Y:S02]  /*46b0*/  IMAD.MOV.U32 R29, RZ, RZ, 0x24 ;  /* 0x00000024ff1d7424 */ /* 0x000fe400078e00ff */
[----:B------:R-:W-:Y:S01]  /*46c0*/  IMAD R28, R26, R27, R23 ;  /* 0x0000001b1a1c7224 */ /* 0x000fe200078e0217 */
[----:B------:R-:W-:-:S03]  /*46d0*/  IADD3 R23, PT, PT, R23, UR19, RZ ;  /* 0x0000001317177c10 */ /* 0x000fc6000fffe0ff */
[----:B------:R-:W-:Y:S01]  /*46e0*/  IMAD R28, R28, R29, UR6 ;  /* 0x000000061c1c7e24 */ /* 0x000fe2000f8e021d */
[----:B------:R-:W-:-:S04]  /*46f0*/  ISETP.GE.AND P0, PT, R23, R27, PT ;  /* 0x0000001b1700720c */ /* 0x000fc80003f06270 */
[----:B0-----:R-:W2:Y:S04]  /*4700*/  LDS R5, [R28+0x10] ;  /* 0x000010001c057984 */ /* 0x001ea80000000800 */
[----:B------:R-:W0:Y:S01]  /*4710*/  LDS R29, [R28] ;  /* 0x000000001c1d7984 */ /* 0x000e220000000800 */
[C---:B--2---:R-:W-:Y:S01]  /*4720*/  FFMA R10, R4.reuse, R5, R10 ;  /* 0x00000005040a7223 */ /* 0x044fe2000000000a */
[C---:B0-----:R-:W-:Y:S02]  /*4730*/  FFMA R25, R4.reuse, R29, R25 ;  /* 0x0000001d04197223 */ /* 0x041fe40000000019 */
[----:B------:R-:W0:Y:S04]  /*4740*/  LDS R5, [R28+0x14] ;  /* 0x000014001c057984 */ /* 0x000e280000000800 */
[----:B------:R-:W1:Y:S01]  /*4750*/  LDS R29, [R28+0x4] ;  /* 0x000004001c1d7984 */ /* 0x000e620000000800 */
[----:B0-----:R-:W-:-:S03]  /*4760*/  FFMA R9, R4, R5, R9 ;  /* 0x0000000504097223 */ /* 0x001fc60000000009 */
[----:B------:R-:W0:Y:S01]  /*4770*/  LDS R5, [R28+0x18] ;  /* 0x000018001c057984 */ /* 0x000e220000000800 */
[----:B-1----:R-:W-:-:S03]  /*4780*/  FFMA R13, R4, R29, R13 ;  /* 0x0000001d040d7223 */ /* 0x002fc6000000000d */
[----:B------:R-:W1:Y:S01]  /*4790*/  LDS R29, [R28+0x8] ;  /* 0x000008001c1d7984 */ /* 0x000e620000000800 */
[----:B0-----:R-:W-:-:S03]  /*47a0*/  FFMA R8, R4, R5, R8 ;  /* 0x0000000504087223 */ /* 0x001fc60000000008 */
[----:B------:R-:W0:Y:S01]  /*47b0*/  LDS R5, [R28+0x1c] ;  /* 0x00001c001c057984 */ /* 0x000e220000000800 */
[----:B-1----:R-:W-:-:S03]  /*47c0*/  FFMA R12, R4, R29, R12 ;  /* 0x0000001d040c7223 */ /* 0x002fc6000000000c */
[----:B------:R-:W1:Y:S01]  /*47d0*/  LDS R29, [R28+0xc] ;  /* 0x00000c001c1d7984 */ /* 0x000e620000000800 */
[----:B0-----:R-:W-:-:S03]  /*47e0*/  FFMA R7, R4, R5, R7 ;  /* 0x0000000504077223 */ /* 0x001fc60000000007 */
[----:B------:R-:W0:Y:S01]  /*47f0*/  LDS R5, [R28+0x20] ;  /* 0x000020001c057984 */ /* 0x000e220000000800 */
[C---:B-1----:R-:W-:Y:S01]  /*4800*/  FFMA R11, R4.reuse, R29, R11 ;  /* 0x0000001d040b7223 */ /* 0x042fe2000000000b */
[----:B0-----:R-:W-:Y:S01]  /*4810*/  FFMA R6, R4, R5, R6 ;  /* 0x0000000504067223 */ /* 0x001fe20000000006 */
[----:B------:R-:W-:Y:S06]  /*4820*/  @!P0 BRA `(.L_x_226) ;  /* 0xfffffffc00888947 */ /* 0x000fec000383ffff */
.L_x_225:
[----:B------:R-:W-:Y:S05]  /*4830*/  BSYNC.RECONVERGENT B2 ;  /* 0x0000000000027941 */ /* 0x000fea0003800200 */
.L_x_224:
[----:B------:R-:W0:Y:S01]  /*4840*/  LDCU UR9, c[0x0][0x398] ;  /* 0x00007300ff0977ac */ /* 0x000e220008000800 */
[----:B------:R-:W-:-:S04]  /*4850*/  IADD3 R26, PT, PT, R26, 0x1, RZ ;  /* 0x000000011a1a7810 */ /* 0x000fc80007ffe0ff */
[----:B0-----:R-:W-:-:S13]  /*4860*/  ISETP.NE.AND P0, PT, R26, UR9, PT ;  /* 0x000000091a007c0c */ /* 0x001fda000bf05270 */
[----:B------:R-:W-:Y:S05]  /*4870*/  @P0 BRA `(.L_x_227) ;  /* 0xfffffffc00600947 */ /* 0x000fea000383ffff */
.L_x_223:
[----:B------:R-:W-:Y:S05]  /*4880*/  BSYNC.RECONVERGENT B1 ;  /* 0x0000000000017941 */ /* 0x000fea0003800200 */
.L_x_222:
[----:B------:R-:W0:Y:S01]  /*4890*/  S2R R4, SR_TID.X ;  /* 0x0000000000047919 */ /* 0x000e220000002100 */
[----:B------:R-:W-:Y:S01]  /*48a0*/  UMOV UR9, 0xffffffff ;  /* 0xffffffff00097882 */ /* 0x000fe20000000000 */
[----:B0-----:R-:W-:Y:S02]  /*48b0*/  ISETP.NE.AND P0, PT, R4, RZ, PT ;  /* 0x000000ff0400720c */ /* 0x001fe40003f05270 */
[----:B------:R-:W-:Y:S11]  /*48c0*/  BRA.DIV UR9, `(.L_x_228) ;  /* 0x0000004609547947 */ /* 0x000ff6000b800000 */
[----:B------:R-:W0:Y:S04]  /*48d0*/  SHFL.DOWN PT, R27, R13, 0x10, 0x1f ;  /* 0x0a001f000d1b7f89 */ /* 0x000e2800000e0000 */
[----:B------:R-:W1:Y:S04]  /*48e0*/  SHFL.DOWN PT, R29, R12, 0x10, 0x1f ;  /* 0x0a001f000c1d7f89 */ /* 0x000e6800000e0000 */
[----:B------:R-:W2:Y:S04]  /*48f0*/  SHFL.DOWN PT, R4, R11, 0x10, 0x1f ;  /* 0x0a001f000b047f89 */ /* 0x000ea800000e0000 */
[----:B------:R-:W3:Y:S01]  /*4900*/  SHFL.DOWN PT, R26, R25, 0x10, 0x1f ;  /* 0x0a001f00191a7f89 */ /* 0x000ee200000e0000 */
[----:B0-----:R-:W-:-:S03]  /*4910*/  FADD R27, R27, R13 ;  /* 0x0000000d1b1b7221 */ /* 0x001fc60000000000 */
[----:B------:R-:W0:Y:S01]  /*4920*/  SHFL.DOWN PT, R13, R10, 0x10, 0x1f ;  /* 0x0a001f000a0d7f89 */ /* 0x000e2200000e0000 */
[----:B-1----:R-:W-:-:S03]  /*4930*/  FADD R29, R29, R12 ;  /* 0x0000000c1d1d7221 */ /* 0x002fc60000000000 */
[----:B------:R-:W1:Y:S01]  /*4940*/  SHFL.DOWN PT, R12, R9, 0x10, 0x1f ;  /* 0x0a001f00090c7f89 */ /* 0x000e6200000e0000 */
[----:B--2---:R-:W-:-:S03]  /*4950*/  FADD R11, R4, R11 ;  /* 0x0000000b040b7221 */ /* 0x004fc60000000000 */
[----:B------:R-:W2:Y:S01]  /*4960*/  SHFL.DOWN PT, R4, R7, 0x10, 0x1f ;  /* 0x0a001f0007047f89 */ /* 0x000ea200000e0000 */
[----:B---3--:R-:W-:-:S03]  /*4970*/  FADD R26, R26, R25 ;  /* 0x000000191a1a7221 */ /* 0x008fc60000000000 */
[----:B------:R-:W3:Y:S04]  /*4980*/  SHFL.DOWN PT, R25, R8, 0x10, 0x1f ;  /* 0x0a001f0008197f89 */ /* 0x000ee800000e0000 */
[----:B------:R-:W-:Y:S04]  /*4990*/  SHFL.DOWN PT, R5, R26, 0x8, 0x1f ;  /* 0x09001f001a057f89 */ /* 0x000fe800000e0000 */
[----:B------:R-:W4:Y:S01]  /*49a0*/  SHFL.DOWN PT, R28, R27, 0x8, 0x1f ;  /* 0x09001f001b1c7f89 */ /* 0x000f2200000e0000 */
[----:B0-----:R-:W-:Y:S01]  /*49b0*/  FADD R13, R13, R10 ;  /* 0x0000000a0d0d7221 */ /* 0x001fe20000000000 */
[----:B-1----:R-:W-:-:S02]  /*49c0*/  FADD R12, R12, R9 ;  /* 0x000000090c0c7221 */ /* 0x002fc40000000000 */
[----:B------:R-:W0:Y:S01]  /*49d0*/  SHFL.DOWN PT, R9, R6, 0x10, 0x1f ;  /* 0x0a001f0006097f89 */ /* 0x000e2200000e0000 */
[----:B--2---:R-:W-:-:S03]  /*49e0*/  FADD R10, R4, R7 ;  /* 0x00000007040a7221 */ /* 0x004fc60000000000 */
[----:B------:R-:W1:Y:S01]  /*49f0*/  SHFL.DOWN PT, R4, R29, 0x8, 0x1f ;  /* 0x09001f001d047f89 */ /* 0x000e6200000e0000 */
[----:B---3--:R-:W-:Y:S01]  /*4a00*/  FADD R25, R25, R8 ;  /* 0x0000000819197221 */ /* 0x008fe20000000000 */
[----:B----4-:R-:W-:Y:S02]  /*4a10*/  FADD R7, R27, R28 ;  /* 0x0000001c1b077221 */ /* 0x010fe40000000000 */
[----:B------:R-:W2:Y:S01]  /*4a20*/  SHFL.DOWN PT, R27, R12, 0x8, 0x1f ;  /* 0x09001f000c1b7f89 */ /* 0x000ea200000e0000 */
[----:B0-----:R-:W-:Y:S01]  /*4a30*/  FADD R8, R9, R6 ;  /* 0x0000000609087221 */ /* 0x001fe20000000000 */
[----:B------:R-:W-:Y:S02]  /*4a40*/  FADD R9, R26, R5 ;  /* 0x000000051a097221 */ /* 0x000fe40000000000 */
[----:B------:R-:W0:Y:S01]  /*4a50*/  SHFL.DOWN PT, R6, R11, 0x8, 0x1f ;  /* 0x09001f000b067f89 */ /* 0x000e2200000e0000 */
[----:B-1----:R-:W-:-:S03]  /*4a60*/  FADD R29, R29, R4 ;  /* 0x000000041d1d7221 */ /* 0x002fc60000000000 */
[----:B------:R-:W1:Y:S04]  /*4a70*/  SHFL.DOWN PT, R4, R25, 0x8, 0x1f ;  /* 0x09001f0019047f89 */ /* 0x000e6800000e0000 */
[----:B------:R-:W3:Y:S04]  /*4a80*/  SHFL.DOWN PT, R26, R13, 0x8, 0x1f ;  /* 0x09001f000d1a7f89 */ /* 0x000ee800000e0000 */
[----:B------:R-:W-:Y:S01]  /*4a90*/  SHFL.DOWN PT, R28, R9, 0x4, 0x1f ;  /* 0x08801f00091c7f89 */ /* 0x000fe200000e0000 */
[----:B--2---:R-:W-:Y:S01]  /*4aa0*/  FADD R27, R12, R27 ;  /* 0x0000001b0c1b7221 */ /* 0x004fe20000000000 */
[----:B0-----:R-:W-:-:S02]  /*4ab0*/  FADD R6, R11, R6 ;  /* 0x000000060b067221 */ /* 0x001fc40000000000 */
[----:B------:R-:W0:Y:S01]  /*4ac0*/  SHFL.DOWN PT, R11, R10, 0x8, 0x1f ;  /* 0x09001f000a0b7f89 */ /* 0x000e2200000e0000 */
[----:B-1----:R-:W-:-:S03]  /*4ad0*/  FADD R25, R25, R4 ;  /* 0x0000000419197221 */ /* 0x002fc60000000000 */
[----:B------:R-:W1:Y:S01]  /*4ae0*/  SHFL.DOWN PT, R4, R7, 0x4, 0x1f ;  /* 0x08801f0007047f89 */ /* 0x000e6200000e0000 */
[----:B---3--:R-:W-:-:S03]  /*4af0*/  FADD R26, R13, R26 ;  /* 0x0000001a0d1a7221 */ /* 0x008fc60000000000 */
[----:B------:R-:W2:Y:S04]  /*4b00*/  SHFL.DOWN PT, R13, R8, 0x8, 0x1f ;  /* 0x09001f00080d7f89 */ /* 0x000ea800000e0000 */
[----:B------:R-:W-:Y:S01]  /*4b10*/  SHFL.DOWN PT, R5, R26, 0x4, 0x1f ;  /* 0x08801f001a057f89 */ /* 0x000fe200000e0000 */
[----:B0-----:R-:W-:-:S03]  /*4b20*/  FADD R11, R10, R11 ;  /* 0x0000000b0a0b7221 */ /* 0x001fc60000000000 */
[----:B------:R-:W0:Y:S01]  /*4b30*/  SHFL.DOWN PT, R10, R29, 0x4, 0x1f ;  /* 0x08801f001d0a7f89 */ /* 0x000e2200000e0000 */
[----:B-1----:R-:W-:-:S03]  /*4b40*/  FADD R7, R7, R4 ;  /* 0x0000000407077221 */ /* 0x002fc60000000000 */
[----:B------:R-:W1:Y:S01]  /*4b50*/  SHFL.DOWN PT, R4, R27, 0x4, 0x1f ;  /* 0x08801f001b047f89 */ /* 0x000e6200000e0000 */
[----:B--2---:R-:W-:Y:S01]  /*4b60*/  FADD R12, R8, R13 ;  /* 0x0000000d080c7221 */ /* 0x004fe20000000000 */
[----:B------:R-:W-:Y:S02]  /*4b70*/  FADD R13, R9, R28 ;  /* 0x0000001c090d7221 */ /* 0x000fe40000000000 */
[----:B------:R-:W2:Y:S04]  /*4b80*/  SHFL.DOWN PT, R9, R6, 0x4, 0x1f ;  /* 0x08801f0006097f89 */ /* 0x000ea800000e0000 */
[----:B------:R-:W3:Y:S01]  /*4b90*/  SHFL.DOWN PT, R28, R25, 0x4, 0x1f ;  /* 0x08801f00191c7f89 */ /* 0x000ee200000e0000 */
[----:B0-----:R-:W-:Y:S01]  /*4ba0*/  FADD R8, R29, R10 ;  /* 0x0000000a1d087221 */ /* 0x001fe20000000000 */
[----:B------:R-:W-:-:S02]  /*4bb0*/  FADD R10, R26, R5 ;  /* 0x000000051a0a7221 */ /* 0x000fc40000000000 */
[----:B------:R-:W0:Y:S01]  /*4bc0*/  SHFL.DOWN PT, R26, R11, 0x4, 0x1f ;  /* 0x08801f000b1a7f89 */ /* 0x000e2200000e0000 */
[----:B-1----:R-:W-:-:S03]  /*4bd0*/  FADD R29, R27, R4 ;  /* 0x000000041b1d7221 */ /* 0x002fc60000000000 */
[----:B------:R-:W1:Y:S01]  /*4be0*/  SHFL.DOWN PT, R4, R13, 0x2, 0x1f ;  /* 0x08401f000d047f89 */ /* 0x000e6200000e0000 */
[----:B--2---:R-:W-:-:S03]  /*4bf0*/  FADD R9, R6, R9 ;  /* 0x0000000906097221 */ /* 0x004fc60000000000 */
[----:B------:R-:W2:Y:S01]  /*4c00*/  SHFL.DOWN PT, R27, R12, 0x4, 0x1f ;  /* 0x08801f000c1b7f89 */ /* 0x000ea200000e0000 */
[----:B---3--:R-:W-:-:S03]  /*4c10*/  FADD R6, R25, R28 ;  /* 0x0000001c19067221 */ /* 0x008fc60000000000 */
[----:B------:R-:W3:Y:S04]  /*4c20*/  SHFL.DOWN PT, R28, R7, 0x2, 0x1f ;  /* 0x08401f00071c7f89 */ /* 0x000ee800000e0000 */
[----:B------:R-:W-:Y:S01]  /*4c30*/  SHFL.DOWN PT, R5, R9, 0x2, 0x1f ;  /* 0x08401f0009057f89 */ /* 0x000fe200000e0000 */
[----:B0-----:R-:W-:Y:S01]  /*4c40*/  FADD R26, R11, R26 ;  /* 0x0000001a0b1a7221 */ /* 0x001fe20000000000 */
[----:B-1----:R-:W-:Y:S02]  /*4c50*/  FADD R25, R13, R4 ;  /* 0x000000040d197221 */ /* 0x002fe40000000000 */
[----:B------:R-:W0:Y:S01]  /*4c60*/  SHFL.DOWN PT, R4, R10, 0x2, 0x1f ;  /* 0x08401f000a047f89 */ /* 0x000e2200000e0000 */
[----:B--2---:R-:W-:-:S03]  /*4c70*/  FADD R27, R12, R27 ;  /* 0x0000001b0c1b7221 */ /* 0x004fc60000000000 */
[----:B------:R-:W1:Y:S01]  /*4c80*/  SHFL.DOWN PT, R13, R8, 0x2, 0x1f ;  /* 0x08401f00080d7f89 */ /* 0x000e6200000e0000 */
[----:B---3--:R-:W-:-:S03]  /*4c90*/  FADD R11, R7, R28 ;  /* 0x0000001c070b7221 */ /* 0x008fc60000000000 */
[----:B------:R-:W2:Y:S01]  /*4ca0*/  SHFL.DOWN PT, R28, R29, 0x2, 0x1f ;  /* 0x08401f001d1c7f89 */ /* 0x000ea200000e0000 */
[----:B0-----:R-:W-:-:S03]  /*4cb0*/  FADD R7, R10, R4 ;  /* 0x000000040a077221 */ /* 0x001fc60000000000 */
[----:B------:R-:W0:Y:S01]  /*4cc0*/  SHFL.DOWN PT, R4, R27, 0x2, 0x1f ;  /* 0x08401f001b047f89 */ /* 0x000e2200000e0000 */
[----:B-1----:R-:W-:Y:S01]  /*4cd0*/  FADD R12, R8, R13 ;  /* 0x0000000d080c7221 */ /* 0x002fe20000000000 */
[----:B------:R-:W-:Y:S02]  /*4ce0*/  FADD R13, R9, R5 ;  /* 0x00000005090d7221 */ /* 0x000fe40000000000 */
[----:B------:R-:W1:Y:S01]  /*4cf0*/  SHFL.DOWN PT, R10, R26, 0x2, 0x1f ;  /* 0x08401f001a0a7f89 */ /* 0x000e6200000e0000 */
[----:B--2---:R-:W-:-:S03]  /*4d00*/  FADD R8, R29, R28 ;  /* 0x0000001c1d087221 */ /* 0x004fc60000000000 */
[----:B------:R-:W2:Y:S04]  /*4d10*/  SHFL.DOWN PT, R9, R6, 0x2, 0x1f ;  /* 0x08401f0006097f89 */ /* 0x000ea800000e0000 */
[----:B------:R-:W3:Y:S04]  /*4d20*/  SHFL.DOWN PT, R29, R25, 0x1, 0x1f ;  /* 0x08201f00191d7f89 */ /* 0x000ee800000e0000 */
[----:B------:R-:W-:Y:S01]  /*4d30*/  SHFL.DOWN PT, R28, R7, 0x1, 0x1f ;  /* 0x08201f00071c7f89 */ /* 0x000fe200000e0000 */
[----:B0-----:R-:W-:-:S03]  /*4d40*/  FADD R27, R27, R4 ;  /* 0x000000041b1b7221 */ /* 0x001fc60000000000 */
[----:B------:R-:W0:Y:S01]  /*4d50*/  SHFL.DOWN PT, R4, R13, 0x1, 0x1f ;  /* 0x08201f000d047f89 */ /* 0x000e2200000e0000 */
[----:B-1----:R-:W-:-:S03]  /*4d60*/  FADD R10, R26, R10 ;  /* 0x0000000a1a0a7221 */ /* 0x002fc60000000000 */
[----:B------:R-:W1:Y:S01]  /*4d70*/  SHFL.DOWN PT, R26, R12, 0x1, 0x1f ;  /* 0x08201f000c1a7f89 */ /* 0x000e6200000e0000 */
[----:B--2---:R-:W-:-:S03]  /*4d80*/  FADD R9, R6, R9 ;  /* 0x0000000906097221 */ /* 0x004fc60000000000 */
[----:B------:R-:W2:Y:S01]  /*4d90*/  SHFL.DOWN PT, R6, R11, 0x1, 0x1f ;  /* 0x08201f000b067f89 */ /* 0x000ea200000e0000 */
[----:B---3--:R-:W-:-:S03]  /*4da0*/  FADD R29, R25, R29 ;  /* 0x0000001d191d7221 */ /* 0x008fc60000000000 */
[----:B------:R-:W-:Y:S01]  /*4db0*/  SHFL.DOWN PT, R5, R9, 0x1, 0x1f ;  /* 0x08201f0009057f89 */ /* 0x000fe200000e0000 */
[----:B0-----:R-:W-:-:S03]  /*4dc0*/  FADD R25, R13, R4 ;  /* 0x000000040d197221 */ /* 0x001fc60000000000 */
[----:B------:R-:W0:Y:S01]  /*4dd0*/  SHFL.DOWN PT, R13, R8, 0x1, 0x1f ;  /* 0x08201f00080d7f89 */ /* 0x000e2200000e0000 */
[----:B-1----:R-:W-:-:S03]  /*4de0*/  FADD R26, R12, R26 ;  /* 0x0000001a0c1a7221 */ /* 0x002fc60000000000 */
[----:B------:R-:W1:Y:S01]  /*4df0*/  SHFL.DOWN PT, R4, R10, 0x1, 0x1f ;  /* 0x08201f000a047f89 */ /* 0x000e6200000e0000 */
[----:B--2---:R-:W-:Y:S01]  /*4e00*/  FADD R6, R11, R6 ;  /* 0x000000060b067221 */ /* 0x004fe20000000000 */
[----:B------:R-:W-:Y:S02]  /*4e10*/  FADD R11, R7, R28 ;  /* 0x0000001c070b7221 */ /* 0x000fe40000000000 */
[----:B------:R2:W3:Y:S01]  /*4e20*/  SHFL.DOWN PT, R28, R27, 0x1, 0x1f ;  /* 0x08201f001b1c7f89 */ /* 0x0004e200000e0000 */
[----:B0-----:R-:W-:Y:S01]  /*4e30*/  FADD R12, R8, R13 ;  /* 0x0000000d080c7221 */ /* 0x001fe20000000000 */
[----:B------:R-:W-:Y:S01]  /*4e40*/  FADD R13, R9, R5 ;  /* 0x00000005090d7221 */ /* 0x000fe20000000000 */
[----:B-12---:R-:W-:-:S07]  /*4e50*/  FADD R7, R10, R4 ;  /* 0x000000040a077221 */ /* 0x006fce0000000000 */
.L_x_425:
[----:B------:R-:W-:Y:S01]  /*4e60*/  BSSY.RECONVERGENT B1, `(.L_x_229) ;  /* 0x000001a000017945 */ /* 0x000fe20003800200 */
[----:B---3--:R-:W-:-:S03]  /*4e70*/  FADD R27, R27, R28 ;  /* 0x0000001c1b1b7221 */ /* 0x008fc60000000000 */
[----:B------:R-:W-:Y:S05]  /*4e80*/  @P0 BRA `(.L_x_230) ;  /* 0x00000000005c0947 */ /* 0x000fea0003800000 */
[----:B------:R-:W0:Y:S01]  /*4e90*/  LDCU UR9, c[0x0][0x3a4] ;  /* 0x00007480ff0977ac */ /* 0x000e220008000800 */
[----:B------:R-:W1:Y:S01]  /*4ea0*/  LDC.64 R4, c[0x0][0x460] ;  /* 0x00011800ff047b82 */ /* 0x000e620000000a00 */
[----:B------:R-:W-:Y:S01]  /*4eb0*/  FADD R29, R29, R22 ;  /* 0x000000161d1d7221 */ /* 0x000fe20000000000 */
        /* <DEDUP_REMOVED lines=8> */
[----:B0-----:R-:W-:-:S04]  /*4f40*/  IMAD R8, R3, UR9, R24 ;  /* 0x0000000903087c24 */ /* 0x001fc8000f8e0218 */
[----:B------:R-:W-:-:S04]  /*4f50*/  IMAD R23, R8, 0x9, RZ ;  /* 0x0000000908177824 */ /* 0x000fc800078e02ff */
[----:B-1----:R-:W-:-:S05]  /*4f60*/  IMAD.WIDE R4, R23, 0x4, R4 ;  /* 0x0000000417047825 */ /* 0x002fca00078e0204 */
[----:B------:R0:W-:Y:S04]  /*4f70*/  STG.E desc[UR14][R4.64], R29 ;  /* 0x0000001d04007986 */ /* 0x0001e8000c10190e */
[----:B------:R0:W-:Y:S04]  /*4f80*/  STG.E desc[UR14][R4.64+0x4], R21 ;  /* 0x0000041504007986 */ /* 0x0001e8000c10190e */
[----:B------:R0:W-:Y:S04]  /*4f90*/  STG.E desc[UR14][R4.64+0x8], R9 ;  /* 0x0000080904007986 */ /* 0x0001e8000c10190e */
[----:B------:R0:W-:Y:S04]  /*4fa0*/  STG.E desc[UR14][R4.64+0xc], R19 ;  /* 0x00000c1304007986 */ /* 0x0001e8000c10190e */
[----:B------:R0:W-:Y:S04]  /*4fb0*/  STG.E desc[UR14][R4.64+0x10], R11 ;  /* 0x0000100b04007986 */ /* 0x0001e8000c10190e */
[----:B------:R0:W-:Y:S04]  /*4fc0*/  STG.E desc[UR14][R4.64+0x14], R17 ;  /* 0x0000141104007986 */ /* 0x0001e8000c10190e */
[----:B------:R0:W-:Y:S04]  /*4fd0*/  STG.E desc[UR14][R4.64+0x18], R13 ;  /* 0x0000180d04007986 */ /* 0x0001e8000c10190e */
[----:B------:R0:W-:Y:S04]  /*4fe0*/  STG.E desc[UR14][R4.64+0x1c], R7 ;  /* 0x00001c0704007986 */ /* 0x0001e8000c10190e */
[----:B------:R0:W-:Y:S02]  /*4ff0*/  STG.E desc[UR14][R4.64+0x20], R27 ;  /* 0x0000201b04007986 */ /* 0x0001e4000c10190e */
.L_x_230:
[----:B------:R-:W-:Y:S05]  /*5000*/  BSYNC.RECONVERGENT B1 ;  /* 0x0000000000017941 */ /* 0x000fea0003800200 */
.L_x_229:
[----:B------:R-:W1:Y:S01]  /*5010*/  LDCU UR9, c[0x0][0x3a4] ;  /* 0x00007480ff0977ac */ /* 0x000e620008000800 */
[----:B------:R-:W-:-:S04]  /*5020*/  IADD3 R24, PT, PT, R24, UR20, RZ ;  /* 0x0000001418187c10 */ /* 0x000fc8000fffe0ff */
[----:B-1----:R-:W-:-:S13]  /*5030*/  ISETP.GE.AND P0, PT, R24, UR9, PT ;  /* 0x0000000918007c0c */ /* 0x002fda000bf06270 */
[----:B------:R-:W-:Y:S05]  /*5040*/  @!P0 BRA `(.L_x_231) ;  /* 0xffffffe800948947 */ /* 0x000fea000383ffff */
.L_x_213:
[----:B------:R-:W-:Y:S05]  /*5050*/  BSYNC B0 ;  /* 0x0000000000007941 */ /* 0x000fea0003800000 */
.L_x_212:
[----:B------:R-:W4:Y:S01]  /*5060*/  LDCU UR9, c[0x0][0x370] ;  /* 0x00006e00ff0977ac */ /* 0x000f220008000800 */
[----:B------:R-:W5:Y:S01]  /*5070*/  LDCU UR10, c[0x0][0x394] ;  /* 0x00007280ff0a77ac */ /* 0x000f620008000800 */
[----:B----4-:R-:W-:-:S04]  /*5080*/  IADD3 R3, PT, PT, R3, UR9, RZ ;  /* 0x0000000903037c10 */ /* 0x010fc8000fffe0ff */
[----:B-----5:R-:W-:-:S13]  /*5090*/  ISETP.GE.AND P0, PT, R3, UR10, PT ;  /* 0x0000000a03007c0c */ /* 0x020fda000bf06270 */
[----:B------:R-:W-:Y:S05]  /*50a0*/  @!P0 BRA `(.L_x_232) ;  /* 0xffffffb000308947 */ /* 0x000fea000383ffff */
[----:B------:R-:W-:Y:S05]  /*50b0*/  EXIT ;  /* 0x000000000000794d */ /* 0x000fea0003800000 */
.L_x_167:
[----:B------:R-:W-:Y:S01]  /*50c0*/  HFMA2 R23, -RZ, RZ, 0, 9.5367431640625e-07 ;  /* 0x00000010ff177431 */ /* 0x000fe200000001ff */
[----:B------:R-:W-:Y:S01]  /*50d0*/  BSSY B1, `(.L_x_233) ;  /* 0x0000006000017945 */ /* 0x000fe20003800000 */
[----:B------:R-:W-:Y:S02]  /*50e0*/  MOV R5, 0x1f ;  /* 0x0000001f00057802 */ /* 0x000fe40000000f00 */
[----:B------:R-:W-:-:S07]  /*50f0*/  MOV R4, 0xffffffff ;  /* 0xffffffff00047802 */ /* 0x000fce0000000f00 */
[----:B-123--:R-:W-:Y:S05]  /*5100*/  WARPSYNC.COLLECTIVE R4, `(.L_x_234) ;  /* 0x0000000004087348 */ /* 0x00efea0003c00000 */
[----:B------:R0:W4:Y:S02]  /*5110*/  SHFL.DOWN P1, R4, R28, R23, R5 ;  /* 0x080000171c047389 */ /* 0x0001240000020005 */
[----:B01234-:R-:W-:Y:S05]  /*5120*/  ENDCOLLECTIVE ;  /* 0x000000000000791b */ /* 0x01ffea0003800000 */
.L_x_234:
[----:B------:R-:W-:Y:S05]  /*5130*/  BSYNC B1 ;  /* 0x0000000000017941 */ /* 0x000fea0003800000 */
.L_x_233:
[----:B------:R-:W-:Y:S01]  /*5140*/  FADD R28, R4, R28 ;  /* 0x0000001c041c7221 */ /* 0x000fe20000000000 */
[----:B------:R-:W-:Y:S01]  /*5150*/  HFMA2 R5, -RZ, RZ, 0, 1.847743988037109375e-06 ;  /* 0x0000001fff057431 */ /* 0x000fe200000001ff */
[----:B------:R-:W-:Y:S01]  /*5160*/  MOV R4, 0xffffffff ;  /* 0xffffffff00047802 */ /* 0x000fe20000000f00 */
[----:B------:R-:W-:-:S07]  /*5170*/  IMAD.MOV.U32 R23, RZ, RZ, 0x8 ;  /* 0x00000008ff177424 */ /* 0x000fce00078e00ff */
[----:B------:R-:W-:Y:S05]  /*5180*/  WARPSYNC.COLLECTIVE R4, `(.L_x_235) ;  /* 0x0000000004087348 */ /* 0x000fea0003c00000 */
[----:B------:R0:W1:Y:S02]  /*5190*/  SHFL.DOWN P1, R4, R28, R23, R5 ;  /* 0x080000171c047389 */ /* 0x0000640000020005 */
[----:B01----:R-:W-:Y:S05]  /*51a0*/  ENDCOLLECTIVE ;  /* 0x000000000000791b */ /* 0x003fea0003800000 */
.L_x_235:
[----:B------:R-:W-:Y:S01]  /*51b0*/  HFMA2 R23, -RZ, RZ, 0, 2.384185791015625e-07 ;  /* 0x00000004ff177431 */ /* 0x000fe200000001ff */
[----:B------:R-:W-:Y:S02]  /*51c0*/  MOV R7, R4 ;  /* 0x0000000400077202 */ /* 0x000fe40000000f00 */
[----:B------:R-:W-:-:S03]  /*51d0*/  MOV R4, 0xffffffff ;  /* 0xffffffff00047802 */ /* 0x000fc60000000f00 */
[----:B------:R-:W-:-:S05]  /*51e0*/  FADD R7, R28, R7 ;  /* 0x000000071c077221 */ /* 0x000fca0000000000 */
[----:B------:R-:W-:-:S07]  /*51f0*/  MOV R28, R7 ;  /* 0x00000007001c7202 */ /* 0x000fce0000000f00 */
[----:B------:R-:W-:Y:S05]  /*5200*/  WARPSYNC.COLLECTIVE R4, `(.L_x_236) ;  /* 0x0000000004087348 */ /* 0x000fea0003c00000 */
[----:B------:R0:W1:Y:S02]  /*5210*/  SHFL.DOWN P1, R4, R28, R23, R5 ;  /* 0x080000171c047389 */ /* 0x0000640000020005 */
[----:B01----:R-:W-:Y:S05]  /*5220*/  ENDCOLLECTIVE ;  /* 0x000000000000791b */ /* 0x003fea0003800000 */
.L_x_236:
[----:B------:R-:W-:Y:S01]  /*5230*/  HFMA2 R23, -RZ, RZ, 0, 1.1920928955078125e-07 ;  /* 0x00000002ff177431 */ /* 0x000fe200000001ff */
[----:B------:R-:W-:Y:S02]  /*5240*/  MOV R10, R4 ;  /* 0x00000004000a7202 */ /* 0x000fe40000000f00 */
[----:B------:R-:W-:-:S03]  /*5250*/  MOV R4, 0xffffffff ;  /* 0xffffffff00047802 */ /* 0x000fc60000000f00 */
[----:B------:R-:W-:-:S04]  /*5260*/  FADD R10, R7, R10 ;  /* 0x0000000a070a7221 */ /* 0x000fc80000000000 */
[----:B------:R-:W-:-:S07]  /*5270*/  IMAD.MOV.U32 R28, RZ, RZ, R10 ;  /* 0x000000ffff1c7224 */ /* 0x000fce00078e000a */
[----:B------:R-:W-:Y:S05]  /*5280*/  WARPSYNC.COLLECTIVE R4, `(.L_x_237) ;  /* 0x0000000004087348 */ /* 0x000fea0003c00000 */
[----:B------:R0:W1:Y:S02]  /*5290*/  SHFL.DOWN P1, R4, R28, R23, R5 ;  /* 0x080000171c047389 */ /* 0x0000640000020005 */
[----:B01----:R-:W-:Y:S05]  /*52a0*/  ENDCOLLECTIVE ;  /* 0x000000000000791b */ /* 0x003fea0003800000 */
.L_x_237:
[----:B------:R-:W-:Y:S01]  /*52b0*/  HFMA2 R23, -RZ, RZ, 0, 5.9604644775390625e-08 ;  /* 0x00000001ff177431 */ /* 0x000fe200000001ff */
[----:B------:R-:W-:Y:S02]  /*52c0*/  MOV R9, R4 ;  /* 0x0000000400097202 */ /* 0x000fe40000000f00 */
[----:B------:R-:W-:-:S03]  /*52d0*/  MOV R4, 0xffffffff ;  /* 0xffffffff00047802 */ /* 0x000fc60000000f00 */
[----:B------:R-:W-:-:S05]  /*52e0*/  FADD R9, R10, R9 ;  /* 0x000000090a097221 */ /* 0x000fca0000000000 */
[----:B------:R-:W-:-:S07]  /*52f0*/  MOV R28, R9 ;  /* 0x00000009001c7202 */ /* 0x000fce0000000f00 */
[----:B------:R-:W-:Y:S05]  /*5300*/  WARPSYNC.COLLECTIVE R4, `(.L_x_238) ;  /* 0x0000000004087348 */ /* 0x000fea0003c00000 */
[----:B------:R0:W1:Y:S02]  /*5310*/  SHFL.DOWN P1, R4, R28, R23, R5 ;  /* 0x080000171c047389 */ /* 0x0000640000020005 */
[----:B01----:R-:W-:Y:S05]  /*5320*/  ENDCOLLECTIVE ;  /* 0x000000000000791b */ /* 0x003fea0003800000 */
.L_x_238:
[----:B------:R-:W-:Y:S01]  /*5330*/  MOV R12, R4 ;  /* 0x00000004000c7202 */ /* 0x000fe20000000f00 */
[----:B------:R-:W-:Y:S06]  /*5340*/  BRA `(.L_x_239) ;  /* 0xffffffc800e47947 */ /* 0x000fec000383ffff */
.L_x_173:
[----:B------:R-:W-:Y:S01]  /*5350*/  HFMA2 R5, -RZ, RZ, 0, 1.847743988037109375e-06 ;  /* 0x0000001fff057431 */ /* 0x000fe200000001ff */
[----:B------:R-:W-:Y:S01]  /*5360*/  BSSY B1, `(.L_x_240) ;  /* 0x0000006000017945 */ /* 0x000fe20003800000 */
[----:B------:R-:W-:Y:S01]  /*5370*/  IMAD.MOV.U32 R23, RZ, RZ, 0x10 ;  /* 0x00000010ff177424 */ /* 0x000fe200078e00ff */
[----:B------:R-:W-:-:S07]  /*5380*/  MOV R4, 0xffffffff ;  /* 0xffffffff00047802 */ /* 0x000fce0000000f00 */
[----:B01-3--:R-:W-:Y:S05]  /*5390*/  WARPSYNC.COLLECTIVE R4, `(.L_x_241) ;  /* 0x0000000004087348 */ /* 0x00bfea0003c00000 */
[----:B------:R2:W4:Y:S02]  /*53a0*/  SHFL.DOWN P1, R4, R28, R23, R5 ;  /* 0x080000171c047389 */ /* 0x0005240000020005 */
[----:B01234-:R-:W-:Y:S05]  /*53b0*/  ENDCOLLECTIVE ;  /* 0x000000000000791b */ /* 0x01ffea0003800000 */
.L_x_241:
[----:B------:R-:W-:Y:S05]  /*53c0*/  BSYNC B1 ;  /* 0x0000000000017941 */ /* 0x000fea0003800000 */
.L_x_240:
[----:B------:R-:W-:Y:S01]  /*53d0*/  FADD R28, R4, R28 ;  /* 0x0000001c041c7221 */ /* 0x000fe20000000000 */
[----:B------:R-:W-:Y:S01]  /*53e0*/  HFMA2 R23, -RZ, RZ, 0, 4.76837158203125e-07 ;  /* 0x00000008ff177431 */ /* 0x000fe200000001ff */
[----:B------:R-:W-:Y:S02]  /*53f0*/  MOV R4, 0xffffffff ;  /* 0xffffffff00047802 */ /* 0x000fe40000000f00 */
[----:B------:R-:W-:-:S07]  /*5400*/  MOV R5, 0x1f ;  /* 0x0000001f00057802 */ /* 0x000fce0000000f00 */
[----:B------:R-:W-:Y:S05]  /*5410*/  WARPSYNC.COLLECTIVE R4, `(.L_x_242) ;  /* 0x0000000004087348 */ /* 0x000fea0003c00000 */
[----:B------:R0:W1:Y:S02]  /*5420*/  SHFL.DOWN P1, R4, R28, R23, R5 ;  /* 0x080000171c047389 */ /* 0x0000640000020005 */
[----:B01----:R-:W-:Y:S05]  /*5430*/  ENDCOLLECTIVE ;  /* 0x000000000000791b */ /* 0x003fea0003800000 */
.L_x_242:
[----:B------:R-:W-:Y:S01]  /*5440*/  IMAD.MOV.U32 R23, RZ, RZ, 0x4 ;  /* 0x00000004ff177424 */ /* 0x000fe200078e00ff */
[----:B------:R-:W-:Y:S02]  /*5450*/  MOV R9, R4 ;  /* 0x0000000400097202 */ /* 0x000fe40000000f00 */
[----:B------:R-:W-:-:S03]  /*5460*/  MOV R4, 0xffffffff ;  /* 0xffffffff00047802 */ /* 0x000fc60000000f00 */
[----:B------:R-:W-:-:S05]  /*5470*/  FADD R9, R28, R9 ;  /* 0x000000091c097221 */ /* 0x000fca0000000000 */
[----:B------:R-:W-:-:S07]  /*5480*/  MOV R28, R9 ;  /* 0x00000009001c7202 */ /* 0x000fce0000000f00 */
[----:B------:R-:W-:Y:S05]  /*5490*/  WARPSYNC.COLLECTIVE R4, `(.L_x_243) ;  /* 0x0000000004087348 */ /* 0x000fea0003c00000 */
[----:B------:R0:W1:Y:S02]  /*54a0*/  SHFL.DOWN P1, R4, R28, R23, R5 ;  /* 0x080000171c047389 */ /* 0x0000640000020005 */
[----:B01----:R-:W-:Y:S05]  /*54b0*/  ENDCOLLECTIVE ;  /* 0x000000000000791b */ /* 0x003fea0003800000 */
.L_x_243:
[----:B------:R-:W-:Y:S01]  /*54c0*/  HFMA2 R23, -RZ, RZ, 0, 1.1920928955078125e-07 ;  /* 0x00000002ff177431 */ /* 0x000fe200000001ff */
[----:B------:R-:W-:Y:S02]  /*54d0*/  MOV R10, R4 ;  /* 0x00000004000a7202 */ /* 0x000fe40000000f00 */
[----:B------:R-:W-:-:S03]  /*54e0*/  MOV R4, 0xffffffff ;  /* 0xffffffff00047802 */ /* 0x000fc60000000f00 */
[----:B------:R-:W-:-:S05]  /*54f0*/  FADD R10, R9, R10 ;  /* 0x0000000a090a7221 */ /* 0x000fca0000000000 */
[----:B------:R-:W-:-:S07]  /*5500*/  MOV R28, R10 ;  /* 0x0000000a001c7202 */ /* 0x000fce0000000f00 */
[----:B------:R-:W-:Y:S05]  /*5510*/  WARPSYNC.COLLECTIVE R4, `(.L_x_244) ;  /* 0x0000000004087348 */ /* 0x000fea0003c00000 */
[----:B------:R0:W1:Y:S02]  /*5520*/  SHFL.DOWN P1, R4, R28, R23, R5 ;  /* 0x080000171c047389 */ /* 0x0000640000020005 */
[----:B01----:R-:W-:Y:S05]  /*5530*/  ENDCOLLECTIVE ;  /* 0x000000000000791b */ /* 0x003fea0003800000 */
.L_x_244:
        /* <DEDUP_REMOVED lines=8> */
.L_x_245:
[----:B------:R-:W-:Y:S01]  /*55c0*/  MOV R12, R4 ;  /* 0x00000004000c7202 */ /* 0x000fe20000000f00 */
[----:B------:R-:W-:Y:S06]  /*55d0*/  BRA `(.L_x_246) ;  /* 0xffffffc800e07947 */ /* 0x000fec000383ffff */
.L_x_182:
[----:B------:R-:W-:Y:S01]  /*55e0*/  HFMA2 R23, -RZ, RZ, 0, 9.5367431640625e-07 ;  /* 0x00000010ff177431 */ /* 0x000fe200000001ff */
[----:B------:R-:W-:Y:S01]  /*55f0*/  BSSY B1, `(.L_x_247) ;  /* 0x0000007000017945 */ /* 0x000fe20003800000 */
[----:B------:R-:W-:Y:S02]  /*5600*/  MOV R28, R11 ;  /* 0x0000000b001c7202 */ /* 0x000fe40000000f00 */
[----:B------:R-:W-:Y:S02]  /*5610*/  MOV R5, 0x1f ;  /* 0x0000001f00057802 */ /* 0x000fe40000000f00 */
[----:B------:R-:W-:-:S07]  /*5620*/  MOV R4, 0xffffffff ;  /* 0xffffffff00047802 */ /* 0x000fce0000000f00 */
[----:B-123--:R-:W-:Y:S05]  /*5630*/  WARPSYNC.COLLECTIVE R4, `(.L_x_248) ;  /* 0x0000000004087348 */ /* 0x00efea0003c00000 */
[----:B------:R0:W4:Y:S02]  /*5640*/  SHFL.DOWN P1, R4, R28, R23, R5 ;  /* 0x080000171c047389 */ /* 0x0001240000020005 */
[----:B01234-:R-:W-:Y:S05]  /*5650*/  ENDCOLLECTIVE ;  /* 0x000000000000791b */ /* 0x01ffea0003800000 */
.L_x_248:
[----:B------:R-:W-:Y:S05]  /*5660*/  BSYNC B1 ;  /* 0x0000000000017941 */ /* 0x000fea0003800000 */
.L_x_247:
[----:B------:R-:W-:Y:S01]  /*5670*/  MOV R12, R4 ;  /* 0x00000004000c7202 */ /* 0x000fe20000000f00 */
[----:B------:R-:W-:Y:S01]  /*5680*/  HFMA2 R23, -RZ, RZ, 0, 9.5367431640625e-07 ;  /* 0x00000010ff177431 */ /* 0x000fe200000001ff */
[----:B------:R-:W-:Y:S01]  /*5690*/  MOV R4, 0xffffffff ;  /* 0xffffffff00047802 */ /* 0x000fe20000000f00 */
[----:B------:R-:W-:Y:S01]  /*56a0*/  IMAD.MOV.U32 R28, RZ, RZ, R10 ;  /* 0x000000ffff1c7224 */ /* 0x000fe200078e000a */
[----:B------:R-:W-:Y:S01]  /*56b0*/  MOV R5, 0x1f ;  /* 0x0000001f00057802 */ /* 0x000fe20000000f00 */
[----:B------:R-:W-:-:S07]  /*56c0*/  FADD R12, R12, R11 ;  /* 0x0000000b0c0c7221 */ /* 0x000fce0000000000 */
[----:B------:R-:W-:Y:S05]  /*56d0*/  WARPSYNC.COLLECTIVE R4, `(.L_x_249) ;  /* 0x0000000004087348 */ /* 0x000fea0003c00000 */
[----:B------:R0:W1:Y:S02]  /*56e0*/  SHFL.DOWN P1, R4, R28, R23, R5 ;  /* 0x080000171c047389 */ /* 0x0000640000020005 */
[----:B01----:R-:W-:Y:S05]  /*56f0*/  ENDCOLLECTIVE ;  /* 0x000000000000791b */ /* 0x003fea0003800000 */
.L_x_249:
[----:B------:R-:W-:Y:S02]  /*5700*/  MOV R28, R9 ;  /* 0x00000009001c7202 */ /* 0x000fe40000000f00 */
[----:B------:R-:W-:Y:S02]  /*5710*/  MOV R13, R4 ;  /* 0x00000004000d7202 */ /* 0x000fe40000000f00 */
[----:B------:R-:W-:-:S03]  /*5720*/  MOV R4, 0xffffffff ;  /* 0xffffffff00047802 */ /* 0x000fc60000000f00 */
[----:B------:R-:W-:-:S07]  /*5730*/  FADD R13, R13, R10 ;  /* 0x0000000a0d0d7221 */ /* 0x000fce0000000000 */
[----:B------:R-:W-:Y:S05]  /*5740*/  WARPSYNC.COLLECTIVE R4, `(.L_x_250) ;  /* 0x0000000004087348 */ /* 0x000fea0003c00000 */
[----:B------:R0:W1:Y:S02]  /*5750*/  SHFL.DOWN P1, R4, R28, R23, R5 ;  /* 0x080000171c047389 */ /* 0x0000640000020005 */
[----:B01----:R-:W-:Y:S05]  /*5760*/  ENDCOLLECTIVE ;  /* 0x000000000000791b */ /* 0x003fea0003800000 */
.L_x_250:
[----:B------:R-:W-:Y:S02]  /*5770*/  HFMA2 R23, -RZ, RZ, 0, 4.76837158203125e-07 ;  /* 0x00000008ff177431 */ /* 0x000fe400000001ff */
[----:B------:R-:W-:Y:S01]  /*5780*/  IMAD.MOV.U32 R28, RZ, RZ, R12 ;  /* 0x000000ffff1c7224 */ /* 0x000fe200078e000c */
[----:B------:R-:W-:Y:S02]  /*5790*/  MOV R14, R4 ;  /* 0x00000004000e7202 */ /* 0x000fe40000000f00 */
[----:B------:R-:W-:-:S03]  /*57a0*/  MOV R4, 0xffffffff ;  /* 0xffffffff00047802 */ /* 0x000fc60000000f00 */
[----:B------:R-:W-:-:S07]  /*57b0*/  FADD R14, R14, R9 ;  /* 0x000000090e0e7221 */ /* 0x000fce0000000000 */
[----:B------:R-:W-:Y:S05]  /*57c0*/  WARPSYNC.COLLECTIVE R4, `(.L_x_251) ;  /* 0x0000000004087348 */ /* 0x000fea0003c00000 */
[----:B------:R0:W1:Y:S02]  /*57d0*/  SHFL.DOWN P1, R4, R28, R23, R5 ;  /* 0x080000171c047389 */ /* 0x0000640000020005 */
[----:B01----:R-:W-:Y:S05]  /*57e0*/  ENDCOLLECTIVE ;  /* 0x000000000000791b */ /* 0x003fea0003800000 */
.L_x_251:
[----:B------:R-:W-:Y:S02]  /*57f0*/  MOV R28, R13 ;  /* 0x0000000d001c7202 */ /* 0x000fe40000000f00 */
[----:B------:R-:W-:Y:S02]  /*5800*/  MOV R15, R4 ;  /* 0x00000004000f7202 */ /* 0x000fe40000000f00 */
[----:B------:R-:W-:-:S03]  /*5810*/  MOV R4, 0xffffffff ;  /* 0xffffffff00047802 */ /* 0x000fc60000000f00 */
[----:B------:R-:W-:-:S07]  /*5820*/  FADD R15, R12, R15 ;  /* 0x0000000f0c0f7221 */ /* 0x000fce0000000000 */
[----:B------:R-:W-:Y:S05]  /*5830*/  WARPSYNC.COLLECTIVE R4, `(.L_x_252) ;  /* 0x0000000004087348 */ /* 0x000fea0003c00000 */
[----:B------:R0:W1:Y:S02]  /*5840*/  SHFL.DOWN P1, R4, R28, R23, R5 ;  /* 0x080000171c047389 */ /* 0x0000640000020005 */
[----:B01----:R-:W-:Y:S05]  /*5850*/  ENDCOLLECTIVE ;  /* 0x000000000000791b */ /* 0x003fea0003800000 */
.L_x_252:
[----:B------:R-:W-:Y:S02]  /*5860*/  MOV R28, R14 ;  /* 0x0000000e001c7202 */ /* 0x000fe40000000f00 */
[----:B------:R-:W-:Y:S01]  /*5870*/  MOV R16, R4 ;  /* 0x0000000400107202 */ /* 0x000fe20000000f00 */
[----:B------:R-:W-:-:S04]  /*5880*/  IMAD.MOV.U32 R4, RZ, RZ, -0x1 ;  /* 0xffffffffff047424 */ /* 0x000fc800078e00ff */
[----:B------:R-:W-:-:S07]  /*5890*/  FADD R16, R13, R16 ;  /* 0x000000100d107221 */ /* 0x000fce0000000000 */
[----:B------:R-:W-:Y:S05]  /*58a0*/  WARPSYNC.COLLECTIVE R4, `(.L_x_253) ;  /* 0x0000000004087348 */ /* 0x000fea0003c00000 */
[----:B------:R0:W1:Y:S02]  /*58b0*/  SHFL.DOWN P1, R4, R28, R23, R5 ;  /* 0x080000171c047389 */ /* 0x0000640000020005 */
[----:B01----:R-:W-:Y:S05]  /*58c0*/  ENDCOLLECTIVE ;  /* 0x000000000000791b */ /* 0x003fea0003800000 */
.L_x_253:
[----:B------:R-:W-:Y:S01]  /*58d0*/  HFMA2 R23, -RZ, RZ, 0, 2.384185791015625e-07 ;  /* 0x00000004ff177431 */ /* 0x000fe200000001ff */
[----:B------:R-:W-:Y:S02]  /*58e0*/  MOV R28, R15 ;  /* 0x0000000f001c7202 */ /* 0x000fe40000000f00 */
[----:B------:R-:W-:Y:S02]  /*58f0*/  MOV R17, R4 ;  /* 0x0000000400117202 */ /* 0x000fe40000000f00 */
[----:B------:R-:W-:-:S03]  /*5900*/  MOV R4, 0xffffffff ;  /* 0xffffffff00047802 */ /* 0x000fc60000000f00 */
[----:B------:R-:W-:-:S07]  /*5910*/  FADD R17, R14, R17 ;  /* 0x000000110e117221 */ /* 0x000fce0000000000 */
[----:B------:R-:W-:Y:S05]  /*5920*/  WARPSYNC.COLLECTIVE R4, `(.L_x_254) ;  /* 0x0000000004087348 */ /* 0x000fea0003c00000 */
[----:B------:R0:W1:Y:S02]  /*5930*/  SHFL.DOWN P1, R4, R28, R23, R5 ;  /* 0x080000171c047389 */ /* 0x0000640000020005 */
[----:B01----:R-:W-:Y:S05]  /*5940*/  ENDCOLLECTIVE ;  /* 0x000000000000791b */ /* 0x003fea0003800000 */
.L_x_254:
[----:B------:R-:W-:Y:S02]  /*5950*/  MOV R28, R16 ;  /* 0x00000010001c7202 */ /* 0x000fe40000000f00 */
[----:B------:R-:W-:Y:S02]  /*5960*/  MOV R18, R4 ;  /* 0x0000000400127202 */ /* 0x000fe40000000f00 */
[----:B------:R-:W-:-:S03]  /*5970*/  MOV R4, 0xffffffff ;  /* 0xffffffff00047802 */ /* 0x000fc60000000f00 */
[----:B------:R-:W-:-:S07]  /*5980*/  FADD R18, R15, R18 ;  /* 0x000000120f127221 */ /* 0x000fce0000000000 */
[----:B------:R-:W-:Y:S05]  /*5990*/  WARPSYNC.COLLECTIVE R4, `(.L_x_255) ;  /* 0x0000000004087348 */ /* 0x000fea0003c00000 */
[----:B------:R0:W1:Y:S02]  /*59a0*/  SHFL.DOWN P1, R4, R28, R23, R5 ;  /* 0x080000171c047389 */ /* 0x0000640000020005 */
[----:B01----:R-:W-:Y:S05]  /*59b0*/  ENDCOLLECTIVE ;  /* 0x000000000000791b */ /* 0x003fea0003800000 */
.L_x_255:
[----:B------:R-:W-:Y:S01]  /*59c0*/  MOV R28, R17 ;  /* 0x00000011001c7202 */ /* 0x000fe20000000f00 */
[----:B------:R-:W-:Y:S01]  /*59d0*/  IMAD.MOV.U32 R11, RZ, RZ, R4 ;  /* 0x000000ffff0b7224 */ /* 0x000fe200078e0004 */
[----:B------:R-:W-:-:S03]  /*59e0*/  MOV R4, 0xffffffff ;  /* 0xffffffff00047802 */ /* 0x000fc60000000f00 */
[----:B------:R-:W-:-:S07]  /*59f0*/  FADD R11, R16, R11 ;  /* 0x0000000b100b7221 */ /* 0x000fce0000000000 */
[----:B------:R-:W-:Y:S05]  /*5a00*/  WARPSYNC.COLLECTIVE R4, `(.L_x_256) ;  /* 0x0000000004087348 */ /* 0x000fea0003c00000 */
[----:B------:R0:W1:Y:S02]  /*5a10*/  SHFL.DOWN P1, R4, R28, R23, R5 ;  /* 0x080000171c047389 */ /* 0x0000640000020005 */
[----:B01----:R-:W-:Y:S05]  /*5a20*/  ENDCOLLECTIVE ;  /* 0x000000000000791b */ /* 0x003fea0003800000 */
.L_x_256:
[----:B------:R-:W-:Y:S01]  /*5a30*/  HFMA2 R23, -RZ, RZ, 0, 1.1920928955078125e-07 ;  /* 0x00000002ff177431 */ /* 0x000fe200000001ff */
[----:B------:R-:W-:Y:S02]  /*5a40*/  MOV R28, R18 ;  /* 0x00000012001c7202 */ /* 0x000fe40000000f00 */
[----:B------:R-:W-:Y:S02]  /*5a50*/  MOV R10, R4 ;  /* 0x00000004000a7202 */ /* 0x000fe40000000f00 */
[----:B------:R-:W-:-:S03]  /*5a60*/  MOV R4, 0xffffffff ;  /* 0xffffffff00047802 */ /* 0x000fc60000000f00 */
[----:B------:R-:W-:-:S07]  /*5a70*/  FADD R10, R17, R10 ;  /* 0x0000000a110a7221 */ /* 0x000fce0000000000 */
[----:B------:R-:W-:Y:S05]  /*5a80*/  WARPSYNC.COLLECTIVE R4, `(.L_x_257) ;  /* 0x0000000004087348 */ /* 0x000fea0003c00000 */
[----:B------:R0:W1:Y:S02]  /*5a90*/  SHFL.DOWN P1, R4, R28, R23, R5 ;  /* 0x080000171c047389 */ /* 0x0000640000020005 */
[----:B01----:R-:W-:Y:S05]  /*5aa0*/  ENDCOLLECTIVE ;  /* 0x000000000000791b */ /* 0x003fea0003800000 */
.L_x_257:
[----:B------:R-:W-:Y:S01]  /*5ab0*/  IMAD.MOV.U32 R28, RZ, RZ, R11 ;  /* 0x000000ffff1c7224 */ /* 0x000fe200078e000b */
[----:B------:R-:W-:Y:S02]  /*5ac0*/  MOV R9, R4 ;  /* 0x0000000400097202 */ /* 0x000fe40000000f00 */
[----:B------:R-:W-:-:S03]  /*5ad0*/  MOV R4, 0xffffffff ;  /* 0xffffffff00047802 */ /* 0x000fc60000000f00 */
[----:B------:R-:W-:-:S07]  /*5ae0*/  FADD R13, R18, R9 ;  /* 0x00000009120d7221 */ /* 0x000fce0000000000 */
[----:B------:R-:W-:Y:S05]  /*5af0*/  WARPSYNC.COLLECTIVE R4, `(.L_x_258) ;  /* 0x0000000004087348 */ /* 0x000fea0003c00000 */
[----:B------:R0:W1:Y:S02]  /*5b00*/  SHFL.DOWN P1, R4, R28, R23, R5 ;  /* 0x080000171c047389 */ /* 0x0000640000020005 */
[----:B01----:R-:W-:Y:S05]  /*5b10*/  ENDCOLLECTIVE ;  /* 0x000000000000791b */ /* 0x003fea0003800000 */
.L_x_258:
[----:B------:R-:W-:Y:S02]  /*5b20*/  MOV R28, R10 ;  /* 0x0000000a001c7202 */ /* 0x000fe40000000f00 */
[----:B------:R-:W-:Y:S02]  /*5b30*/  MOV R12, R4 ;  /* 0x00000004000c7202 */ /* 0x000fe40000000f00 */
[----:B------:R-:W-:-:S03]  /*5b40*/  MOV R4, 0xffffffff ;  /* 0xffffffff00047802 */ /* 0x000fc60000000f00 */
[----:B------:R-:W-:-:S07]  /*5b50*/  FADD R14, R11, R12 ;  /* 0x0000000c0b0e7221 */ /* 0x000fce0000000000 */
[----:B------:R-:W-:Y:S05]  /*5b60*/  WARPSYNC.COLLECTIVE R4, `(.L_x_259) ;  /* 0x0000000004087348 */ /* 0x000fea0003c00000 */
[----:B------:R0:W1:Y:S02]  /*5b70*/  SHFL.DOWN P1, R4, R28, R23, R5 ;  /* 0x080000171c047389 */ /* 0x0000640000020005 */
[----:B01----:R-:W-:Y:S05]  /*5b80*/  ENDCOLLECTIVE ;  /* 0x000000000000791b */ /* 0x003fea0003800000 */
.L_x_259:
[----:B------:R-:W-:Y:S01]  /*5b90*/  HFMA2 R23, -RZ, RZ, 0, 5.9604644775390625e-08 ;  /* 0x00000001ff177431 */ /* 0x000fe200000001ff */
[----:B------:R-:W-:Y:S02]  /*5ba0*/  MOV R28, R13 ;  /* 0x0000000d001c7202 */ /* 0x000fe40000000f00 */
[----:B------:R-:W-:Y:S01]  /*5bb0*/  MOV R19, R4 ;  /* 0x0000000400137202 */ /* 0x000fe20000000f00 */
[----:B------:R-:W-:-:S04]  /*5bc0*/  IMAD.MOV.U32 R4, RZ, RZ, -0x1 ;  /* 0xffffffffff047424 */ /* 0x000fc800078e00ff */
[----:B------:R-:W-:-:S07]  /*5bd0*/  FADD R19, R10, R19 ;  /* 0x000000130a137221 */ /* 0x000fce0000000000 */
[----:B------:R-:W-:Y:S05]  /*5be0*/  WARPSYNC.COLLECTIVE R4, `(.L_x_260) ;  /* 0x0000000004087348 */ /* 0x000fea0003c00000 */
[----:B------:R0:W1:Y:S02]  /*5bf0*/  SHFL.DOWN P1, R4, R28, R23, R5 ;  /* 0x080000171c047389 */ /* 0x0000640000020005 */
[----:B01----:R-:W-:Y:S05]  /*5c00*/  ENDCOLLECTIVE ;  /* 0x000000000000791b */ /* 0x003fea0003800000 */
.L_x_260:
[----:B------:R-:W-:Y:S02]  /*5c10*/  MOV R28, R14 ;  /* 0x0000000e001c7202 */ /* 0x000fe40000000f00 */
[----:B------:R-:W-:Y:S02]  /*5c20*/  MOV R12, R4 ;  /* 0x00000004000c7202 */ /* 0x000fe40000000f00 */
[----:B------:R-:W-:-:S03]  /*5c30*/  MOV R4, 0xffffffff ;  /* 0xffffffff00047802 */ /* 0x000fc60000000f00 */
[----:B------:R-:W-:-:S07]  /*5c40*/  FADD R9, R13, R12 ;  /* 0x0000000c0d097221 */ /* 0x000fce0000000000 */
[----:B------:R-:W-:Y:S05]  /*5c50*/  WARPSYNC.COLLECTIVE R4, `(.L_x_261) ;  /* 0x0000000004087348 */ /* 0x000fea0003c00000 */
[----:B------:R0:W1:Y:S02]  /*5c60*/  SHFL.DOWN P1, R4, R28, R23, R5 ;  /* 0x080000171c047389 */ /* 0x0000640000020005 */
[----:B01----:R-:W-:Y:S05]  /*5c70*/  ENDCOLLECTIVE ;  /* 0x000000000000791b */ /* 0x003fea0003800000 */
.L_x_261:
[----:B------:R-:W-:Y:S02]  /*5c80*/  MOV R28, R19 ;  /* 0x00000013001c7202 */ /* 0x000fe40000000f00 */
[----:B------:R-:W-:Y:S02]  /*5c90*/  MOV R15, R4 ;  /* 0x00000004000f7202 */ /* 0x000fe40000000f00 */
[----:B------:R-:W-:-:S03]  /*5ca0*/  MOV R4, 0xffffffff ;  /* 0xffffffff00047802 */ /* 0x000fc60000000f00 */
[----:B------:R-:W-:-:S07]  /*5cb0*/  FADD R12, R14, R15 ;  /* 0x0000000f0e0c7221 */ /* 0x000fce0000000000 */
[----:B------:R-:W-:Y:S05]  /*5cc0*/  WARPSYNC.COLLECTIVE R4, `(.L_x_262) ;  /* 0x0000000004087348 */ /* 0x000fea0003c00000 */
[----:B------:R0:W1:Y:S02]  /*5cd0*/  SHFL.DOWN P1, R4, R28, R23, R5 ;  /* 0x080000171c047389 */ /* 0x0000640000020005 */
[----:B01----:R-:W-:Y:S05]  /*5ce0*/  ENDCOLLECTIVE ;  /* 0x000000000000791b */ /* 0x003fea0003800000 */
.L_x_262:
[----:B------:R-:W-:Y:S01]  /*5cf0*/  MOV R16, R4 ;  /* 0x0000000400107202 */ /* 0x000fe20000000f00 */
[----:B------:R-:W-:Y:S06]  /*5d00*/  BRA `(.L_x_263) ;  /* 0xffffffc800787947 */ /* 0x000fec000383ffff */
.L_x_189:
[----:B------:R-:W-:Y:S01]  /*5d10*/  HFMA2 R23, -RZ, RZ, 0, 9.5367431640625e-07 ;  /* 0x00000010ff177431 */ /* 0x000fe200000001ff */
[----:B------:R-:W-:Y:S01]  /*5d20*/  BSSY B1, `(.L_x_264) ;  /* 0x0000007000017945 */ /* 0x000fe20003800000 */
[----:B------:R-:W-:Y:S01]  /*5d30*/  IMAD.MOV.U32 R28, RZ, RZ, R13 ;  /* 0x000000ffff1c7224 */ /* 0x000fe200078e000d */
[----:B------:R-:W-:Y:S02]  /*5d40*/  MOV R5, 0x1f ;  /* 0x0000001f00057802 */ /* 0x000fe40000000f00 */
[----:B------:R-:W-:-:S07]  /*5d50*/  MOV R4, 0xffffffff ;  /* 0xffffffff00047802 */ /* 0x000fce0000000f00 */
[----:B------:R-:W-:Y:S05]  /*5d60*/  WARPSYNC.COLLECTIVE R4, `(.L_x_265) ;  /* 0x0000000004087348 */ /* 0x000fea0003c00000 */
[----:B------:R0:W1:Y:S02]  /*5d70*/  SHFL.DOWN P1, R4, R28, R23, R5 ;  /* 0x080000171c047389 */ /* 0x0000640000020005 */
[----:B01----:R-:W-:Y:S05]  /*5d80*/  ENDCOLLECTIVE ;  /* 0x000000000000791b */ /* 0x003fea0003800000 */
.L_x_265:
[----:B------:R-:W-:Y:S05]  /*5d90*/  BSYNC B1 ;  /* 0x0000000000017941 */ /* 0x000fea0003800000 */
.L_x_264:
[----:B------:R-:W-:Y:S01]  /*5da0*/  MOV R10, R4 ;  /* 0x00000004000a7202 */ /* 0x000fe20000000f00 */
[----:B------:R-:W-:Y:S02]  /*5db0*/  HFMA2 R23, -RZ, RZ, 0, 9.5367431640625e-07 ;  /* 0x00000010ff177431 */ /* 0x000fe400000001ff */
[----:B------:R-:W-:Y:S01]  /*5dc0*/  IMAD.MOV.U32 R4, RZ, RZ, -0x1 ;  /* 0xffffffffff047424 */ /* 0x000fe200078e00ff */
[----:B------:R-:W-:Y:S02]  /*5dd0*/  MOV R28, R15 ;  /* 0x0000000f001c7202 */ /* 0x000fe40000000f00 */
[----:B------:R-:W-:Y:S01]  /*5de0*/  MOV R5, 0x1f ;  /* 0x0000001f00057802 */ /* 0x000fe20000000f00 */
[----:B------:R-:W-:-:S07]  /*5df0*/  FADD R10, R10, R13 ;  /* 0x0000000d0a0a7221 */ /* 0x000fce0000000000 */
[----:B------:R-:W-:Y:S05]  /*5e00*/  WARPSYNC.COLLECTIVE R4, `(.L_x_266) ;  /* 0x0000000004087348 */ /* 0x000fea0003c00000 */
[----:B------:R0:W1:Y:S02]  /*5e10*/  SHFL.DOWN P1, R4, R28, R23, R5 ;  /* 0x080000171c047389 */ /* 0x0000640000020005 */
[----:B01----:R-:W-:Y:S05]  /*5e20*/  ENDCOLLECTIVE ;  /* 0x000000000000791b */ /* 0x003fea0003800000 */
.L_x_266:
[----:B------:R-:W-:Y:S02]  /*5e30*/  MOV R28, R16 ;  /* 0x00000010001c7202 */ /* 0x000fe40000000f00 */
[----:B------:R-:W-:Y:S02]  /*5e40*/  MOV R18, R4 ;  /* 0x0000000400127202 */ /* 0x000fe40000000f00 */
[----:B------:R-:W-:-:S03]  /*5e50*/  MOV R4, 0xffffffff ;  /* 0xffffffff00047802 */ /* 0x000fc60000000f00 */
[----:B------:R-:W-:-:S07]  /*5e60*/  FADD R18, R18, R15 ;  /* 0x0000000f12127221 */ /* 0x000fce0000000000 */
[----:B------:R-:W-:Y:S05]  /*5e70*/  WARPSYNC.COLLECTIVE R4, `(.L_x_267) ;  /* 0x0000000004087348 */ /* 0x000fea0003c00000 */
[----:B------:R0:W1:Y:S02]  /*5e80*/  SHFL.DOWN P1, R4, R28, R23, R5 ;  /* 0x080000171c047389 */ /* 0x0000640000020005 */
[----:B01----:R-:W-:Y:S05]  /*5e90*/  ENDCOLLECTIVE ;  /* 0x000000000000791b */ /* 0x003fea0003800000 */
.L_x_267:
[----:B------:R-:W-:Y:S01]  /*5ea0*/  HFMA2 R23, -RZ, RZ, 0, 4.76837158203125e-07 ;  /* 0x00000008ff177431 */ /* 0x000fe200000001ff */
[----:B------:R-:W-:Y:S02]  /*5eb0*/  MOV R28, R10 ;  /* 0x0000000a001c7202 */ /* 0x000fe40000000f00 */
[----:B------:R-:W-:Y:S02]  /*5ec0*/  MOV R11, R4 ;  /* 0x00000004000b7202 */ /* 0x000fe40000000f00 */
[----:B------:R-:W-:-:S03]  /*5ed0*/  MOV R4, 0xffffffff ;  /* 0xffffffff00047802 */ /* 0x000fc60000000f00 */
[----:B------:R-:W-:-:S07]  /*5ee0*/  FADD R11, R11, R16 ;  /* 0x000000100b0b7221 */ /* 0x000fce0000000000 */
[----:B------:R-:W-:Y:S05]  /*5ef0*/  WARPSYNC.COLLECTIVE R4, `(.L_x_268) ;  /* 0x0000000004087348 */ /* 0x000fea0003c00000 */
[----:B------:R0:W1:Y:S02]  /*5f00*/  SHFL.DOWN P1, R4, R28, R23, R5 ;  /* 0x080000171c047389 */ /* 0x0000640000020005 */
[----:B01----:R-:W-:Y:S05]  /*5f10*/  ENDCOLLECTIVE ;  /* 0x000000000000791b */ /* 0x003fea0003800000 */
.L_x_268:
[----:B------:R-:W-:Y:S01]  /*5f20*/  MOV R28, R18 ;  /* 0x00000012001c7202 */ /* 0x000fe20000000f00 */
[----:B------:R-:W-:Y:S01]  /*5f30*/  IMAD.MOV.U32 R17, RZ, RZ, R4 ;  /* 0x000000ffff117224 */ /* 0x000fe200078e0004 */
[----:B------:R-:W-:-:S03]  /*5f40*/  MOV R4, 0xffffffff ;  /* 0xffffffff00047802 */ /* 0x000fc60000000f00 */
[----:B------:R-:W-:-:S07]  /*5f50*/  FADD R17, R10, R17 ;  /* 0x000000110a117221 */ /* 0x000fce0000000000 */
[----:B------:R-:W-:Y:S05]  /*5f60*/  WARPSYNC.COLLECTIVE R4, `(.L_x_269) ;  /* 0x0000000004087348 */ /* 0x000fea0003c00000 */
[----:B------:R0:W1:Y:S02]  /*5f70*/  SHFL.DOWN P1, R4, R28, R23, R5 ;  /* 0x080000171c047389 */ /* 0x0000640000020005 */
[----:B01----:R-:W-:Y:S05]  /*5f80*/  ENDCOLLECTIVE ;  /* 0x000000000000791b */ /* 0x003fea0003800000 */
.L_x_269:
[----:B------:R-:W-:Y:S02]  /*5f90*/  MOV R28, R11 ;  /* 0x0000000b001c7202 */ /* 0x000fe40000000f00 */
[----:B------:R-:W-:Y:S02]  /*5fa0*/  MOV R19, R4 ;  /* 0x0000000400137202 */ /* 0x000fe40000000f00 */
[----:B------:R-:W-:-:S03]  /*5fb0*/  MOV R4, 0xffffffff ;  /* 0xffffffff00047802 */ /* 0x000fc60000000f00 */
[----:B------:R-:W-:-:S07]  /*5fc0*/  FADD R19, R18, R19 ;  /* 0x0000001312137221 */ /* 0x000fce0000000000 */
[----:B------:R-:W-:Y:S05]  /*5fd0*/  WARPSYNC.COLLECTIVE R4, `(.L_x_270) ;  /* 0x0000000004087348 */ /* 0x000fea0003c00000 */
[----:B------:R0:W1:Y:S02]  /*5fe0*/  SHFL.DOWN P1, R4, R28, R23, R5 ;  /* 0x080000171c047389 */ /* 0x0000640000020005 */
[----:B01----:R-:W-:Y:S05]  /*5ff0*/  ENDCOLLECTIVE ;  /* 0x000000000000791b */ /* 0x003fea0003800000 */
.L_x_270:
[----:B------:R-:W-:Y:S01]  /*6000*/  MOV R28, R17 ;  /* 0x00000011001c7202 */ /* 0x000fe20000000f00 */
[----:B------:R-:W-:Y:S01]  /*6010*/  IMAD.MOV.U32 R23, RZ, RZ, 0x4 ;  /* 0x00000004ff177424 */ /* 0x000fe200078e00ff */
[----:B------:R-:W-:Y:S02]  /*6020*/  MOV R20, R4 ;  /* 0x0000000400147202 */ /* 0x000fe40000000f00 */
[----:B------:R-:W-:-:S03]  /*6030*/  MOV R4, 0xffffffff ;  /* 0xffffffff00047802 */ /* 0x000fc60000000f00 */
[----:B------:R-:W-:-:S07]  /*6040*/  FADD R20, R11, R20 ;  /* 0x000000140b147221 */ /* 0x000fce0000000000 */
[----:B------:R-:W-:Y:S05]  /*6050*/  WARPSYNC.COLLECTIVE R4, `(.L_x_271) ;  /* 0x0000000004087348 */ /* 0x000fea0003c00000 */
[----:B------:R0:W1:Y:S02]  /*6060*/  SHFL.DOWN P1, R4, R28, R23, R5 ;  /* 0x080000171c047389 */ /* 0x0000640000020005 */
[----:B01----:R-:W-:Y:S05]  /*6070*/  ENDCOLLECTIVE ;  /* 0x000000000000791b */ /* 0x003fea0003800000 */
.L_x_271:
[----:B------:R-:W-:Y:S02]  /*6080*/  MOV R28, R19 ;  /* 0x00000013001c7202 */ /* 0x000fe40000000f00 */
[----:B------:R-:W-:Y:S02]  /*6090*/  MOV R22, R4 ;  /* 0x0000000400167202 */ /* 0x000fe40000000f00 */
[----:B------:R-:W-:-:S03]  /*60a0*/  MOV R4, 0xffffffff ;  /* 0xffffffff00047802 */ /* 0x000fc60000000f00 */
[----:B------:R-:W-:-:S07]  /*60b0*/  FADD R22, R17, R22 ;  /* 0x0000001611167221 */ /* 0x000fce0000000000 */
[----:B------:R-:W-:Y:S05]  /*60c0*/  WARPSYNC.COLLECTIVE R4, `(.L_x_272) ;  /* 0x0000000004087348 */ /* 0x000fea0003c00000 */
[----:B------:R0:W1:Y:S02]  /*60d0*/  SHFL.DOWN P1, R4, R28, R23, R5 ;  /* 0x080000171c047389 */ /* 0x0000640000020005 */
[----:B01----:R-:W-:Y:S05]  /*60e0*/  ENDCOLLECTIVE ;  /* 0x000000000000791b */ /* 0x003fea0003800000 */
.L_x_272:
[----:B------:R-:W-:Y:S02]  /*60f0*/  MOV R28, R20 ;  /* 0x00000014001c7202 */ /* 0x000fe40000000f00 */
[----:B------:R-:W-:Y:S02]  /*6100*/  MOV R24, R4 ;  /* 0x0000000400187202 */ /* 0x000fe40000000f00 */
[----:B------:R-:W-:-:S03]  /*6110*/  MOV R4, 0xffffffff ;  /* 0xffffffff00047802 */ /* 0x000fc60000000f00 */
[----:B------:R-:W-:-:S07]  /*6120*/  FADD R24, R19, R24 ;  /* 0x0000001813187221 */ /* 0x000fce0000000000 */
[----:B------:R-:W-:Y:S05]  /*6130*/  WARPSYNC.COLLECTIVE R4, `(.L_x_273) ;  /* 0x0000000004087348 */ /* 0x000fea0003c00000 */
[----:B------:R0:W1:Y:S02]  /*6140*/  SHFL.DOWN P1, R4, R28, R23, R5 ;  /* 0x080000171c047389 */ /* 0x0000640000020005 */
[----:B01----:R-:W-:Y:S05]  /*6150*/  ENDCOLLECTIVE ;  /* 0x000000000000791b */ /* 0x003fea0003800000 */
.L_x_273:
[----:B------:R-:W-:Y:S01]  /*6160*/  HFMA2 R23, -RZ, RZ, 0, 1.1920928955078125e-07 ;  /* 0x00000002ff177431 */ /* 0x000fe200000001ff */
[----:B------:R-:W-:Y:S01]  /*6170*/  MOV R28, R22 ;  /* 0x00000016001c7202 */ /* 0x000fe20000000f00 */
[----:B------:R-:W-:Y:S01]  /*6180*/  IMAD.MOV.U32 R13, RZ, RZ, R4 ;  /* 0x000000ffff0d7224 */ /* 0x000fe200078e0004 */
[----:B------:R-:W-:-:S03]  /*6190*/  MOV R4, 0xffffffff ;  /* 0xffffffff00047802 */ /* 0x000fc60000000f00 */
[----:B------:R-:W-:-:S07]  /*61a0*/  FADD R13, R20, R13 ;  /* 0x0000000d140d7221 */ /* 0x000fce0000000000 */
[----:B------:R-:W-:Y:S05]  /*61b0*/  WARPSYNC.COLLECTIVE R4, `(.L_x_274) ;  /* 0x0000000004087348 */ /* 0x000fea0003c00000 */
[----:B------:R0:W1:Y:S02]  /*61c0*/  SHFL.DOWN P1, R4, R28, R23, R5 ;  /* 0x080000171c047389 */ /* 0x0000640000020005 */
[----:B01----:R-:W-:Y:S05]  /*61d0*/  ENDCOLLECTIVE ;  /* 0x000000000000791b */ /* 0x003fea0003800000 */
.L_x_274:
[----:B------:R-:W-:Y:S02]  /*61e0*/  MOV R28, R24 ;  /* 0x00000018001c7202 */ /* 0x000fe40000000f00 */
[----:B------:R-:W-:Y:S02]  /*61f0*/  MOV R15, R4 ;  /* 0x00000004000f7202 */ /* 0x000fe40000000f00 */
[----:B------:R-:W-:-:S03]  /*6200*/  MOV R4, 0xffffffff ;  /* 0xffffffff00047802 */ /* 0x000fc60000000f00 */
[----:B------:R-:W-:-:S07]  /*6210*/  FADD R15, R22, R15 ;  /* 0x0000000f160f7221 */ /* 0x000fce0000000000 */
[----:B------:R-:W-:Y:S05]  /*6220*/  WARPSYNC.COLLECTIVE R4, `(.L_x_275) ;  /* 0x0000000004087348 */ /* 0x000fea0003c00000 */
[----:B------:R0:W1:Y:S02]  /*6230*/  SHFL.DOWN P1, R4, R28, R23, R5 ;  /* 0x080000171c047389 */ /* 0x0000640000020005 */
[----:B01----:R-:W-:Y:S05]  /*6240*/  ENDCOLLECTIVE ;  /* 0x000000000000791b */ /* 0x003fea0003800000 */
.L_x_275:
[----:B------:R-:W-:Y:S01]  /*6250*/  IMAD.MOV.U32 R28, RZ, RZ, R13 ;  /* 0x000000ffff1c7224 */ /* 0x000fe200078e000d */
[----:B------:R-:W-:Y:S02]  /*6260*/  MOV R21, R4 ;  /* 0x0000000400157202 */ /* 0x000fe40000000f00 */
[----:B------:R-:W-:-:S03]  /*6270*/  MOV R4, 0xffffffff ;  /* 0xffffffff00047802 */ /* 0x000fc60000000f00 */
[----:B------:R-:W-:-:S07]  /*6280*/  FADD R21, R24, R21 ;  /* 0x0000001518157221 */ /* 0x000fce0000000000 */
[----:B------:R-:W-:Y:S05]  /*6290*/  WARPSYNC.COLLECTIVE R4, `(.L_x_276) ;  /* 0x0000000004087348 */ /* 0x000fea0003c00000 */
[----:B------:R0:W1:Y:S02]  /*62a0*/  SHFL.DOWN P1, R4, R28, R23, R5 ;  /* 0x080000171c047389 */ /* 0x0000640000020005 */
[----:B01----:R-:W-:Y:S05]  /*62b0*/  ENDCOLLECTIVE ;  /* 0x000000000000791b */ /* 0x003fea0003800000 */
.L_x_276:
[----:B------:R-:W-:Y:S01]  /*62c0*/  HFMA2 R23, -RZ, RZ, 0, 5.9604644775390625e-08 ;  /* 0x00000001ff177431 */ /* 0x000fe200000001ff */
[----:B------:R-:W-:Y:S02]  /*62d0*/  MOV R28, R15 ;  /* 0x0000000f001c7202 */ /* 0x000fe40000000f00 */
[----:B------:R-:W-:Y:S02]  /*62e0*/  MOV R10, R4 ;  /* 0x00000004000a7202 */ /* 0x000fe40000000f00 */
[----:B------:R-:W-:-:S03]  /*62f0*/  MOV R4, 0xffffffff ;  /* 0xffffffff00047802 */ /* 0x000fc60000000f00 */
[----:B------:R-:W-:-:S07]  /*6300*/  FADD R10, R13, R10 ;  /* 0x0000000a0d0a7221 */ /* 0x000fce0000000000 */
[----:B------:R-:W-:Y:S05]  /*6310*/  WARPSYNC.COLLECTIVE R4, `(.L_x_277) ;  /* 0x0000000004087348 */ /* 0x000fea0003c00000 */
[----:B------:R0:W1:Y:S02]  /*6320*/  SHFL.DOWN P1, R4, R28, R23, R5 ;  /* 0x080000171c047389 */ /* 0x0000640000020005 */
[----:B01----:R-:W-:Y:S05]  /*6330*/  ENDCOLLECTIVE ;  /* 0x000000000000791b */ /* 0x003fea0003800000 */
.L_x_277:
[----:B------:R-:W-:Y:S02]  /*6340*/  MOV R28, R21 ;  /* 0x00000015001c7202 */ /* 0x000fe40000000f00 */
[----:B------:R-:W-:Y:S01]  /*6350*/  MOV R16, R4 ;  /* 0x0000000400107202 */ /* 0x000fe20000000f00 */
[----:B------:R-:W-:-:S04]  /*6360*/  IMAD.MOV.U32 R4, RZ, RZ, -0x1 ;  /* 0xffffffffff047424 */ /* 0x000fc800078e00ff */
[----:B------:R-:W-:-:S07]  /*6370*/  FADD R16, R15, R16 ;  /* 0x000000100f107221 */ /* 0x000fce0000000000 */
[----:B------:R-:W-:Y:S05]  /*6380*/  WARPSYNC.COLLECTIVE R4, `(.L_x_278) ;  /* 0x0000000004087348 */ /* 0x000fea0003c00000 */
[----:B------:R0:W1:Y:S02]  /*6390*/  SHFL.DOWN P1, R4, R28, R23, R5 ;  /* 0x080000171c047389 */ /* 0x0000640000020005 */
[----:B01----:R-:W-:Y:S05]  /*63a0*/  ENDCOLLECTIVE ;  /* 0x000000000000791b */ /* 0x003fea0003800000 */
.L_x_278:
[----:B------:R-:W-:Y:S02]  /*63b0*/  MOV R28, R10 ;  /* 0x0000000a001c7202 */ /* 0x000fe40000000f00 */
[----:B------:R-:W-:Y:S02]  /*63c0*/  MOV R18, R4 ;  /* 0x0000000400127202 */ /* 0x000fe40000000f00 */
[----:B------:R-:W-:-:S03]  /*63d0*/  MOV R4, 0xffffffff ;  /* 0xffffffff00047802 */ /* 0x000fc60000000f00 */
[----:B------:R-:W-:-:S07]  /*63e0*/  FADD R18, R21, R18 ;  /* 0x0000001215127221 */ /* 0x000fce0000000000 */
[----:B------:R-:W-:Y:S05]  /*63f0*/  WARPSYNC.COLLECTIVE R4, `(.L_x_279) ;  /* 0x0000000004087348 */ /* 0x000fea0003c00000 */
[----:B------:R0:W1:Y:S02]  /*6400*/  SHFL.DOWN P1, R4, R28, R23, R5 ;  /* 0x080000171c047389 */ /* 0x0000640000020005 */
[----:B01----:R-:W-:Y:S05]  /*6410*/  ENDCOLLECTIVE ;  /* 0x000000000000791b */ /* 0x003fea0003800000 */
.L_x_279:
[----:B------:R-:W-:Y:S01]  /*6420*/  MOV R11, R4 ;  /* 0x00000004000b7202 */ /* 0x000fe20000000f00 */
[----:B------:R-:W-:Y:S06]  /*6430*/  BRA `(.L_x_280) ;  /* 0xffffffc400d07947 */ /* 0x000fec000383ffff */
.L_x_196:
[----:B------:R-:W-:Y:S01]  /*6440*/  HFMA2 R23, -RZ, RZ, 0, 9.5367431640625e-07 ;  /* 0x00000010ff177431 */ /* 0x000fe200000001ff */
[----:B------:R-:W-:Y:S01]  /*6450*/  BSSY B1, `(.L_x_281) ;  /* 0x0000007000017945 */ /* 0x000fe20003800000 */
[----:B------:R-:W-:Y:S01]  /*6460*/  MOV R28, R14 ;  /* 0x0000000e001c7202 */ /* 0x000fe20000000f00 */
[----:B------:R-:W-:Y:S01]  /*6470*/  IMAD.MOV.U32 R4, RZ, RZ, -0x1 ;  /* 0xffffffffff047424 */ /* 0x000fe200078e00ff */
[----:B------:R-:W-:-:S07]  /*6480*/  MOV R5, 0x1f ;  /* 0x0000001f00057802 */ /* 0x000fce0000000f00 */
[----:B------:R-:W-:Y:S05]  /*6490*/  WARPSYNC.COLLECTIVE R4, `(.L_x_282) ;  /* 0x0000000004087348 */ /* 0x000fea0003c00000 */
[----:B------:R0:W1:Y:S02]  /*64a0*/  SHFL.DOWN P1, R4, R28, R23, R5 ;  /* 0x080000171c047389 */ /* 0x0000640000020005 */
[----:B01----:R-:W-:Y:S05]  /*64b0*/  ENDCOLLECTIVE ;  /* 0x000000000000791b */ /* 0x003fea0003800000 */
.L_x_282:
[----:B------:R-:W-:Y:S05]  /*64c0*/  BSYNC B1 ;  /* 0x0000000000017941 */ /* 0x000fea0003800000 */
.L_x_281:
[----:B------:R-:W-:Y:S01]  /*64d0*/  MOV R11, R4 ;  /* 0x00000004000b7202 */ /* 0x000fe20000000f00 */
[----:B------:R-:W-:Y:S01]  /*64e0*/  HFMA2 R23, -RZ, RZ, 0, 9.5367431640625e-07 ;  /* 0x00000010ff177431 */ /* 0x000fe200000001ff */
[----:B------:R-:W-:Y:S02]  /*64f0*/  MOV R4, 0xffffffff ;  /* 0xffffffff00047802 */ /* 0x000fe40000000f00 */
[----:B------:R-:W-:Y:S01]  /*6500*/  MOV R28, R15 ;  /* 0x0000000f001c7202 */ /* 0x000fe20000000f00 */
[----:B------:R-:W-:Y:S01]  /*6510*/  FADD R11, R11, R14 ;  /* 0x0000000e0b0b7221 */ /* 0x000fe20000000000 */
[----:B------:R-:W-:-:S07]  /*6520*/  MOV R5, 0x1f ;  /* 0x0000001f00057802 */ /* 0x000fce0000000f00 */
[----:B------:R-:W-:Y:S05]  /*6530*/  WARPSYNC.COLLECTIVE R4, `(.L_x_283) ;  /* 0x0000000004087348 */ /* 0x000fea0003c00000 */
[----:B------:R0:W1:Y:S02]  /*6540*/  SHFL.DOWN P1, R4, R28, R23, R5 ;  /* 0x080000171c047389 */ /* 0x0000640000020005 */
[----:B01----:R-:W-:Y:S05]  /*6550*/  ENDCOLLECTIVE ;  /* 0x000000000000791b */ /* 0x003fea0003800000 */
.L_x_283:
[----:B------:R-:W-:Y:S02]  /*6560*/  MOV R28, R16 ;  /* 0x00000010001c7202 */ /* 0x000fe40000000f00 */
[----:B------:R-:W-:Y:S01]  /*6570*/  MOV R10, R4 ;  /* 0x00000004000a7202 */ /* 0x000fe20000000f00 */
[----:B------:R-:W-:-:S04]  /*6580*/  IMAD.MOV.U32 R4, RZ, RZ, -0x1 ;  /* 0xffffffffff047424 */ /* 0x000fc800078e00ff */
[----:B------:R-:W-:-:S07]  /*6590*/  FADD R10, R10, R15 ;  /* 0x0000000f0a0a7221 */ /* 0x000fce0000000000 */
[----:B------:R-:W-:Y:S05]  /*65a0*/  WARPSYNC.COLLECTIVE R4, `(.L_x_284) ;  /* 0x0000000004087348 */ /* 0x000fea0003c00000 */
[----:B------:R0:W1:Y:S02]  /*65b0*/  SHFL.DOWN P1, R4, R28, R23, R5 ;  /* 0x080000171c047389 */ /* 0x0000640000020005 */
[----:B01----:R-:W-:Y:S05]  /*65c0*/  ENDCOLLECTIVE ;  /* 0x000000000000791b */ /* 0x003fea0003800000 */
.L_x_284:
        /* <DEDUP_REMOVED lines=8> */
.L_x_285:
[----:B------:R-:W-:Y:S02]  /*6650*/  MOV R28, R10 ;  /* 0x0000000a001c7202 */ /* 0x000fe40000000f00 */
[----:B------:R-:W-:Y:S02]  /*6660*/  MOV R18, R4 ;  /* 0x0000000400127202 */ /* 0x000fe40000000f00 */
[----:B------:R-:W-:-:S03]  /*6670*/  MOV R4, 0xffffffff ;  /* 0xffffffff00047802 */ /* 0x000fc60000000f00 */
[----:B------:R-:W-:-:S07]  /*6680*/  FADD R18, R11, R18 ;  /* 0x000000120b127221 */ /* 0x000fce0000000000 */
[----:B------:R-:W-:Y:S05]  /*6690*/  WARPSYNC.COLLECTIVE R4, `(.L_x_286) ;  /* 0x0000000004087348 */ /* 0x000fea0003c00000 */
[----:B------:R0:W1:Y:S02]  /*66a0*/  SHFL.DOWN P1, R4, R28, R23, R5 ;  /* 0x080000171c047389 */ /* 0x0000640000020005 */
[----:B01----:R-:W-:Y:S05]  /*66b0*/  ENDCOLLECTIVE ;  /* 0x000000000000791b */ /* 0x003fea0003800000 */
.L_x_286:
[----:B------:R-:W-:Y:S01]  /*66c0*/  MOV R28, R17 ;  /* 0x00000011001c7202 */ /* 0x000fe20000000f00 */
[----:B------:R-:W-:Y:S01]  /*66d0*/  IMAD.MOV.U32 R19, RZ, RZ, R4 ;  /* 0x000000ffff137224 */ /* 0x000fe200078e0004 */
[----:B------:R-:W-:-:S03]  /*66e0*/  MOV R4, 0xffffffff ;  /* 0xffffffff00047802 */ /* 0x000fc60000000f00 */
[----:B------:R-:W-:-:S07]  /*66f0*/  FADD R19, R10, R19 ;  /* 0x000000130a137221 */ /* 0x000fce0000000000 */
[----:B------:R-:W-:Y:S05]  /*6700*/  WARPSYNC.COLLECTIVE R4, `(.L_x_287) ;  /* 0x0000000004087348 */ /* 0x000fea0003c00000 */
[----:B------:R0:W1:Y:S02]  /*6710*/  SHFL.DOWN P1, R4, R28, R23, R5 ;  /* 0x080000171c047389 */ /* 0x0000640000020005 */
[----:B01----:R-:W-:Y:S05]  /*6720*/  ENDCOLLECTIVE ;  /* 0x000000000000791b */ /* 0x003fea0003800000 */
.L_x_287:
        /* <DEDUP_REMOVED lines=8> */
.L_x_288:
[----:B------:R-:W-:Y:S01]  /*67b0*/  IMAD.MOV.U32 R28, RZ, RZ, R19 ;  /* 0x000000ffff1c7224 */ /* 0x000fe200078e0013 */
[----:B------:R-:W-:Y:S02]  /*67c0*/  MOV R21, R4 ;  /* 0x0000000400157202 */ /* 0x000fe40000000f00 */
[----:B------:R-:W-:-:S03]  /*67d0*/  MOV R4, 0xffffffff ;  /* 0xffffffff00047802 */ /* 0x000fc60000000f00 */
[----:B------:R-:W-:-:S07]  /*67e0*/  FADD R21, R18, R21 ;  /* 0x0000001512157221 */ /* 0x000fce0000000000 */
[----:B------:R-:W-:Y:S05]  /*67f0*/  WARPSYNC.COLLECTIVE R4, `(.L_x_289) ;  /* 0x0000000004087348 */ /* 0x000fea0003c00000 */
[----:B------:R0:W1:Y:S02]  /*6800*/  SHFL.DOWN P1, R4, R28, R23, R5 ;  /* 0x080000171c047389 */ /* 0x0000640000020005 */
[----:B01----:R-:W-:Y:S05]  /*6810*/  ENDCOLLECTIVE ;  /* 0x000000000000791b */ /* 0x003fea0003800000 */
.L_x_289:
[----:B------:R-:W-:Y:S02]  /*6820*/  MOV R28, R20 ;  /* 0x00000014001c7202 */ /* 0x000fe40000000f00 */
[----:B------:R-:W-:Y:S02]  /*6830*/  MOV R14, R4 ;  /* 0x00000004000e7202 */ /* 0x000fe40000000f00 */
[----:B------:R-:W-:-:S03]  /*6840*/  MOV R4, 0xffffffff ;  /* 0xffffffff00047802 */ /* 0x000fc60000000f00 */
[----:B------:R-:W-:-:S07]  /*6850*/  FADD R14, R19, R14 ;  /* 0x0000000e130e7221 */ /* 0x000fce0000000000 */
[----:B------:R-:W-:Y:S05]  /*6860*/  WARPSYNC.COLLECTIVE R4, `(.L_x_290) ;  /* 0x0000000004087348 */ /* 0x000fea0003c00000 */
[----:B------:R0:W1:Y:S02]  /*6870*/  SHFL.DOWN P1, R4, R28, R23, R5 ;  /* 0x080000171c047389 */ /* 0x0000640000020005 */
[----:B01----:R-:W-:Y:S05]  /*6880*/  ENDCOLLECTIVE ;  /* 0x000000000000791b */ /* 0x003fea0003800000 */
.L_x_290:
[----:B------:R-:W-:Y:S01]  /*6890*/  HFMA2 R23, -RZ, RZ, 0, 1.1920928955078125e-07 ;  /* 0x00000002ff177431 */ /* 0x000fe200000001ff */
[----:B------:R-:W-:Y:S02]  /*68a0*/  MOV R28, R21 ;  /* 0x00000015001c7202 */ /* 0x000fe40000000f00 */
[----:B------:R-:W-:Y:S01]  /*68b0*/  MOV R15, R4 ;  /* 0x00000004000f7202 */ /* 0x000fe20000000f00 */
[----:B------:R-:W-:-:S04]  /*68c0*/  IMAD.MOV.U32 R4, RZ, RZ, -0x1 ;  /* 0xffffffffff047424 */ /* 0x000fc800078e00ff */
[----:B------:R-:W-:-:S07]  /*68d0*/  FADD R15, R20, R15 ;  /* 0x0000000f140f7221 */ /* 0x000fce0000000000 */
[----:B------:R-:W-:Y:S05]  /*68e0*/  WARPSYNC.COLLECTIVE R4, `(.L_x_291) ;  /* 0x0000000004087348 */ /* 0x000fea0003c00000 */
[----:B------:R0:W1:Y:S02]  /*68f0*/  SHFL.DOWN P1, R4, R28, R23, R5 ;  /* 0x080000171c047389 */ /* 0x0000640000020005 */
[----:B01----:R-:W-:Y:S05]  /*6900*/  ENDCOLLECTIVE ;  /* 0x000000000000791b */ /* 0x003fea0003800000 */
.L_x_291:
[----:B------:R-:W-:Y:S02]  /*6910*/  MOV R28, R14 ;  /* 0x0000000e001c7202 */ /* 0x000fe40000000f00 */
[----:B------:R-:W-:Y:S02]  /*6920*/  MOV R10, R4 ;  /* 0x00000004000a7202 */ /* 0x000fe40000000f00 */
[----:B------:R-:W-:-:S03]  /*6930*/  MOV R4, 0xffffffff ;  /* 0xffffffff00047802 */ /* 0x000fc60000000f00 */
[----:B------:R-:W-:-:S07]  /*6940*/  FADD R10, R21, R10 ;  /* 0x0000000a150a7221 */ /* 0x000fce0000000000 */
[----:B------:R-:W-:Y:S05]  /*6950*/  WARPSYNC.COLLECTIVE R4, `(.L_x_292) ;  /* 0x0000000004087348 */ /* 0x000fea0003c00000 */
[----:B------:R0:W1:Y:S02]  /*6960*/  SHFL.DOWN P1, R4, R28, R23, R5 ;  /* 0x080000171c047389 */ /* 0x0000640000020005 */
[----:B01----:R-:W-:Y:S05]  /*6970*/  ENDCOLLECTIVE ;  /* 0x000000000000791b */ /* 0x003fea0003800000 */
.L_x_292:
[----:B------:R-:W-:Y:S02]  /*6980*/  MOV R28, R15 ;  /* 0x0000000f001c7202 */ /* 0x000fe40000000f00 */
[----:B------:R-:W-:Y:S02]  /*6990*/  MOV R11, R4 ;  /* 0x00000004000b7202 */ /* 0x000fe40000000f00 */
[----:B------:R-:W-:-:S03]  /*69a0*/  MOV R4, 0xffffffff ;  /* 0xffffffff00047802 */ /* 0x000fc60000000f00 */
[----:B------:R-:W-:-:S07]  /*69b0*/  FADD R11, R14, R11 ;  /* 0x0000000b0e0b7221 */ /* 0x000fce0000000000 */
[----:B------:R-:W-:Y:S05]  /*69c0*/  WARPSYNC.COLLECTIVE R4, `(.L_x_293) ;  /* 0x0000000004087348 */ /* 0x000fea0003c00000 */
[----:B------:R0:W1:Y:S02]  /*69d0*/  SHFL.DOWN P1, R4, R28, R23, R5 ;  /* 0x080000171c047389 */ /* 0x0000640000020005 */
[----:B01----:R-:W-:Y:S05]  /*69e0*/  ENDCOLLECTIVE ;  /* 0x000000000000791b */ /* 0x003fea0003800000 */
.L_x_293:
[----:B------:R-:W-:Y:S02]  /*69f0*/  HFMA2 R23, -RZ, RZ, 0, 5.9604644775390625e-08 ;  /* 0x00000001ff177431 */ /* 0x000fe400000001ff */
[----:B------:R-:W-:Y:S01]  /*6a00*/  IMAD.MOV.U32 R28, RZ, RZ, R10 ;  /* 0x000000ffff1c7224 */ /* 0x000fe200078e000a */
[----:B------:R-:W-:Y:S02]  /*6a10*/  MOV R16, R4 ;  /* 0x0000000400107202 */ /* 0x000fe40000000f00 */
[----:B------:R-:W-:-:S03]  /*6a20*/  MOV R4, 0xffffffff ;  /* 0xffffffff00047802 */ /* 0x000fc60000000f00 */
[----:B------:R-:W-:-:S07]  /*6a30*/  FADD R16, R15, R16 ;  /* 0x000000100f107221 */ /* 0x000fce0000000000 */
[----:B------:R-:W-:Y:S05]  /*6a40*/  WARPSYNC.COLLECTIVE R4, `(.L_x_294) ;  /* 0x0000000004087348 */ /* 0x000fea0003c00000 */
[----:B------:R0:W1:Y:S02]  /*6a50*/  SHFL.DOWN P1, R4, R28, R23, R5 ;  /* 0x080000171c047389 */ /* 0x0000640000020005 */
[----:B01----:R-:W-:Y:S05]  /*6a60*/  ENDCOLLECTIVE ;  /* 0x000000000000791b */ /* 0x003fea0003800000 */
.L_x_294:
[----:B------:R-:W-:Y:S02]  /*6a70*/  MOV R28, R11 ;  /* 0x0000000b001c7202 */ /* 0x000fe40000000f00 */
[----:B------:R-:W-:Y:S02]  /*6a80*/  MOV R17, R4 ;  /* 0x0000000400117202 */ /* 0x000fe40000000f00 */
[----:B------:R-:W-:-:S03]  /*6a90*/  MOV R4, 0xffffffff ;  /* 0xffffffff00047802 */ /* 0x000fc60000000f00 */
[----:B------:R-:W-:-:S07]  /*6aa0*/  FADD R18, R10, R17 ;  /* 0x000000110a127221 */ /* 0x000fce0000000000 */
[----:B------:R-:W-:Y:S05]  /*6ab0*/  WARPSYNC.COLLECTIVE R4, `(.L_x_295) ;  /* 0x0000000004087348 */ /* 0x000fea0003c00000 */
[----:B------:R0:W1:Y:S02]  /*6ac0*/  SHFL.DOWN P1, R4, R28, R23, R5 ;  /* 0x080000171c047389 */ /* 0x0000640000020005 */
[----:B01----:R-:W-:Y:S05]  /*6ad0*/  ENDCOLLECTIVE ;  /* 0x000000000000791b */ /* 0x003fea0003800000 */
.L_x_295:
[----:B------:R-:W-:Y:S02]  /*6ae0*/  MOV R28, R16 ;  /* 0x00000010001c7202 */ /* 0x000fe40000000f00 */
[----:B------:R-:W-:Y:S01]  /*6af0*/  MOV R22, R4 ;  /* 0x0000000400167202 */ /* 0x000fe20000000f00 */
[----:B------:R-:W-:-:S04]  /*6b00*/  IMAD.MOV.U32 R4, RZ, RZ, -0x1 ;  /* 0xffffffffff047424 */ /* 0x000fc800078e00ff */
[----:B------:R-:W-:-:S07]  /*6b10*/  FADD R17, R11, R22 ;  /* 0x000000160b117221 */ /* 0x000fce0000000000 */
[----:B------:R-:W-:Y:S05]  /*6b20*/  WARPSYNC.COLLECTIVE R4, `(.L_x_296) ;  /* 0x0000000004087348 */ /* 0x000fea0003c00000 */
[----:B------:R0:W1:Y:S02]  /*6b30*/  SHFL.DOWN P1, R4, R28, R23, R5 ;  /* 0x080000171c047389 */ /* 0x0000640000020005 */
[----:B01----:R-:W-:Y:S05]  /*6b40*/  ENDCOLLECTIVE ;  /* 0x000000000000791b */ /* 0x003fea0003800000 */
.L_x_296:
[----:B------:R-:W-:Y:S01]  /*6b50*/  MOV R19, R4 ;  /* 0x0000000400137202 */ /* 0x000fe20000000f00 */
[----:B------:R-:W-:Y:S06]  /*6b60*/  BRA `(.L_x_297) ;  /* 0xffffffc400347947 */ /* 0x000fec000383ffff */
.L_x_203:
[----:B------:R-:W-:Y:S01]  /*6b70*/  HFMA2 R23, -RZ, RZ, 0, 9.5367431640625e-07 ;  /* 0x00000010ff177431 */ /* 0x000fe200000001ff */
[----:B------:R-:W-:Y:S01]  /*6b80*/  BSSY B1, `(.L_x_298) ;  /* 0x0000007000017945 */ /* 0x000fe20003800000 */
[----:B------:R-:W-:Y:S02]  /*6b90*/  MOV R28, R14 ;  /* 0x0000000e001c7202 */ /* 0x000fe40000000f00 */
[----:B------:R-:W-:Y:S02]  /*6ba0*/  MOV R5, 0x1f ;  /* 0x0000001f00057802 */ /* 0x000fe40000000f00 */
[----:B------:R-:W-:-:S07]  /*6bb0*/  MOV R4, 0xffffffff ;  /* 0xffffffff00047802 */ /* 0x000fce0000000f00 */
[----:B------:R-:W-:Y:S05]  /*6bc0*/  WARPSYNC.COLLECTIVE R4, `(.L_x_299) ;  /* 0x0000000004087348 */ /* 0x000fea0003c00000 */
[----:B------:R0:W1:Y:S02]  /*6bd0*/  SHFL.DOWN P1, R4, R28, R23, R5 ;  /* 0x080000171c047389 */ /* 0x0000640000020005 */
[----:B01----:R-:W-:Y:S05]  /*6be0*/  ENDCOLLECTIVE ;  /* 0x000000000000791b */ /* 0x003fea0003800000 */
.L_x_299:
[----:B------:R-:W-:Y:S05]  /*6bf0*/  BSYNC B1 ;  /* 0x0000000000017941 */ /* 0x000fea0003800000 */
.L_x_298:
[----:B------:R-:W-:Y:S01]  /*6c00*/  MOV R7, R4 ;  /* 0x0000000400077202 */ /* 0x000fe20000000f00 */
[----:B------:R-:W-:Y:S01]  /*6c10*/  HFMA2 R23, -RZ, RZ, 0, 9.5367431640625e-07 ;  /* 0x00000010ff177431 */ /* 0x000fe200000001ff */
[----:B------:R-:W-:Y:S01]  /*6c20*/  MOV R4, 0xffffffff ;  /* 0xffffffff00047802 */ /* 0x000fe20000000f00 */
[----:B------:R-:W-:Y:S01]  /*6c30*/  IMAD.MOV.U32 R5, RZ, RZ, 0x1f ;  /* 0x0000001fff057424 */ /* 0x000fe200078e00ff */
[----:B------:R-:W-:Y:S01]  /*6c40*/  MOV R28, R15 ;  /* 0x0000000f001c7202 */ /* 0x000fe20000000f00 */
[----:B------:R-:W-:-:S07]  /*6c50*/  FADD R7, R7, R14 ;  /* 0x0000000e07077221 */ /* 0x000fce0000000000 */
[----:B------:R-:W-:Y:S05]  /*6c60*/  WARPSYNC.COLLECTIVE R4, `(.L_x_300) ;  /* 0x0000000004087348 */ /* 0x000fea0003c00000 */
[----:B------:R0:W1:Y:S02]  /*6c70*/  SHFL.DOWN P1, R4, R28, R23, R5 ;  /* 0x080000171c047389 */ /* 0x0000640000020005 */
[----:B01----:R-:W-:Y:S05]  /*6c80*/  ENDCOLLECTIVE ;  /* 0x000000000000791b */ /* 0x003fea0003800000 */
.L_x_300:
[----:B------:R-:W-:Y:S02]  /*6c90*/  MOV R28, R16 ;  /* 0x00000010001c7202 */ /* 0x000fe40000000f00 */
[----:B------:R-:W-:Y:S02]  /*6ca0*/  MOV R10, R4 ;  /* 0x00000004000a7202 */ /* 0x000fe40000000f00 */
[----:B------:R-:W-:-:S03]  /*6cb0*/  MOV R4, 0xffffffff ;  /* 0xffffffff00047802 */ /* 0x000fc60000000f00 */
[----:B------:R-:W-:-:S07]  /*6cc0*/  FADD R10, R10, R15 ;  /* 0x0000000f0a0a7221 */ /* 0x000fce0000000000 */
[----:B------:R-:W-:Y:S05]  /*6cd0*/  WARPSYNC.COLLECTIVE R4, `(.L_x_301) ;  /* 0x0000000004087348 */ /* 0x000fea0003c00000 */
[----:B------:R0:W1:Y:S02]  /*6ce0*/  SHFL.DOWN P1, R4, R28, R23, R5 ;  /* 0x080000171c047389 */ /* 0x0000640000020005 */
[----:B01----:R-:W-:Y:S05]  /*6cf0*/  ENDCOLLECTIVE ;  /* 0x000000000000791b */ /* 0x003fea0003800000 */
.L_x_301:
        /* <DEDUP_REMOVED lines=8> */
.L_x_302:
[----:B------:R-:W-:Y:S01]  /*6d80*/  MOV R28, R10 ;  /* 0x0000000a001c7202 */ /* 0x000fe20000000f00 */
[----:B------:R-:W-:Y:S01]  /*6d90*/  IMAD.MOV.U32 R18, RZ, RZ, R4 ;  /* 0x000000ffff127224 */ /* 0x000fe200078e0004 */
[----:B------:R-:W-:-:S03]  /*6da0*/  MOV R4, 0xffffffff ;  /* 0xffffffff00047802 */ /* 0x000fc60000000f00 */
[----:B------:R-:W-:-:S07]  /*6db0*/  FADD R18, R7, R18 ;  /* 0x0000001207127221 */ /* 0x000fce0000000000 */
[----:B------:R-:W-:Y:S05]  /*6dc0*/  WARPSYNC.COLLECTIVE R4, `(.L_x_303) ;  /* 0x0000000004087348 */ /* 0x000fea0003c00000 */
[----:B------:R0:W1:Y:S02]  /*6dd0*/  SHFL.DOWN P1, R4, R28, R23, R5 ;  /* 0x080000171c047389 */ /* 0x0000640000020005 */
[----:B01----:R-:W-:Y:S05]  /*6de0*/  ENDCOLLECTIVE ;  /* 0x000000000000791b */ /* 0x003fea0003800000 */
.L_x_303:
[----:B------:R-:W-:Y:S02]  /*6df0*/  MOV R28, R11 ;  /* 0x0000000b001c7202 */ /* 0x000fe40000000f00 */
[----:B------:R-:W-:Y:S02]  /*6e00*/  MOV R17, R4 ;  /* 0x0000000400117202 */ /* 0x000fe40000000f00 */
[----:B------:R-:W-:-:S03]  /*6e10*/  MOV R4, 0xffffffff ;  /* 0xffffffff00047802 */ /* 0x000fc60000000f00 */
[----:B------:R-:W-:-:S07]  /*6e20*/  FADD R17, R10, R17 ;  /* 0x000000110a117221 */ /* 0x000fce0000000000 */
[----:B------:R-:W-:Y:S05]  /*6e30*/  WARPSYNC.COLLECTIVE R4, `(.L_x_304) ;  /* 0x0000000004087348 */ /* 0x000fea0003c00000 */
[----:B------:R0:W1:Y:S02]  /*6e40*/  SHFL.DOWN P1, R4, R28, R23, R5 ;  /* 0x080000171c047389 */ /* 0x0000640000020005 */
[----:B01----:R-:W-:Y:S05]  /*6e50*/  ENDCOLLECTIVE ;  /* 0x000000000000791b */ /* 0x003fea0003800000 */
.L_x_304:
[----:B------:R-:W-:Y:S01]  /*6e60*/  HFMA2 R23, -RZ, RZ, 0, 2.384185791015625e-07 ;  /* 0x00000004ff177431 */ /* 0x000fe200000001ff */
[----:B------:R-:W-:Y:S02]  /*6e70*/  MOV R28, R18 ;  /* 0x00000012001c7202 */ /* 0x000fe40000000f00 */
[----:B------:R-:W-:Y:S01]  /*6e80*/  MOV R20, R4 ;  /* 0x0000000400147202 */ /* 0x000fe20000000f00 */
[----:B------:R-:W-:-:S04]  /*6e90*/  IMAD.MOV.U32 R4, RZ, RZ, -0x1 ;  /* 0xffffffffff047424 */ /* 0x000fc800078e00ff */
[----:B------:R-:W-:-:S07]  /*6ea0*/  FADD R20, R11, R20 ;  /* 0x000000140b147221 */ /* 0x000fce0000000000 */
[----:B------:R-:W-:Y:S05]  /*6eb0*/  WARPSYNC.COLLECTIVE R4, `(.L_x_305) ;  /* 0x0000000004087348 */ /* 0x000fea0003c00000 */
[----:B------:R0:W1:Y:S02]  /*6ec0*/  SHFL.DOWN P1, R4, R28, R23, R5 ;  /* 0x080000171c047389 */ /* 0x0000640000020005 */
[----:B01----:R-:W-:Y:S05]  /*6ed0*/  ENDCOLLECTIVE ;  /* 0x000000000000791b */ /* 0x003fea0003800000 */
.L_x_305:
[----:B------:R-:W-:Y:S02]  /*6ee0*/  MOV R28, R17 ;  /* 0x00000011001c7202 */ /* 0x000fe40000000f00 */
[----:B------:R-:W-:Y:S02]  /*6ef0*/  MOV R19, R4 ;  /* 0x0000000400137202 */ /* 0x000fe40000000f00 */
[----:B------:R-:W-:-:S03]  /*6f00*/  MOV R4, 0xffffffff ;  /* 0xffffffff00047802 */ /* 0x000fc60000000f00 */
[----:B------:R-:W-:-:S07]  /*6f10*/  FADD R19, R18, R19 ;  /* 0x0000001312137221 */ /* 0x000fce0000000000 */
[----:B------:R-:W-:Y:S05]  /*6f20*/  WARPSYNC.COLLECTIVE R4, `(.L_x_306) ;  /* 0x0000000004087348 */ /* 0x000fea0003c00000 */
[----:B------:R0:W1:Y:S02]  /*6f30*/  SHFL.DOWN P1, R4, R28, R23, R5 ;  /* 0x080000171c047389 */ /* 0x0000640000020005 */
[----:B01----:R-:W-:Y:S05]  /*6f40*/  ENDCOLLECTIVE ;  /* 0x000000000000791b */ /* 0x003fea0003800000 */
.L_x_306:
[----:B------:R-:W-:Y:S02]  /*6f50*/  MOV R28, R20 ;  /* 0x00000014001c7202 */ /* 0x000fe40000000f00 */
[----:B------:R-:W-:Y:S02]  /*6f60*/  MOV R14, R4 ;  /* 0x00000004000e7202 */ /* 0x000fe40000000f00 */
[----:B------:R-:W-:-:S03]  /*6f70*/  MOV R4, 0xffffffff ;  /* 0xffffffff00047802 */ /* 0x000fc60000000f00 */
[----:B------:R-:W-:-:S07]  /*6f80*/  FADD R14, R17, R14 ;  /* 0x0000000e110e7221 */ /* 0x000fce0000000000 */
[----:B------:R-:W-:Y:S05]  /*6f90*/  WARPSYNC.COLLECTIVE R4, `(.L_x_307) ;  /* 0x0000000004087348 */ /* 0x000fea0003c00000 */
[----:B------:R0:W1:Y:S02]  /*6fa0*/  SHFL.DOWN P1, R4, R28, R23, R5 ;  /* 0x080000171c047389 */ /* 0x0000640000020005 */
[----:B01----:R-:W-:Y:S05]  /*6fb0*/  ENDCOLLECTIVE ;  /* 0x000000000000791b */ /* 0x003fea0003800000 */
.L_x_307:
        /* <DEDUP_REMOVED lines=8> */
.L_x_308:
[----:B------:R-:W-:Y:S02]  /*7040*/  MOV R28, R14 ;  /* 0x0000000e001c7202 */ /* 0x000fe40000000f00 */
[----:B------:R-:W-:Y:S02]  /*7050*/  MOV R10, R4 ;  /* 0x00000004000a7202 */ /* 0x000fe40000000f00 */
[----:B------:R-:W-:-:S03]  /*7060*/  MOV R4, 0xffffffff ;  /* 0xffffffff00047802 */ /* 0x000fc60000000f00 */
[----:B------:R-:W-:-:S07]  /*7070*/  FADD R10, R19, R10 ;  /* 0x0000000a130a7221 */ /* 0x000fce0000000000 */
[----:B------:R-:W-:Y:S05]  /*7080*/  WARPSYNC.COLLECTIVE R4, `(.L_x_309) ;  /* 0x0000000004087348 */ /* 0x000fea0003c00000 */
[----:B------:R0:W1:Y:S02]  /*7090*/  SHFL.DOWN P1, R4, R28, R23, R5 ;  /* 0x080000171c047389 */ /* 0x0000640000020005 */
[----:B01----:R-:W-:Y:S05]  /*70a0*/  ENDCOLLECTIVE ;  /* 0x000000000000791b */ /* 0x003fea0003800000 */
.L_x_309:
[----:B------:R-:W-:Y:S02]  /*70b0*/  MOV R28, R15 ;  /* 0x0000000f001c7202 */ /* 0x000fe40000000f00 */
[----:B------:R-:W-:Y:S02]  /*70c0*/  MOV R7, R4 ;  /* 0x0000000400077202 */ /* 0x000fe40000000f00 */
[----:B------:R-:W-:-:S03]  /*70d0*/  MOV R4, 0xffffffff ;  /* 0xffffffff00047802 */ /* 0x000fc60000000f00 */
[----:B------:R-:W-:-:S07]  /*70e0*/  FADD R7, R14, R7 ;  /* 0x000000070e077221 */ /* 0x000fce0000000000 */
[----:B------:R-:W-:Y:S05]  /*70f0*/  WARPSYNC.COLLECTIVE R4, `(.L_x_310) ;  /* 0x0000000004087348 */ /* 0x000fea0003c00000 */
[----:B------:R0:W1:Y:S02]  /*7100*/  SHFL.DOWN P1, R4, R28, R23, R5 ;  /* 0x080000171c047389 */ /* 0x0000640000020005 */
[----:B01----:R-:W-:Y:S05]  /*7110*/  ENDCOLLECTIVE ;  /* 0x000000000000791b */ /* 0x003fea0003800000 */
.L_x_310:
        /* <DEDUP_REMOVED lines=8> */
.L_x_311:
[----:B------:R-:W-:Y:S02]  /*71a0*/  MOV R28, R7 ;  /* 0x00000007001c7202 */ /* 0x000fe40000000f00 */
[----:B------:R-:W-:Y:S02]  /*71b0*/  MOV R11, R4 ;  /* 0x00000004000b7202 */ /* 0x000fe40000000f00 */
[----:B------:R-:W-:-:S03]  /*71c0*/  MOV R4, 0xffffffff ;  /* 0xffffffff00047802 */ /* 0x000fc60000000f00 */
[----:B------:R-:W-:-:S07]  /*71d0*/  FADD R18, R10, R11 ;  /* 0x0000000b0a127221 */ /* 0x000fce0000000000 */
[----:B------:R-:W-:Y:S05]  /*71e0*/  WARPSYNC.COLLECTIVE R4, `(.L_x_312) ;  /* 0x0000000004087348 */ /* 0x000fea0003c00000 */
[----:B------:R0:W1:Y:S02]  /*71f0*/  SHFL.DOWN P1, R4, R28, R23, R5 ;  /* 0x080000171c047389 */ /* 0x0000640000020005 */
[----:B01----:R-:W-:Y:S05]  /*7200*/  ENDCOLLECTIVE ;  /* 0x000000000000791b */ /* 0x003fea0003800000 */
.L_x_312:
[----:B------:R-:W-:Y:S02]  /*7210*/  MOV R28, R16 ;  /* 0x00000010001c7202 */ /* 0x000fe40000000f00 */
[----:B------:R-:W-:Y:S02]  /*7220*/  MOV R22, R4 ;  /* 0x0000000400167202 */ /* 0x000fe40000000f00 */
[----:B------:R-:W-:-:S03]  /*7230*/  MOV R4, 0xffffffff ;  /* 0xffffffff00047802 */ /* 0x000fc60000000f00 */
[----:B------:R-:W-:-:S07]  /*7240*/  FADD R11, R7, R22 ;  /* 0x00000016070b7221 */ /* 0x000fce0000000000 */
[----:B------:R-:W-:Y:S05]  /*7250*/  WARPSYNC.COLLECTIVE R4, `(.L_x_313) ;  /* 0x0000000004087348 */ /* 0x000fea0003c00000 */
[----:B------:R0:W1:Y:S02]  /*7260*/  SHFL.DOWN P1, R4, R28, R23, R5 ;  /* 0x080000171c047389 */ /* 0x0000640000020005 */
[----:B01----:R-:W-:Y:S05]  /*7270*/  ENDCOLLECTIVE ;  /* 0x000000000000791b */ /* 0x003fea0003800000 */
.L_x_313:
[----:B------:R-:W-:Y:S01]  /*7280*/  IMAD.MOV.U32 R17, RZ, RZ, R4 ;  /* 0x000000ffff117224 */ /* 0x000fe200078e0004 */
[----:B------:R-:W-:Y:S06]  /*7290*/  BRA `(.L_x_314) ;  /* 0xffffffc0008c7947 */ /* 0x000fec000383ffff */
.L_x_210:
        /* <DEDUP_REMOVED lines=8> */
.L_x_316:
[----:B------:R-:W-:Y:S05]  /*7320*/  BSYNC B1 ;  /* 0x0000000000017941 */ /* 0x000fea0003800000 */
.L_x_315:
        /* <DEDUP_REMOVED lines=9> */
.L_x_317:
[----:B------:R-:W-:Y:S02]  /*73c0*/  MOV R28, R15 ;  /* 0x0000000f001c7202 */ /* 0x000fe40000000f00 */
[----:B------:R-:W-:Y:S02]  /*73d0*/  MOV R10, R4 ;  /* 0x00000004000a7202 */ /* 0x000fe40000000f00 */
[----:B------:R-:W-:-:S03]  /*73e0*/  MOV R4, 0xffffffff ;  /* 0xffffffff00047802 */ /* 0x000fc60000000f00 */
[----:B------:R-:W-:-:S07]  /*73f0*/  FADD R10, R10, R7 ;  /* 0x000000070a0a7221 */ /* 0x000fce0000000000 */
[----:B------:R-:W-:Y:S05]  /*7400*/  WARPSYNC.COLLECTIVE R4, `(.L_x_318) ;  /* 0x0000000004087348 */ /* 0x000fea0003c00000 */
[----:B------:R0:W1:Y:S02]  /*7410*/  SHFL.DOWN P1, R4, R28, R23, R5 ;  /* 0x080000171c047389 */ /* 0x0000640000020005 */
[----:B01----:R-:W-:Y:S05]  /*7420*/  ENDCOLLECTIVE ;  /* 0x000000000000791b */ /* 0x003fea0003800000 */
.L_x_318:
        /* <DEDUP_REMOVED lines=8> */
.L_x_319:
[----:B------:R-:W-:Y:S01]  /*74b0*/  IMAD.MOV.U32 R28, RZ, RZ, R10 ;  /* 0x000000ffff1c7224 */ /* 0x000fe200078e000a */
[----:B------:R-:W-:Y:S02]  /*74c0*/  MOV R18, R4 ;  /* 0x0000000400127202 */ /* 0x000fe40000000f00 */
[----:B------:R-:W-:-:S03]  /*74d0*/  MOV R4, 0xffffffff ;  /* 0xffffffff00047802 */ /* 0x000fc60000000f00 */
[----:B------:R-:W-:-:S07]  /*74e0*/  FADD R18, R11, R18 ;  /* 0x000000120b127221 */ /* 0x000fce0000000000 */
[----:B------:R-:W-:Y:S05]  /*74f0*/  WARPSYNC.COLLECTIVE R4, `(.L_x_320) ;  /* 0x0000000004087348 */ /* 0x000fea0003c00000 */
[----:B------:R0:W1:Y:S02]  /*7500*/  SHFL.DOWN P1, R4, R28, R23, R5 ;  /* 0x080000171c047389 */ /* 0x0000640000020005 */
[----:B01----:R-:W-:Y:S05]  /*7510*/  ENDCOLLECTIVE ;  /* 0x000000000000791b */ /* 0x003fea0003800000 */
.L_x_320:
[----:B------:R-:W-:Y:S02]  /*7520*/  MOV R28, R16 ;  /* 0x00000010001c7202 */ /* 0x000fe40000000f00 */
[----:B------:R-:W-:Y:S02]  /*7530*/  MOV R17, R4 ;  /* 0x0000000400117202 */ /* 0x000fe40000000f00 */
[----:B------:R-:W-:-:S03]  /*7540*/  MOV R4, 0xffffffff ;  /* 0xffffffff00047802 */ /* 0x000fc60000000f00 */
[----:B------:R-:W-:-:S07]  /*7550*/  FADD R17, R10, R17 ;  /* 0x000000110a117221 */ /* 0x000fce0000000000 */
[----:B------:R-:W-:Y:S05]  /*7560*/  WARPSYNC.COLLECTIVE R4, `(.L_x_321) ;  /* 0x0000000004087348 */ /* 0x000fea0003c00000 */
[----:B------:R0:W1:Y:S02]  /*7570*/  SHFL.DOWN P1, R4, R28, R23, R5 ;  /* 0x080000171c047389 */ /* 0x0000640000020005 */
[----:B01----:R-:W-:Y:S05]  /*7580*/  ENDCOLLECTIVE ;  /* 0x000000000000791b */ /* 0x003fea0003800000 */
.L_x_321:
        /* <DEDUP_REMOVED lines=8> */
.L_x_322:
[----:B------:R-:W-:Y:S01]  /*7610*/  MOV R28, R17 ;  /* 0x00000011001c7202 */ /* 0x000fe20000000f00 */
[----:B------:R-:W-:Y:S01]  /*7620*/  IMAD.MOV.U32 R21, RZ, RZ, R4 ;  /* 0x000000ffff157224 */ /* 0x000fe200078e0004 */
[----:B------:R-:W-:-:S03]  /*7630*/  MOV R4, 0xffffffff ;  /* 0xffffffff00047802 */ /* 0x000fc60000000f00 */
[----:B------:R-:W-:-:S07]  /*7640*/  FADD R21, R18, R21 ;  /* 0x0000001512157221 */ /* 0x000fce0000000000 */
[----:B------:R-:W-:Y:S05]  /*7650*/  WARPSYNC.COLLECTIVE R4, `(.L_x_323) ;  /* 0x0000000004087348 */ /* 0x000fea0003c00000 */
[----:B------:R0:W1:Y:S02]  /*7660*/  SHFL.DOWN P1, R4, R28, R23, R5 ;  /* 0x080000171c047389 */ /* 0x0000640000020005 */
[----:B01----:R-:W-:Y:S05]  /*7670*/  ENDCOLLECTIVE ;  /* 0x000000000000791b */ /* 0x003fea0003800000 */
.L_x_323:
[----:B------:R-:W-:Y:S02]  /*7680*/  MOV R28, R19 ;  /* 0x00000013001c7202 */ /* 0x000fe40000000f00 */
[----:B------:R-:W-:Y:S02]  /*7690*/  MOV R14, R4 ;  /* 0x00000004000e7202 */ /* 0x000fe40000000f00 */
[----:B------:R-:W-:-:S03]  /*76a0*/  MOV R4, 0xffffffff ;  /* 0xffffffff00047802 */ /* 0x000fc60000000f00 */
[----:B------:R-:W-:-:S07]  /*76b0*/  FADD R14, R17, R14 ;  /* 0x0000000e110e7221 */ /* 0x000fce0000000000 */
[----:B------:R-:W-:Y:S05]  /*76c0*/  WARPSYNC.COLLECTIVE R4, `(.L_x_324) ;  /* 0x0000000004087348 */ /* 0x000fea0003c00000 */
[----:B------:R0:W1:Y:S02]  /*76d0*/  SHFL.DOWN P1, R4, R28, R23, R5 ;  /* 0x080000171c047389 */ /* 0x0000640000020005 */
[----:B01----:R-:W-:Y:S05]  /*76e0*/  ENDCOLLECTIVE ;  /* 0x000000000000791b */ /* 0x003fea0003800000 */
.L_x_324:
        /* <DEDUP_REMOVED lines=8> */
.L_x_325:
[----:B------:R-:W-:Y:S02]  /*7770*/  MOV R28, R14 ;  /* 0x0000000e001c7202 */ /* 0x000fe40000000f00 */
[----:B------:R-:W-:Y:S02]  /*7780*/  MOV R10, R4 ;  /* 0x00000004000a7202 */ /* 0x000fe40000000f00 */
[----:B------:R-:W-:-:S03]  /*7790*/  MOV R4, 0xffffffff ;  /* 0xffffffff00047802 */ /* 0x000fc60000000f00 */
[----:B------:R-:W-:-:S07]  /*77a0*/  FADD R10, R21, R10 ;  /* 0x0000000a150a7221 */ /* 0x000fce0000000000 */
[----:B------:R-:W-:Y:S05]  /*77b0*/  WARPSYNC.COLLECTIVE R4, `(.L_x_326) ;  /* 0x0000000004087348 */ /* 0x000fea0003c00000 */
[----:B------:R0:W1:Y:S02]  /*77c0*/  SHFL.DOWN P1, R4, R28, R23, R5 ;  /* 0x080000171c047389 */ /* 0x0000640000020005 */
[----:B01----:R-:W-:Y:S05]  /*77d0*/  ENDCOLLECTIVE ;  /* 0x000000000000791b */ /* 0x003fea0003800000 */
.L_x_326:
[----:B------:R-:W-:Y:S02]  /*77e0*/  MOV R28, R20 ;  /* 0x00000014001c7202 */ /* 0x000fe40000000f00 */
[----:B------:R-:W-:Y:S02]  /*77f0*/  MOV R7, R4 ;  /* 0x0000000400077202 */ /* 0x000fe40000000f00 */
[----:B------:R-:W-:-:S03]  /*7800*/  MOV R4, 0xffffffff ;  /* 0xffffffff00047802 */ /* 0x000fc60000000f00 */
[----:B------:R-:W-:-:S07]  /*7810*/  FADD R7, R14, R7 ;  /* 0x000000070e077221 */ /* 0x000fce0000000000 */
[----:B------:R-:W-:Y:S05]  /*7820*/  WARPSYNC.COLLECTIVE R4, `(.L_x_327) ;  /* 0x0000000004087348 */ /* 0x000fea0003c00000 */
[----:B------:R0:W1:Y:S02]  /*7830*/  SHFL.DOWN P1, R4, R28, R23, R5 ;  /* 0x080000171c047389 */ /* 0x0000640000020005 */
[----:B01----:R-:W-:Y:S05]  /*7840*/  ENDCOLLECTIVE ;  /* 0x000000000000791b */ /* 0x003fea0003800000 */
.L_x_327:
        /* <DEDUP_REMOVED lines=8> */
.L_x_328:
[----:B------:R-:W-:Y:S02]  /*78d0*/  MOV R28, R7 ;  /* 0x00000007001c7202 */ /* 0x000fe40000000f00 */
[----:B------:R-:W-:Y:S02]  /*78e0*/  MOV R15, R4 ;  /* 0x00000004000f7202 */ /* 0x000fe40000000f00 */
[----:B------:R-:W-:-:S03]  /*78f0*/  MOV R4, 0xffffffff ;  /* 0xffffffff00047802 */ /* 0x000fc60000000f00 */
[----:B------:R-:W-:-:S07]  /*7900*/  FADD R16, R10, R15 ;  /* 0x0000000f0a107221 */ /* 0x000fce0000000000 */
[----:B------:R-:W-:Y:S05]  /*7910*/  WARPSYNC.COLLECTIVE R4, `(.L_x_329) ;  /* 0x0000000004087348 */ /* 0x000fea0003c00000 */
[----:B------:R0:W1:Y:S02]  /*7920*/  SHFL.DOWN P1, R4, R28, R23, R5 ;  /* 0x080000171c047389 */ /* 0x0000640000020005 */
[----:B01----:R-:W-:Y:S05]  /*7930*/  ENDCOLLECTIVE ;  /* 0x000000000000791b */ /* 0x003fea0003800000 */
.L_x_329:
[----:B------:R-:W-:Y:S02]  /*7940*/  MOV R28, R11 ;  /* 0x0000000b001c7202 */ /* 0x000fe40000000f00 */
[----:B------:R-:W-:Y:S02]  /*7950*/  MOV R18, R4 ;  /* 0x0000000400127202 */ /* 0x000fe40000000f00 */
[----:B------:R-:W-:-:S03]  /*7960*/  MOV R4, 0xffffffff ;  /* 0xffffffff00047802 */ /* 0x000fc60000000f00 */
[----:B------:R-:W-:-:S07]  /*7970*/  FADD R15, R7, R18 ;  /* 0x00000012070f7221 */ /* 0x000fce0000000000 */
[----:B------:R-:W-:Y:S05]  /*7980*/  WARPSYNC.COLLECTIVE R4, `(.L_x_330) ;  /* 0x0000000004087348 */ /* 0x000fea0003c00000 */
[----:B------:R0:W1:Y:S02]  /*7990*/  SHFL.DOWN P1, R4, R28, R23, R5 ;  /* 0x080000171c047389 */ /* 0x0000640000020005 */
[----:B01----:R-:W-:Y:S05]  /*79a0*/  ENDCOLLECTIVE ;  /* 0x000000000000791b */ /* 0x003fea0003800000 */
.L_x_330:
[----:B------:R-:W-:Y:S01]  /*79b0*/  MOV R22, R4 ;  /* 0x0000000400167202 */ /* 0x000fe20000000f00 */
[----:B------:R-:W-:Y:S06]  /*79c0*/  BRA `(.L_x_331) ;  /* 0xffffffbc00e07947 */ /* 0x000fec000383ffff */
.L_x_219:
[----:B------:R-:W-:Y:S01]  /*79d0*/  HFMA2 R23, -RZ, RZ, 0, 9.5367431640625e-07 ;  /* 0x00000010ff177431 */ /* 0x000fe200000001ff */
[----:B------:R-:W-:Y:S01]  /*79e0*/  BSSY B1, `(.L_x_332) ;  /* 0x0000007000017945 */ /* 0x000fe20003800000 */
[----:B------:R-:W-:Y:S01]  /*79f0*/  IMAD.MOV.U32 R28, RZ, RZ, R16 ;  /* 0x000000ffff1c7224 */ /* 0x000fe200078e0010 */
[----:B------:R-:W-:Y:S02]  /*7a00*/  MOV R5, 0x1f ;  /* 0x0000001f00057802 */ /* 0x000fe40000000f00 */
[----:B------:R-:W-:-:S07]  /*7a10*/  MOV R4, 0xffffffff ;  /* 0xffffffff00047802 */ /* 0x000fce0000000f00 */
[----:B0--3--:R-:W-:Y:S05]  /*7a20*/  WARPSYNC.COLLECTIVE R4, `(.L_x_333) ;  /* 0x0000000004087348 */ /* 0x009fea0003c00000 */
[----:B------:R1:W2:Y:S02]  /*7a30*/  SHFL.DOWN P1, R4, R28, R23, R5 ;  /* 0x080000171c047389 */ /* 0x0002a40000020005 */
[----:B0123--:R-:W-:Y:S05]  /*7a40*/  ENDCOLLECTIVE ;  /* 0x000000000000791b */ /* 0x00ffea0003800000 */
.L_x_333:
[----:B------:R-:W-:Y:S05]  /*7a50*/  BSYNC B1 ;  /* 0x0000000000017941 */ /* 0x000fea0003800000 */
.L_x_332:
        /* <DEDUP_REMOVED lines=9> */
.L_x_334:
[----:B------:R-:W-:Y:S01]  /*7af0*/  MOV R28, R13 ;  /* 0x0000000d001c7202 */ /* 0x000fe20000000f00 */
[----:B------:R-:W-:Y:S01]  /*7b00*/  IMAD.MOV.U32 R27, RZ, RZ, R4 ;  /* 0x000000ffff1b7224 */ /* 0x000fe200078e0004 */
[----:B------:R-:W-:-:S03]  /*7b10*/  MOV R4, 0xffffffff ;  /* 0xffffffff00047802 */ /* 0x000fc60000000f00 */
[----:B------:R-:W-:-:S07]  /*7b20*/  FADD R19, R27, R14 ;  /* 0x0000000e1b137221 */ /* 0x000fce0000000000 */
[----:B------:R-:W-:Y:S05]  /*7b30*/  WARPSYNC.COLLECTIVE R4, `(.L_x_335) ;  /* 0x0000000004087348 */ /* 0x000fea0003c00000 */
[----:B------:R0:W1:Y:S02]  /*7b40*/  SHFL.DOWN P1, R4, R28, R23, R5 ;  /* 0x080000171c047389 */ /* 0x0000640000020005 */
[----:B01----:R-:W-:Y:S05]  /*7b50*/  ENDCOLLECTIVE ;  /* 0x000000000000791b */ /* 0x003fea0003800000 */
.L_x_335:
[----:B------:R-:W-:Y:S02]  /*7b60*/  MOV R28, R12 ;  /* 0x0000000c001c7202 */ /* 0x000fe40000000f00 */
[----:B------:R-:W-:Y:S02]  /*7b70*/  MOV R18, R4 ;  /* 0x0000000400127202 */ /* 0x000fe40000000f00 */
[----:B------:R-:W-:-:S03]  /*7b80*/  MOV R4, 0xffffffff ;  /* 0xffffffff00047802 */ /* 0x000fc60000000f00 */
[----:B------:R-:W-:-:S07]  /*7b90*/  FADD R18, R18, R13 ;  /* 0x0000000d12127221 */ /* 0x000fce0000000000 */
[----:B------:R-:W-:Y:S05]  /*7ba0*/  WARPSYNC.COLLECTIVE R4, `(.L_x_336) ;  /* 0x0000000004087348 */ /* 0x000fea0003c00000 */
[----:B------:R0:W1:Y:S02]  /*7bb0*/  SHFL.DOWN P1, R4, R28, R23, R5 ;  /* 0x080000171c047389 */ /* 0x0000640000020005 */
[----:B01----:R-:W-:Y:S05]  /*7bc0*/  ENDCOLLECTIVE ;  /* 0x000000000000791b */ /* 0x003fea0003800000 */
.L_x_336:
[----:B------:R-:W-:Y:S02]  /*7bd0*/  MOV R28, R8 ;  /* 0x00000008001c7202 */ /* 0x000fe40000000f00 */
[----:B------:R-:W-:Y:S02]  /*7be0*/  MOV R25, R4 ;  /* 0x0000000400197202 */ /* 0x000fe40000000f00 */
[----:B------:R-:W-:-:S03]  /*7bf0*/  MOV R4, 0xffffffff ;  /* 0xffffffff00047802 */ /* 0x000fc60000000f00 */
[----:B------:R-:W-:-:S07]  /*7c00*/  FADD R16, R25, R12 ;  /* 0x0000000c19107221 */ /* 0x000fce0000000000 */
[----:B------:R-:W-:Y:S05]  /*7c10*/  WARPSYNC.COLLECTIVE R4, `(.L_x_337) ;  /* 0x0000000004087348 */ /* 0x000fea0003c00000 */
[----:B------:R0:W1:Y:S02]  /*7c20*/  SHFL.DOWN P1, R4, R28, R23, R5 ;  /* 0x080000171c047389 */ /* 0x0000640000020005 */
[----:B01----:R-:W-:Y:S05]  /*7c30*/  ENDCOLLECTIVE ;  /* 0x000000000000791b */ /* 0x003fea0003800000 */
.L_x_337:
[----:B------:R-:W-:Y:S01]  /*7c40*/  MOV R28, R6 ;  /* 0x00000006001c7202 */ /* 0x000fe20000000f00 */
[----:B------:R-:W-:Y:S01]  /*7c50*/  IMAD.MOV.U32 R21, RZ, RZ, R4 ;  /* 0x000000ffff157224 */ /* 0x000fe200078e0004 */
[----:B------:R-:W-:-:S03]  /*7c60*/  MOV R4, 0xffffffff ;  /* 0xffffffff00047802 */ /* 0x000fc60000000f00 */
[----:B------:R-:W-:-:S07]  /*7c70*/  FADD R14, R21, R8 ;  /* 0x00000008150e7221 */ /* 0x000fce0000000000 */
[----:B------:R-:W-:Y:S05]  /*7c80*/  WARPSYNC.COLLECTIVE R4, `(.L_x_338) ;  /* 0x0000000004087348 */ /* 0x000fea0003c00000 */
[----:B------:R0:W1:Y:S02]  /*7c90*/  SHFL.DOWN P1, R4, R28, R23, R5 ;  /* 0x080000171c047389 */ /* 0x0000640000020005 */
[----:B01----:R-:W-:Y:S05]  /*7ca0*/  ENDCOLLECTIVE ;  /* 0x000000000000791b */ /* 0x003fea0003800000 */
.L_x_338:
[----:B------:R-:W-:Y:S02]  /*7cb0*/  MOV R28, R9 ;  /* 0x00000009001c7202 */ /* 0x000fe40000000f00 */
[----:B------:R-:W-:Y:S02]  /*7cc0*/  MOV R17, R4 ;  /* 0x0000000400117202 */ /* 0x000fe40000000f00 */
[----:B------:R-:W-:-:S03]  /*7cd0*/  MOV R4, 0xffffffff ;  /* 0xffffffff00047802 */ /* 0x000fc60000000f00 */
[----:B------:R-:W-:-:S07]  /*7ce0*/  FADD R12, R17, R6 ;  /* 0x00000006110c7221 */ /* 0x000fce0000000000 */
[----:B------:R-:W-:Y:S05]  /*7cf0*/  WARPSYNC.COLLECTIVE R4, `(.L_x_339) ;  /* 0x0000000004087348 */ /* 0x000fea0003c00000 */
[----:B------:R0:W1:Y:S02]  /*7d00*/  SHFL.DOWN P1, R4, R28, R23, R5 ;  /* 0x080000171c047389 */ /* 0x0000640000020005 */
[----:B01----:R-:W-:Y:S05]  /*7d10*/  ENDCOLLECTIVE ;  /* 0x000000000000791b */ /* 0x003fea0003800000 */
.L_x_339:
[----:B------:R-:W-:Y:S02]  /*7d20*/  MOV R28, R7 ;  /* 0x00000007001c7202 */ /* 0x000fe40000000f00 */
[----:B------:R-:W-:Y:S02]  /*7d30*/  MOV R11, R4 ;  /* 0x00000004000b7202 */ /* 0x000fe40000000f00 */
[----:B------:R-:W-:-:S03]  /*7d40*/  MOV R4, 0xffffffff ;  /* 0xffffffff00047802 */ /* 0x000fc60000000f00 */
[----:B------:R-:W-:-:S07]  /*7d50*/  FADD R8, R11, R9 ;  /* 0x000000090b087221 */ /* 0x000fce0000000000 */
[----:B------:R-:W-:Y:S05]  /*7d60*/  WARPSYNC.COLLECTIVE R4, `(.L_x_340) ;  /* 0x0000000004087348 */ /* 0x000fea0003c00000 */
[----:B------:R0:W1:Y:S02]  /*7d70*/  SHFL.DOWN P1, R4, R28, R23, R5 ;  /* 0x080000171c047389 */ /* 0x0000640000020005 */
[----:B01----:R-:W-:Y:S05]  /*7d80*/  ENDCOLLECTIVE ;  /* 0x000000000000791b */ /* 0x003fea0003800000 */
.L_x_340:
[----:B------:R-:W-:Y:S01]  /*7d90*/  MOV R28, R15 ;  /* 0x0000000f001c7202 */ /* 0x000fe20000000f00 */
[----:B------:R-:W-:Y:S01]  /*7da0*/  IMAD.MOV.U32 R22, RZ, RZ, R4 ;  /* 0x000000ffff167224 */ /* 0x000fe200078e0004 */
[----:B------:R-:W-:-:S03]  /*7db0*/  MOV R4, 0xffffffff ;  /* 0xffffffff00047802 */ /* 0x000fc60000000f00 */
[----:B------:R-:W-:-:S07]  /*7dc0*/  FADD R6, R22, R7 ;  /* 0x0000000716067221 */ /* 0x000fce0000000000 */
[----:B------:R-:W-:Y:S05]  /*7dd0*/  WARPSYNC.COLLECTIVE R4, `(.L_x_341) ;  /* 0x0000000004087348 */ /* 0x000fea0003c00000 */
[----:B------:R0:W1:Y:S02]  /*7de0*/  SHFL.DOWN P1, R4, R28, R23, R5 ;  /* 0x080000171c047389 */ /* 0x0000640000020005 */
[----:B01----:R-:W-:Y:S05]  /*7df0*/  ENDCOLLECTIVE ;  /* 0x000000000000791b */ /* 0x003fea0003800000 */
.L_x_341:
        /* <DEDUP_REMOVED lines=8> */
.L_x_342:
[----:B------:R-:W-:Y:S02]  /*7e80*/  MOV R28, R19 ;  /* 0x00000013001c7202 */ /* 0x000fe40000000f00 */
[----:B------:R-:W-:Y:S01]  /*7e90*/  MOV R25, R4 ;  /* 0x0000000400197202 */ /* 0x000fe20000000f00 */
[----:B------:R-:W-:-:S04]  /*7ea0*/  IMAD.MOV.U32 R4, RZ, RZ, -0x1 ;  /* 0xffffffffff047424 */ /* 0x000fc800078e00ff */
[----:B------:R-:W-:-:S07]  /*7eb0*/  FADD R25, R20, R25 ;  /* 0x0000001914197221 */ /* 0x000fce0000000000 */
[----:B------:R-:W-:Y:S05]  /*7ec0*/  WARPSYNC.COLLECTIVE R4, `(.L_x_343) ;  /* 0x0000000004087348 */ /* 0x000fea0003c00000 */
[----:B------:R0:W1:Y:S02]  /*7ed0*/  SHFL.DOWN P1, R4, R28, R23, R5 ;  /* 0x080000171c047389 */ /* 0x0000640000020005 */
[----:B01----:R-:W-:Y:S05]  /*7ee0*/  ENDCOLLECTIVE ;  /* 0x000000000000791b */ /* 0x003fea0003800000 */
.L_x_343:
[----:B------:R-:W-:Y:S02]  /*7ef0*/  MOV R28, R18 ;  /* 0x00000012001c7202 */ /* 0x000fe40000000f00 */
[----:B------:R-:W-:Y:S02]  /*7f00*/  MOV R22, R4 ;  /* 0x0000000400167202 */ /* 0x000fe40000000f00 */
[----:B------:R-:W-:-:S03]  /*7f10*/  MOV R4, 0xffffffff ;  /* 0xffffffff00047802 */ /* 0x000fc60000000f00 */
[----:B------:R-:W-:-:S07]  /*7f20*/  FADD R22, R19, R22 ;  /* 0x0000001613167221 */ /* 0x000fce0000000000 */
[----:B------:R-:W-:Y:S05]  /*7f30*/  WARPSYNC.COLLECTIVE R4, `(.L_x_344) ;  /* 0x0000000004087348 */ /* 0x000fea0003c00000 */
[----:B------:R0:W1:Y:S02]  /*7f40*/  SHFL.DOWN P1, R4, R28, R23, R5 ;  /* 0x080000171c047389 */ /* 0x0000640000020005 */
[----:B01----:R-:W-:Y:S05]  /*7f50*/  ENDCOLLECTIVE ;  /* 0x000000000000791b */ /* 0x003fea0003800000 */
.L_x_344:
[----:B------:R-:W-:Y:S02]  /*7f60*/  MOV R28, R16 ;  /* 0x00000010001c7202 */ /* 0x000fe40000000f00 */
[----:B------:R-:W-:Y:S02]  /*7f70*/  MOV R21, R4 ;  /* 0x0000000400157202 */ /* 0x000fe40000000f00 */
[----:B------:R-:W-:-:S03]  /*7f80*/  MOV R4, 0xffffffff ;  /* 0xffffffff00047802 */ /* 0x000fc60000000f00 */
[----:B------:R-:W-:-:S07]  /*7f90*/  FADD R21, R18, R21 ;  /* 0x0000001512157221 */ /* 0x000fce0000000000 */
[----:B------:R-:W-:Y:S05]  /*7fa0*/  WARPSYNC.COLLECTIVE R4, `(.L_x_345) ;  /* 0x0000000004087348 */ /* 0x000fea0003c00000 */
[----:B------:R0:W1:Y:S02]  /*7fb0*/  SHFL.DOWN P1, R4, R28, R23, R5 ;  /* 0x080000171c047389 */ /* 0x0000640000020005 */
[----:B01----:R-:W-:Y:S05]  /*7fc0*/  ENDCOLLECTIVE ;  /* 0x000000000000791b */ /* 0x003fea0003800000 */
.L_x_345:
[----:B------:R-:W-:Y:S02]  /*7fd0*/  MOV R28, R14 ;  /* 0x0000000e001c7202 */ /* 0x000fe40000000f00 */
[----:B------:R-:W-:Y:S01]  /*7fe0*/  MOV R17, R4 ;  /* 0x0000000400117202 */ /* 0x000fe20000000f00 */
[----:B------:R-:W-:-:S04]  /*7ff0*/  IMAD.MOV.U32 R4, RZ, RZ, -0x1 ;  /* 0xffffffffff047424 */ /* 0x000fc800078e00ff */
[----:B------:R-:W-:-:S07]  /*8000*/  FADD R17, R16, R17 ;  /* 0x0000001110117221 */ /* 0x000fce0000000000 */
[----:B------:R-:W-:Y:S05]  /*8010*/  WARPSYNC.COLLECTIVE R4, `(.L_x_346) ;  /* 0x0000000004087348 */ /* 0x000fea0003c00000 */
[----:B------:R0:W1:Y:S02]  /*8020*/  SHFL.DOWN P1, R4, R28, R23, R5 ;  /* 0x080000171c047389 */ /* 0x0000640000020005 */
[----:B01----:R-:W-:Y:S05]  /*8030*/  ENDCOLLECTIVE ;  /* 0x000000000000791b */ /* 0x003fea0003800000 */
.L_x_346:
[----:B------:R-:W-:Y:S02]  /*8040*/  MOV R28, R12 ;  /* 0x0000000c001c7202 */ /* 0x000fe40000000f00 */
[----:B------:R-:W-:Y:S02]  /*8050*/  MOV R7, R4 ;  /* 0x0000000400077202 */ /* 0x000fe40000000f00 */
[----:B------:R-:W-:-:S03]  /*8060*/  MOV R4, 0xffffffff ;  /* 0xffffffff00047802 */ /* 0x000fc60000000f00 */
[----:B------:R-:W-:-:S07]  /*8070*/  FADD R7, R14, R7 ;  /* 0x000000070e077221 */ /* 0x000fce0000000000 */
[----:B------:R-:W-:Y:S05]  /*8080*/  WARPSYNC.COLLECTIVE R4, `(.L_x_347) ;  /* 0x0000000004087348 */ /* 0x000fea0003c00000 */
[----:B------:R0:W1:Y:S02]  /*8090*/  SHFL.DOWN P1, R4, R28, R23, R5 ;  /* 0x080000171c047389 */ /* 0x0000640000020005 */
[----:B01----:R-:W-:Y:S05]  /*80a0*/  ENDCOLLECTIVE ;  /* 0x000000000000791b */ /* 0x003fea0003800000 */
.L_x_347:
[----:B------:R-:W-:Y:S02]  /*80b0*/  MOV R28, R8 ;  /* 0x00000008001c7202 */ /* 0x000fe40000000f00 */
[----:B------:R-:W-:Y:S02]  /*80c0*/  MOV R13, R4 ;  /* 0x00000004000d7202 */ /* 0x000fe40000000f00 */
[----:B------:R-:W-:-:S03]  /*80d0*/  MOV R4, 0xffffffff ;  /* 0xffffffff00047802 */ /* 0x000fc60000000f00 */
[----:B------:R-:W-:-:S07]  /*80e0*/  FADD R13, R12, R13 ;  /* 0x0000000d0c0d7221 */ /* 0x000fce0000000000 */
[----:B------:R-:W-:Y:S05]  /*80f0*/  WARPSYNC.COLLECTIVE R4, `(.L_x_348) ;  /* 0x0000000004087348 */ /* 0x000fea0003c00000 */
[----:B------:R0:W1:Y:S02]  /*8100*/  SHFL.DOWN P1, R4, R28, R23, R5 ;  /* 0x080000171c047389 */ /* 0x0000640000020005 */
[----:B01----:R-:W-:Y:S05]  /*8110*/  ENDCOLLECTIVE ;  /* 0x000000000000791b */ /* 0x003fea0003800000 */
.L_x_348:
[----:B------:R-:W-:Y:S02]  /*8120*/  MOV R28, R6 ;  /* 0x00000006001c7202 */ /* 0x000fe40000000f00 */
[----:B------:R-:W-:Y:S01]  /*8130*/  MOV R9, R4 ;  /* 0x0000000400097202 */ /* 0x000fe20000000f00 */
[----:B------:R-:W-:-:S04]  /*8140*/  IMAD.MOV.U32 R4, RZ, RZ, -0x1 ;  /* 0xffffffffff047424 */ /* 0x000fc800078e00ff */
[----:B------:R-:W-:-:S07]  /*8150*/  FADD R9, R8, R9 ;  /* 0x0000000908097221 */ /* 0x000fce0000000000 */
[----:B------:R-:W-:Y:S05]  /*8160*/  WARPSYNC.COLLECTIVE R4, `(.L_x_349) ;  /* 0x0000000004087348 */ /* 0x000fea0003c00000 */
[----:B------:R0:W1:Y:S02]  /*8170*/  SHFL.DOWN P1, R4, R28, R23, R5 ;  /* 0x080000171c047389 */ /* 0x0000640000020005 */
[----:B01----:R-:W-:Y:S05]  /*8180*/  ENDCOLLECTIVE ;  /* 0x000000000000791b */ /* 0x003fea0003800000 */
.L_x_349:
[----:B------:R-:W-:Y:S02]  /*8190*/  MOV R28, R15 ;  /* 0x0000000f001c7202 */ /* 0x000fe40000000f00 */
[----:B------:R-:W-:Y:S02]  /*81a0*/  MOV R11, R4 ;  /* 0x00000004000b7202 */ /* 0x000fe40000000f00 */
[----:B------:R-:W-:-:S03]  /*81b0*/  MOV R4, 0xffffffff ;  /* 0xffffffff00047802 */ /* 0x000fc60000000f00 */
[----:B------:R-:W-:-:S07]  /*81c0*/  FADD R11, R6, R11 ;  /* 0x0000000b060b7221 */ /* 0x000fce0000000000 */
[----:B------:R-:W-:Y:S05]  /*81d0*/  WARPSYNC.COLLECTIVE R4, `(.L_x_350) ;  /* 0x0000000004087348 */ /* 0x000fea0003c00000 */
[----:B------:R0:W1:Y:S02]  /*81e0*/  SHFL.DOWN P1, R4, R28, R23, R5 ;  /* 0x080000171c047389 */ /* 0x0000640000020005 */
[----:B01----:R-:W-:Y:S05]  /*81f0*/  ENDCOLLECTIVE ;  /* 0x000000000000791b */ /* 0x003fea0003800000 */
.L_x_350:
        /* <DEDUP_REMOVED lines=8> */
.L_x_351:
[----:B------:R-:W-:Y:S01]  /*8280*/  IMAD.MOV.U32 R28, RZ, RZ, R22 ;  /* 0x000000ffff1c7224 */ /* 0x000fe200078e0016 */
[----:B------:R-:W-:Y:S02]  /*8290*/  MOV R20, R4 ;  /* 0x0000000400147202 */ /* 0x000fe40000000f00 */
[----:B------:R-:W-:-:S03]  /*82a0*/  MOV R4, 0xffffffff ;  /* 0xffffffff00047802 */ /* 0x000fc60000000f00 */
[----:B------:R-:W-:-:S07]  /*82b0*/  FADD R20, R25, R20 ;  /* 0x0000001419147221 */ /* 0x000fce0000000000 */
[----:B------:R-:W-:Y:S05]  /*82c0*/  WARPSYNC.COLLECTIVE R4, `(.L_x_352) ;  /* 0x0000000004087348 */ /* 0x000fea0003c00000 */
[----:B------:R0:W1:Y:S02]  /*82d0*/  SHFL.DOWN P1, R4, R28, R23, R5 ;  /* 0x080000171c047389 */ /* 0x0000640000020005 */
[----:B01----:R-:W-:Y:S05]  /*82e0*/  ENDCOLLECTIVE ;  /* 0x000000000000791b */ /* 0x003fea0003800000 */
.L_x_352:
[----:B------:R-:W-:Y:S02]  /*82f0*/  MOV R28, R21 ;  /* 0x00000015001c7202 */ /* 0x000fe40000000f00 */
[----:B------:R-:W-:Y:S02]  /*8300*/  MOV R19, R4 ;  /* 0x0000000400137202 */ /* 0x000fe40000000f00 */
[----:B------:R-:W-:-:S03]  /*8310*/  MOV R4, 0xffffffff ;  /* 0xffffffff00047802 */ /* 0x000fc60000000f00 */
[----:B------:R-:W-:-:S07]  /*8320*/  FADD R19, R22, R19 ;  /* 0x0000001316137221 */ /* 0x000fce0000000000 */
[----:B------:R-:W-:Y:S05]  /*8330*/  WARPSYNC.COLLECTIVE R4, `(.L_x_353) ;  /* 0x0000000004087348 */ /* 0x000fea0003c00000 */
[----:B------:R0:W1:Y:S02]  /*8340*/  SHFL.DOWN P1, R4, R28, R23, R5 ;  /* 0x080000171c047389 */ /* 0x0000640000020005 */
[----:B01----:R-:W-:Y:S05]  /*8350*/  ENDCOLLECTIVE ;  /* 0x000000000000791b */ /* 0x003fea0003800000 */
.L_x_353:
[----:B------:R-:W-:Y:S02]  /*8360*/  MOV R28, R17 ;  /* 0x00000011001c7202 */ /* 0x000fe40000000f00 */
[----:B------:R-:W-:Y:S02]  /*8370*/  MOV R18, R4 ;  /* 0x0000000400127202 */ /* 0x000fe40000000f00 */
[----:B------:R-:W-:-:S03]  /*8380*/  MOV R4, 0xffffffff ;  /* 0xffffffff00047802 */ /* 0x000fc60000000f00 */
[----:B------:R-:W-:-:S07]  /*8390*/  FADD R18, R21, R18 ;  /* 0x0000001215127221 */ /* 0x000fce0000000000 */
[----:B------:R-:W-:Y:S05]  /*83a0*/  WARPSYNC.COLLECTIVE R4, `(.L_x_354) ;  /* 0x0000000004087348 */ /* 0x000fea0003c00000 */
[----:B------:R0:W1:Y:S02]  /*83b0*/  SHFL.DOWN P1, R4, R28, R23, R5 ;  /* 0x080000171c047389 */ /* 0x0000640000020005 */
[----:B01----:R-:W-:Y:S05]  /*83c0*/  ENDCOLLECTIVE ;  /* 0x000000000000791b */ /* 0x003fea0003800000 */
.L_x_354:
[----:B------:R-:W-:Y:S01]  /*83d0*/  IMAD.MOV.U32 R28, RZ, RZ, R7 ;  /* 0x000000ffff1c7224 */ /* 0x000fe200078e0007 */
[----:B------:R-:W-:Y:S02]  /*83e0*/  MOV R16, R4 ;  /* 0x0000000400107202 */ /* 0x000fe40000000f00 */
[----:B------:R-:W-:-:S03]  /*83f0*/  MOV R4, 0xffffffff ;  /* 0xffffffff00047802 */ /* 0x000fc60000000f00 */
[----:B------:R-:W-:-:S07]  /*8400*/  FADD R16, R17, R16 ;  /* 0x0000001011107221 */ /* 0x000fce0000000000 */
[----:B------:R-:W-:Y:S05]  /*8410*/  WARPSYNC.COLLECTIVE R4, `(.L_x_355) ;  /* 0x0000000004087348 */ /* 0x000fea0003c00000 */
[----:B------:R0:W1:Y:S02]  /*8420*/  SHFL.DOWN P1, R4, R28, R23, R5 ;  /* 0x080000171c047389 */ /* 0x0000640000020005 */
[----:B01----:R-:W-:Y:S05]  /*8430*/  ENDCOLLECTIVE ;  /* 0x000000000000791b */ /* 0x003fea0003800000 */
.L_x_355:
[----:B------:R-:W-:Y:S02]  /*8440*/  MOV R28, R13 ;  /* 0x0000000d001c7202 */ /* 0x000fe40000000f00 */
[----:B------:R-:W-:Y:S02]  /*8450*/  MOV R8, R4 ;  /* 0x0000000400087202 */ /* 0x000fe40000000f00 */
[----:B------:R-:W-:-:S03]  /*8460*/  MOV R4, 0xffffffff ;  /* 0xffffffff00047802 */ /* 0x000fc60000000f00 */
[----:B------:R-:W-:-:S07]  /*8470*/  FADD R8, R7, R8 ;  /* 0x0000000807087221 */ /* 0x000fce0000000000 */
[----:B------:R-:W-:Y:S05]  /*8480*/  WARPSYNC.COLLECTIVE R4, `(.L_x_356) ;  /* 0x0000000004087348 */ /* 0x000fea0003c00000 */
[----:B------:R0:W1:Y:S02]  /*8490*/  SHFL.DOWN P1, R4, R28, R23, R5 ;  /* 0x080000171c047389 */ /* 0x0000640000020005 */
[----:B01----:R-:W-:Y:S05]  /*84a0*/  ENDCOLLECTIVE ;  /* 0x000000000000791b */ /* 0x003fea0003800000 */
.L_x_356:
[----:B------:R-:W-:Y:S02]  /*84b0*/  MOV R28, R9 ;  /* 0x00000009001c7202 */ /* 0x000fe40000000f00 */
[----:B------:R-:W-:Y:S02]  /*84c0*/  MOV R14, R4 ;  /* 0x00000004000e7202 */ /* 0x000fe40000000f00 */
[----:B------:R-:W-:-:S03]  /*84d0*/  MOV R4, 0xffffffff ;  /* 0xffffffff00047802 */ /* 0x000fc60000000f00 */
[----:B------:R-:W-:-:S07]  /*84e0*/  FADD R7, R13, R14 ;  /* 0x0000000e0d077221 */ /* 0x000fce0000000000 */
[----:B------:R-:W-:Y:S05]  /*84f0*/  WARPSYNC.COLLECTIVE R4, `(.L_x_357) ;  /* 0x0000000004087348 */ /* 0x000fea0003c00000 */
[----:B------:R0:W1:Y:S02]  /*8500*/  SHFL.DOWN P1, R4, R28, R23, R5 ;  /* 0x080000171c047389 */ /* 0x0000640000020005 */
[----:B01----:R-:W-:Y:S05]  /*8510*/  ENDCOLLECTIVE ;  /* 0x000000000000791b */ /* 0x003fea0003800000 */
.L_x_357:
[----:B------:R-:W-:Y:S01]  /*8520*/  IMAD.MOV.U32 R28, RZ, RZ, R11 ;  /* 0x000000ffff1c7224 */ /* 0x000fe200078e000b */
[----:B------:R-:W-:Y:S02]  /*8530*/  MOV R6, R4 ;  /* 0x0000000400067202 */ /* 0x000fe40000000f00 */
[----:B------:R-:W-:-:S03]  /*8540*/  MOV R4, 0xffffffff ;  /* 0xffffffff00047802 */ /* 0x000fc60000000f00 */
[----:B------:R-:W-:-:S07]  /*8550*/  FADD R6, R9, R6 ;  /* 0x0000000609067221 */ /* 0x000fce0000000000 */
[----:B------:R-:W-:Y:S05]  /*8560*/  WARPSYNC.COLLECTIVE R4, `(.L_x_358) ;  /* 0x0000000004087348 */ /* 0x000fea0003c00000 */
[----:B------:R0:W1:Y:S02]  /*8570*/  SHFL.DOWN P1, R4, R28, R23, R5 ;  /* 0x080000171c047389 */ /* 0x0000640000020005 */
[----:B01----:R-:W-:Y:S05]  /*8580*/  ENDCOLLECTIVE ;  /* 0x000000000000791b */ /* 0x003fea0003800000 */
.L_x_358:
[----:B------:R-:W-:Y:S02]  /*8590*/  MOV R28, R15 ;  /* 0x0000000f001c7202 */ /* 0x000fe40000000f00 */
[----:B------:R-:W-:Y:S02]  /*85a0*/  MOV R12, R4 ;  /* 0x00000004000c7202 */ /* 0x000fe40000000f00 */
[----:B------:R-:W-:-:S03]  /*85b0*/  MOV R4, 0xffffffff ;  /* 0xffffffff00047802 */ /* 0x000fc60000000f00 */
[----:B------:R-:W-:-:S07]  /*85c0*/  FADD R9, R11, R12 ;  /* 0x0000000c0b097221 */ /* 0x000fce0000000000 */
[----:B------:R-:W-:Y:S05]  /*85d0*/  WARPSYNC.COLLECTIVE R4, `(.L_x_359) ;  /* 0x0000000004087348 */ /* 0x000fea0003c00000 */
[----:B------:R0:W1:Y:S02]  /*85e0*/  SHFL.DOWN P1, R4, R28, R23, R5 ;  /* 0x080000171c047389 */ /* 0x0000640000020005 */
[----:B01----:R-:W-:Y:S05]  /*85f0*/  ENDCOLLECTIVE ;  /* 0x000000000000791b */ /* 0x003fea0003800000 */
.L_x_359:
        /* <DEDUP_REMOVED lines=8> */
.L_x_360:
[----:B------:R-:W-:Y:S01]  /*8680*/  MOV R28, R19 ;  /* 0x00000013001c7202 */ /* 0x000fe20000000f00 */
[----:B------:R-:W-:Y:S01]  /*8690*/  IMAD.MOV.U32 R25, RZ, RZ, R4 ;  /* 0x000000ffff197224 */ /* 0x000fe200078e0004 */
[----:B------:R-:W-:-:S03]  /*86a0*/  MOV R4, 0xffffffff ;  /* 0xffffffff00047802 */ /* 0x000fc60000000f00 */
[----:B------:R-:W-:-:S07]  /*86b0*/  FADD R25, R20, R25 ;  /* 0x0000001914197221 */ /* 0x000fce0000000000 */
[----:B------:R-:W-:Y:S05]  /*86c0*/  WARPSYNC.COLLECTIVE R4, `(.L_x_361) ;  /* 0x0000000004087348 */ /* 0x000fea0003c00000 */
[----:B------:R0:W1:Y:S02]  /*86d0*/  SHFL.DOWN P1, R4, R28, R23, R5 ;  /* 0x080000171c047389 */ /* 0x0000640000020005 */
[----:B01----:R-:W-:Y:S05]  /*86e0*/  ENDCOLLECTIVE ;  /* 0x000000000000791b */ /* 0x003fea0003800000 */
.L_x_361:
[----:B------:R-:W-:Y:S02]  /*86f0*/  MOV R28, R18 ;  /* 0x00000012001c7202 */ /* 0x000fe40000000f00 */
[----:B------:R-:W-:Y:S02]  /*8700*/  MOV R22, R4 ;  /* 0x0000000400167202 */ /* 0x000fe40000000f00 */
[----:B------:R-:W-:-:S03]  /*8710*/  MOV R4, 0xffffffff ;  /* 0xffffffff00047802 */ /* 0x000fc60000000f00 */
[----:B------:R-:W-:-:S07]  /*8720*/  FADD R22, R19, R22 ;  /* 0x0000001613167221 */ /* 0x000fce0000000000 */
[----:B------:R-:W-:Y:S05]  /*8730*/  WARPSYNC.COLLECTIVE R4, `(.L_x_362) ;  /* 0x0000000004087348 */ /* 0x000fea0003c00000 */
[----:B------:R0:W1:Y:S02]  /*8740*/  SHFL.DOWN P1, R4, R28, R23, R5 ;  /* 0x080000171c047389 */ /* 0x0000640000020005 */
[----:B01----:R-:W-:Y:S05]  /*8750*/  ENDCOLLECTIVE ;  /* 0x000000000000791b */ /* 0x003fea0003800000 */
.L_x_362:
[----:B------:R-:W-:Y:S02]  /*8760*/  MOV R28, R16 ;  /* 0x00000010001c7202 */ /* 0x000fe40000000f00 */
[----:B------:R-:W-:Y:S02]  /*8770*/  MOV R21, R4 ;  /* 0x0000000400157202 */ /* 0x000fe40000000f00 */
[----:B------:R-:W-:-:S03]  /*8780*/  MOV R4, 0xffffffff ;  /* 0xffffffff00047802 */ /* 0x000fc60000000f00 */
[----:B------:R-:W-:-:S07]  /*8790*/  FADD R21, R18, R21 ;  /* 0x0000001512157221 */ /* 0x000fce0000000000 */
[----:B------:R-:W-:Y:S05]  /*87a0*/  WARPSYNC.COLLECTIVE R4, `(.L_x_363) ;  /* 0x0000000004087348 */ /* 0x000fea0003c00000 */
[----:B------:R0:W1:Y:S02]  /*87b0*/  SHFL.DOWN P1, R4, R28, R23, R5 ;  /* 0x080000171c047389 */ /* 0x0000640000020005 */
[----:B01----:R-:W-:Y:S05]  /*87c0*/  ENDCOLLECTIVE ;  /* 0x000000000000791b */ /* 0x003fea0003800000 */
.L_x_363:
[----:B------:R-:W-:Y:S01]  /*87d0*/  MOV R28, R8 ;  /* 0x00000008001c7202 */ /* 0x000fe20000000f00 */
[----:B------:R-:W-:Y:S01]  /*87e0*/  IMAD.MOV.U32 R17, RZ, RZ, R4 ;  /* 0x000000ffff117224 */ /* 0x000fe200078e0004 */
[----:B------:R-:W-:-:S03]  /*87f0*/  MOV R4, 0xffffffff ;  /* 0xffffffff00047802 */ /* 0x000fc60000000f00 */
[----:B------:R-:W-:-:S07]  /*8800*/  FADD R20, R16, R17 ;  /* 0x0000001110147221 */ /* 0x000fce0000000000 */
[----:B------:R-:W-:Y:S05]  /*8810*/  WARPSYNC.COLLECTIVE R4, `(.L_x_364) ;  /* 0x0000000004087348 */ /* 0x000fea0003c00000 */
[----:B------:R0:W1:Y:S02]  /*8820*/  SHFL.DOWN P1, R4, R28, R23, R5 ;  /* 0x080000171c047389 */ /* 0x0000640000020005 */
[----:B01----:R-:W-:Y:S05]  /*8830*/  ENDCOLLECTIVE ;  /* 0x000000000000791b */ /* 0x003fea0003800000 */
.L_x_364:
[----:B------:R-:W-:Y:S02]  /*8840*/  MOV R28, R7 ;  /* 0x00000007001c7202 */ /* 0x000fe40000000f00 */
[----:B------:R-:W-:Y:S02]  /*8850*/  MOV R11, R4 ;  /* 0x00000004000b7202 */ /* 0x000fe40000000f00 */
[----:B------:R-:W-:-:S03]  /*8860*/  MOV R4, 0xffffffff ;  /* 0xffffffff00047802 */ /* 0x000fc60000000f00 */
[----:B------:R-:W-:-:S07]  /*8870*/  FADD R11, R8, R11 ;  /* 0x0000000b080b7221 */ /* 0x000fce0000000000 */
[----:B------:R-:W-:Y:S05]  /*8880*/  WARPSYNC.COLLECTIVE R4, `(.L_x_365) ;  /* 0x0000000004087348 */ /* 0x000fea0003c00000 */
[----:B------:R0:W1:Y:S02]  /*8890*/  SHFL.DOWN P1, R4, R28, R23, R5 ;  /* 0x080000171c047389 */ /* 0x0000640000020005 */
[----:B01----:R-:W-:Y:S05]  /*88a0*/  ENDCOLLECTIVE ;  /* 0x000000000000791b */ /* 0x003fea0003800000 */
.L_x_365:
[----:B------:R-:W-:Y:S02]  /*88b0*/  MOV R28, R6 ;  /* 0x00000006001c7202 */ /* 0x000fe40000000f00 */
[----:B------:R-:W-:Y:S02]  /*88c0*/  MOV R12, R4 ;  /* 0x00000004000c7202 */ /* 0x000fe40000000f00 */
[----:B------:R-:W-:-:S03]  /*88d0*/  MOV R4, 0xffffffff ;  /* 0xffffffff00047802 */ /* 0x000fc60000000f00 */
[----:B------:R-:W-:-:S07]  /*88e0*/  FADD R12, R7, R12 ;  /* 0x0000000c070c7221 */ /* 0x000fce0000000000 */
[----:B------:R-:W-:Y:S05]  /*88f0*/  WARPSYNC.COLLECTIVE R4, `(.L_x_366) ;  /* 0x0000000004087348 */ /* 0x000fea0003c00000 */
[----:B------:R0:W1:Y:S02]  /*8900*/  SHFL.DOWN P1, R4, R28, R23, R5 ;  /* 0x080000171c047389 */ /* 0x0000640000020005 */
[----:B01----:R-:W-:Y:S05]  /*8910*/  ENDCOLLECTIVE ;  /* 0x000000000000791b */ /* 0x003fea0003800000 */
.L_x_366:
[----:B------:R-:W-:Y:S01]  /*8920*/  MOV R28, R9 ;  /* 0x00000009001c7202 */ /* 0x000fe20000000f00 */
[----:B------:R-:W-:Y:S01]  /*8930*/  IMAD.MOV.U32 R13, RZ, RZ, R4 ;  /* 0x000000ffff0d7224 */ /* 0x000fe200078e0004 */
[----:B------:R-:W-:-:S03]  /*8940*/  MOV R4, 0xffffffff ;  /* 0xffffffff00047802 */ /* 0x000fc60000000f00 */
[----:B------:R-:W-:-:S07]  /*8950*/  FADD R13, R6, R13 ;  /* 0x0000000d060d7221 */ /* 0x000fce0000000000 */
[----:B------:R-:W-:Y:S05]  /*8960*/  WARPSYNC.COLLECTIVE R4, `(.L_x_367) ;  /* 0x0000000004087348 */ /* 0x000fea0003c00000 */
[----:B------:R0:W1:Y:S02]  /*8970*/  SHFL.DOWN P1, R4, R28, R23, R5 ;  /* 0x080000171c047389 */ /* 0x0000640000020005 */
[----:B01----:R-:W-:Y:S05]  /*8980*/  ENDCOLLECTIVE ;  /* 0x000000000000791b */ /* 0x003fea0003800000 */
.L_x_367:
[----:B------:R-:W-:Y:S02]  /*8990*/  MOV R28, R15 ;  /* 0x0000000f001c7202 */ /* 0x000fe40000000f00 */
[----:B------:R-:W-:Y:S02]  /*89a0*/  MOV R14, R4 ;  /* 0x00000004000e7202 */ /* 0x000fe40000000f00 */
[----:B------:R-:W-:-:S03]  /*89b0*/  MOV R4, 0xffffffff ;  /* 0xffffffff00047802 */ /* 0x000fc60000000f00 */
[----:B------:R-:W-:-:S07]  /*89c0*/  FADD R14, R9, R14 ;  /* 0x0000000e090e7221 */ /* 0x000fce0000000000 */
[----:B------:R-:W-:Y:S05]  /*89d0*/  WARPSYNC.COLLECTIVE R4, `(.L_x_368) ;  /* 0x0000000004087348 */ /* 0x000fea0003c00000 */
[----:B------:R0:W1:Y:S02]  /*89e0*/  SHFL.DOWN P1, R4, R28, R23, R5 ;  /* 0x080000171c047389 */ /* 0x0000640000020005 */
[----:B01----:R-:W-:Y:S05]  /*89f0*/  ENDCOLLECTIVE ;  /* 0x000000000000791b */ /* 0x003fea0003800000 */
.L_x_368:
        /* <DEDUP_REMOVED lines=8> */
.L_x_369:
[----:B------:R-:W-:Y:S02]  /*8a80*/  MOV R28, R22 ;  /* 0x00000016001c7202 */ /* 0x000fe40000000f00 */
[----:B------:R-:W-:Y:S02]  /*8a90*/  MOV R8, R4 ;  /* 0x0000000400087202 */ /* 0x000fe40000000f00 */
[----:B------:R-:W-:-:S03]  /*8aa0*/  MOV R4, 0xffffffff ;  /* 0xffffffff00047802 */ /* 0x000fc60000000f00 */
[----:B------:R-:W-:-:S07]  /*8ab0*/  FADD R8, R25, R8 ;  /* 0x0000000819087221 */ /* 0x000fce0000000000 */
[----:B------:R-:W-:Y:S05]  /*8ac0*/  WARPSYNC.COLLECTIVE R4, `(.L_x_370) ;  /* 0x0000000004087348 */ /* 0x000fea0003c00000 */
[----:B------:R0:W1:Y:S02]  /*8ad0*/  SHFL.DOWN P1, R4, R28, R23, R5 ;  /* 0x080000171c047389 */ /* 0x0000640000020005 */
[----:B01----:R-:W-:Y:S05]  /*8ae0*/  ENDCOLLECTIVE ;  /* 0x000000000000791b */ /* 0x003fea0003800000 */
.L_x_370:
[----:B------:R-:W-:Y:S02]  /*8af0*/  MOV R28, R21 ;  /* 0x00000015001c7202 */ /* 0x000fe40000000f00 */
[----:B------:R-:W-:Y:S02]  /*8b00*/  MOV R7, R4 ;  /* 0x0000000400077202 */ /* 0x000fe40000000f00 */
[----:B------:R-:W-:-:S03]  /*8b10*/  MOV R4, 0xffffffff ;  /* 0xffffffff00047802 */ /* 0x000fc60000000f00 */
[----:B------:R-:W-:-:S07]  /*8b20*/  FADD R7, R22, R7 ;  /* 0x0000000716077221 */ /* 0x000fce0000000000 */
[----:B------:R-:W-:Y:S05]  /*8b30*/  WARPSYNC.COLLECTIVE R4, `(.L_x_371) ;  /* 0x0000000004087348 */ /* 0x000fea0003c00000 */
[----:B------:R0:W1:Y:S02]  /*8b40*/  SHFL.DOWN P1, R4, R28, R23, R5 ;  /* 0x080000171c047389 */ /* 0x0000640000020005 */
[----:B01----:R-:W-:Y:S05]  /*8b50*/  ENDCOLLECTIVE ;  /* 0x000000000000791b */ /* 0x003fea0003800000 */
.L_x_371:
[----:B------:R-:W-:Y:S02]  /*8b60*/  MOV R28, R20 ;  /* 0x00000014001c7202 */ /* 0x000fe40000000f00 */
[----:B------:R-:W-:Y:S01]  /*8b70*/  MOV R6, R4 ;  /* 0x0000000400067202 */ /* 0x000fe20000000f00 */
[----:B------:R-:W-:-:S04]  /*8b80*/  IMAD.MOV.U32 R4, RZ, RZ, -0x1 ;  /* 0xffffffffff047424 */ /* 0x000fc800078e00ff */
[----:B------:R-:W-:-:S07]  /*8b90*/  FADD R6, R21, R6 ;  /* 0x0000000615067221 */ /* 0x000fce0000000000 */
[----:B------:R-:W-:Y:S05]  /*8ba0*/  WARPSYNC.COLLECTIVE R4, `(.L_x_372) ;  /* 0x0000000004087348 */ /* 0x000fea0003c00000 */
[----:B------:R0:W1:Y:S02]  /*8bb0*/  SHFL.DOWN P1, R4, R28, R23, R5 ;  /* 0x080000171c047389 */ /* 0x0000640000020005 */
[----:B01----:R-:W-:Y:S05]  /*8bc0*/  ENDCOLLECTIVE ;  /* 0x000000000000791b */ /* 0x003fea0003800000 */
.L_x_372:
[----:B------:R-:W-:Y:S02]  /*8bd0*/  MOV R28, R11 ;  /* 0x0000000b001c7202 */ /* 0x000fe40000000f00 */
[----:B------:R-:W-:Y:S02]  /*8be0*/  MOV R9, R4 ;  /* 0x0000000400097202 */ /* 0x000fe40000000f00 */
[----:B------:R-:W-:-:S03]  /*8bf0*/  MOV R4, 0xffffffff ;  /* 0xffffffff00047802 */ /* 0x000fc60000000f00 */
[----:B------:R-:W-:-:S07]  /*8c00*/  FADD R9, R20, R9 ;  /* 0x0000000914097221 */ /* 0x000fce0000000000 */
[----:B------:R-:W-:Y:S05]  /*8c10*/  WARPSYNC.COLLECTIVE R4, `(.L_x_373) ;  /* 0x0000000004087348 */ /* 0x000fea0003c00000 */
[----:B------:R0:W1:Y:S02]  /*8c20*/  SHFL.DOWN P1, R4, R28, R23, R5 ;  /* 0x080000171c047389 */ /* 0x0000640000020005 */
[----:B01----:R-:W-:Y:S05]  /*8c30*/  ENDCOLLECTIVE ;  /* 0x000000000000791b */ /* 0x003fea0003800000 */
.L_x_373:
[----:B------:R-:W-:Y:S02]  /*8c40*/  MOV R28, R12 ;  /* 0x0000000c001c7202 */ /* 0x000fe40000000f00 */
[----:B------:R-:W-:Y:S02]  /*8c50*/  MOV R16, R4 ;  /* 0x0000000400107202 */ /* 0x000fe40000000f00 */
[----:B------:R-:W-:-:S03]  /*8c60*/  MOV R4, 0xffffffff ;  /* 0xffffffff00047802 */ /* 0x000fc60000000f00 */
[----:B------:R-:W-:-:S07]  /*8c70*/  FADD R26, R11, R16 ;  /* 0x000000100b1a7221 */ /* 0x000fce0000000000 */
[----:B------:R-:W-:Y:S05]  /*8c80*/  WARPSYNC.COLLECTIVE R4, `(.L_x_374) ;  /* 0x0000000004087348 */ /* 0x000fea0003c00000 */
[----:B------:R0:W1:Y:S02]  /*8c90*/  SHFL.DOWN P1, R4, R28, R23, R5 ;  /* 0x080000171c047389 */ /* 0x0000640000020005 */
[----:B01----:R-:W-:Y:S05]  /*8ca0*/  ENDCOLLECTIVE ;  /* 0x000000000000791b */ /* 0x003fea0003800000 */
.L_x_374:
[----:B------:R-:W-:Y:S02]  /*8cb0*/  MOV R28, R13 ;  /* 0x0000000d001c7202 */ /* 0x000fe40000000f00 */
[----:B------:R-:W-:Y:S01]  /*8cc0*/  MOV R17, R4 ;  /* 0x0000000400117202 */ /* 0x000fe20000000f00 */
[----:B------:R-:W-:-:S04]  /*8cd0*/  IMAD.MOV.U32 R4, RZ, RZ, -0x1 ;  /* 0xffffffffff047424 */ /* 0x000fc800078e00ff */
[----:B------:R-:W-:-:S07]  /*8ce0*/  FADD R11, R12, R17 ;  /* 0x000000110c0b7221 */ /* 0x000fce0000000000 */
[----:B------:R-:W-:Y:S05]  /*8cf0*/  WARPSYNC.COLLECTIVE R4, `(.L_x_375) ;  /* 0x0000000004087348 */ /* 0x000fea0003c00000 */
[----:B------:R0:W1:Y:S02]  /*8d00*/  SHFL.DOWN P1, R4, R28, R23, R5 ;  /* 0x080000171c047389 */ /* 0x0000640000020005 */
[----:B01----:R-:W-:Y:S05]  /*8d10*/  ENDCOLLECTIVE ;  /* 0x000000000000791b */ /* 0x003fea0003800000 */
.L_x_375:
[----:B------:R-:W-:Y:S02]  /*8d20*/  MOV R28, R14 ;  /* 0x0000000e001c7202 */ /* 0x000fe40000000f00 */
[----:B------:R-:W-:Y:S02]  /*8d30*/  MOV R18, R4 ;  /* 0x0000000400127202 */ /* 0x000fe40000000f00 */
[----:B------:R-:W-:-:S03]  /*8d40*/  MOV R4, 0xffffffff ;  /* 0xffffffff00047802 */ /* 0x000fc60000000f00 */
[----:B------:R-:W-:-:S07]  /*8d50*/  FADD R12, R13, R18 ;  /* 0x000000120d0c7221 */ /* 0x000fce0000000000 */
[----:B------:R-:W-:Y:S05]  /*8d60*/  WARPSYNC.COLLECTIVE R4, `(.L_x_376) ;  /* 0x0000000004087348 */ /* 0x000fea0003c00000 */
[----:B------:R0:W1:Y:S02]  /*8d70*/  SHFL.DOWN P1, R4, R28, R23, R5 ;  /* 0x080000171c047389 */ /* 0x0000640000020005 */
[----:B01----:R-:W-:Y:S05]  /*8d80*/  ENDCOLLECTIVE ;  /* 0x000000000000791b */ /* 0x003fea0003800000 */
.L_x_376:
[----:B------:R-:W-:Y:S02]  /*8d90*/  MOV R28, R15 ;  /* 0x0000000f001c7202 */ /* 0x000fe40000000f00 */
[----:B------:R-:W-:Y:S02]  /*8da0*/  MOV R19, R4 ;  /* 0x0000000400137202 */ /* 0x000fe40000000f00 */
[----:B------:R-:W-:-:S03]  /*8db0*/  MOV R4, 0xffffffff ;  /* 0xffffffff00047802 */ /* 0x000fc60000000f00 */
[----:B------:R-:W-:-:S07]  /*8dc0*/  FADD R13, R14, R19 ;  /* 0x000000130e0d7221 */ /* 0x000fce0000000000 */
[----:B------:R-:W-:Y:S05]  /*8dd0*/  WARPSYNC.COLLECTIVE R4, `(.L_x_377) ;  /* 0x0000000004087348 */ /* 0x000fea0003c00000 */
[----:B------:R0:W1:Y:S02]  /*8de0*/  SHFL.DOWN P1, R4, R28, R23, R5 ;  /* 0x080000171c047389 */ /* 0x0000640000020005 */
[----:B01----:R-:W-:Y:S05]  /*8df0*/  ENDCOLLECTIVE ;  /* 0x000000000000791b */ /* 0x003fea0003800000 */
.L_x_377:
[----:B------:R-:W-:Y:S01]  /*8e00*/  MOV R27, R4 ;  /* 0x00000004001b7202 */ /* 0x000fe20000000f00 */
[----:B------:R-:W-:Y:S06]  /*8e10*/  BRA `(.L_x_378) ;  /* 0xffffffb400787947 */ /* 0x000fec000383ffff */
.L_x_228:
[----:B------:R-:W-:Y:S01]  /*8e20*/  HFMA2 R5, -RZ, RZ, 0, 1.847743988037109375e-06 ;  /* 0x0000001fff057431 */ /* 0x000fe200000001ff */
[----:B------:R-:W-:Y:S01]  /*8e30*/  BSSY B1, `(.L_x_379) ;  /* 0x0000007000017945 */ /* 0x000fe20003800000 */
[----:B------:R-:W-:Y:S01]  /*8e40*/  MOV R28, R25 ;  /* 0x00000019001c7202 */ /* 0x000fe20000000f00 */
[----:B------:R-:W-:Y:S01]  /*8e50*/  IMAD.MOV.U32 R23, RZ, RZ, 0x10 ;  /* 0x00000010ff177424 */ /* 0x000fe200078e00ff */
[----:B------:R-:W-:-:S07]  /*8e60*/  MOV R4, 0xffffffff ;  /* 0xffffffff00047802 */ /* 0x000fce0000000f00 */
[----:B------:R-:W-:Y:S05]  /*8e70*/  WARPSYNC.COLLECTIVE R4, `(.L_x_380) ;  /* 0x0000000004087348 */ /* 0x000fea0003c00000 */
[----:B------:R0:W1:Y:S02]  /*8e80*/  SHFL.DOWN P1, R4, R28, R23, R5 ;  /* 0x080000171c047389 */ /* 0x0000640000020005 */
[----:B01----:R-:W-:Y:S05]  /*8e90*/  ENDCOLLECTIVE ;  /* 0x000000000000791b */ /* 0x003fea0003800000 */
.L_x_380:
[----:B------:R-:W-:Y:S05]  /*8ea0*/  BSYNC B1 ;  /* 0x0000000000017941 */ /* 0x000fea0003800000 */
.L_x_379:
        /* <DEDUP_REMOVED lines=9> */
.L_x_381:
[----:B------:R-:W-:Y:S01]  /*8f40*/  IMAD.MOV.U32 R28, RZ, RZ, R12 ;  /* 0x000000ffff1c7224 */ /* 0x000fe200078e000c */
[----:B------:R-:W-:Y:S02]  /*8f50*/  MOV R27, R4 ;  /* 0x00000004001b7202 */ /* 0x000fe40000000f00 */
[----:B------:R-:W-:-:S03]  /*8f60*/  MOV R4, 0xffffffff ;  /* 0xffffffff00047802 */ /* 0x000fc60000000f00 */
[----:B------:R-:W-:-:S07]  /*8f70*/  FADD R27, R27, R13 ;  /* 0x0000000d1b1b7221 */ /* 0x000fce0000000000 */
[----:B------:R-:W-:Y:S05]  /*8f80*/  WARPSYNC.COLLECTIVE R4, `(.L_x_382) ;  /* 0x0000000004087348 */ /* 0x000fea0003c00000 */
[----:B------:R0:W1:Y:S02]  /*8f90*/  SHFL.DOWN P1, R4, R28, R23, R5 ;  /* 0x080000171c047389 */ /* 0x0000640000020005 */
[----:B01----:R-:W-:Y:S05]  /*8fa0*/  ENDCOLLECTIVE ;  /* 0x000000000000791b */ /* 0x003fea0003800000 */
.L_x_382:
[----:B------:R-:W-:Y:S02]  /*8fb0*/  MOV R28, R11 ;  /* 0x0000000b001c7202 */ /* 0x000fe40000000f00 */
[----:B------:R-:W-:Y:S02]  /*8fc0*/  MOV R29, R4 ;  /* 0x00000004001d7202 */ /* 0x000fe40000000f00 */
[----:B------:R-:W-:-:S03]  /*8fd0*/  MOV R4, 0xffffffff ;  /* 0xffffffff00047802 */ /* 0x000fc60000000f00 */
[----:B------:R-:W-:-:S07]  /*8fe0*/  FADD R29, R29, R12 ;  /* 0x0000000c1d1d7221 */ /* 0x000fce0000000000 */
[----:B------:R-:W-:Y:S05]  /*8ff0*/  WARPSYNC.COLLECTIVE R4, `(.L_x_383) ;  /* 0x0000000004087348 */ /* 0x000fea0003c00000 */
[----:B------:R0:W1:Y:S02]  /*9000*/  SHFL.DOWN P1, R4, R28, R23, R5 ;  /* 0x080000171c047389 */ /* 0x0000640000020005 */
[----:B01----:R-:W-:Y:S05]  /*9010*/  ENDCOLLECTIVE ;  /* 0x000000000000791b */ /* 0x003fea0003800000 */
.L_x_383:
[----:B------:R-:W-:Y:S01]  /*9020*/  MOV R28, R10 ;  /* 0x0000000a001c7202 */ /* 0x000fe20000000f00 */
[----:B------:R-:W-:Y:S01]  /*9030*/  FADD R11, R4, R11 ;  /* 0x0000000b040b7221 */ /* 0x000fe20000000000 */
[----:B------:R-:W-:-:S07]  /*9040*/  MOV R4, 0xffffffff ;  /* 0xffffffff00047802 */ /* 0x000fce0000000f00 */
[----:B------:R-:W-:Y:S05]  /*9050*/  WARPSYNC.COLLECTIVE R4, `(.L_x_384) ;  /* 0x0000000004087348 */ /* 0x000fea0003c00000 */
[----:B------:R0:W1:Y:S02]  /*9060*/  SHFL.DOWN P1, R4, R28, R23, R5 ;  /* 0x080000171c047389 */ /* 0x0000640000020005 */
[----:B01----:R-:W-:Y:S05]  /*9070*/  ENDCOLLECTIVE ;  /* 0x000000000000791b */ /* 0x003fea0003800000 */
.L_x_384:
[----:B------:R-:W-:Y:S02]  /*9080*/  MOV R28, R9 ;  /* 0x00000009001c7202 */ /* 0x000fe40000000f00 */
[----:B------:R-:W-:Y:S01]  /*9090*/  MOV R13, R4 ;  /* 0x00000004000d7202 */ /* 0x000fe20000000f00 */
[----:B------:R-:W-:-:S04]  /*90a0*/  IMAD.MOV.U32 R4, RZ, RZ, -0x1 ;  /* 0xffffffffff047424 */ /* 0x000fc800078e00ff */
[----:B------:R-:W-:-:S07]  /*90b0*/  FADD R13, R13, R10 ;  /* 0x0000000a0d0d7221 */ /* 0x000fce0000000000 */
[----:B------:R-:W-:Y:S05]  /*90c0*/  WARPSYNC.COLLECTIVE R4, `(.L_x_385) ;  /* 0x0000000004087348 */ /* 0x000fea0003c00000 */
[----:B------:R0:W1:Y:S02]  /*90d0*/  SHFL.DOWN P1, R4, R28, R23, R5 ;  /* 0x080000171c047389 */ /* 0x0000640000020005 */
[----:B01----:R-:W-:Y:S05]  /*90e0*/  ENDCOLLECTIVE ;  /* 0x000000000000791b */ /* 0x003fea0003800000 */
.L_x_385:
[----:B------:R-:W-:Y:S02]  /*90f0*/  MOV R28, R8 ;  /* 0x00000008001c7202 */ /* 0x000fe40000000f00 */
[----:B------:R-:W-:Y:S02]  /*9100*/  MOV R12, R4 ;  /* 0x00000004000c7202 */ /* 0x000fe40000000f00 */
[----:B------:R-:W-:-:S03]  /*9110*/  MOV R4, 0xffffffff ;  /* 0xffffffff00047802 */ /* 0x000fc60000000f00 */
[----:B------:R-:W-:-:S07]  /*9120*/  FADD R12, R12, R9 ;  /* 0x000000090c0c7221 */ /* 0x000fce0000000000 */
[----:B------:R-:W-:Y:S05]  /*9130*/  WARPSYNC.COLLECTIVE R4, `(.L_x_386) ;  /* 0x0000000004087348 */ /* 0x000fea0003c00000 */
[----:B------:R0:W1:Y:S02]  /*9140*/  SHFL.DOWN P1, R4, R28, R23, R5 ;  /* 0x080000171c047389 */ /* 0x0000640000020005 */
[----:B01----:R-:W-:Y:S05]  /*9150*/  ENDCOLLECTIVE ;  /* 0x000000000000791b */ /* 0x003fea0003800000 */
.L_x_386:
[----:B------:R-:W-:Y:S02]  /*9160*/  MOV R28, R7 ;  /* 0x00000007001c7202 */ /* 0x000fe40000000f00 */
[----:B------:R-:W-:Y:S02]  /*9170*/  MOV R25, R4 ;  /* 0x0000000400197202 */ /* 0x000fe40000000f00 */
[----:B------:R-:W-:-:S03]  /*9180*/  MOV R4, 0xffffffff ;  /* 0xffffffff00047802 */ /* 0x000fc60000000f00 */
[----:B------:R-:W-:-:S07]  /*9190*/  FADD R25, R25, R8 ;  /* 0x0000000819197221 */ /* 0x000fce0000000000 */
[----:B------:R-:W-:Y:S05]  /*91a0*/  WARPSYNC.COLLECTIVE R4, `(.L_x_387) ;  /* 0x0000000004087348 */ /* 0x000fea0003c00000 */
[----:B------:R0:W1:Y:S02]  /*91b0*/  SHFL.DOWN P1, R4, R28, R23, R5 ;  /* 0x080000171c047389 */ /* 0x0000640000020005 */
[----:B01----:R-:W-:Y:S05]  /*91c0*/  ENDCOLLECTIVE ;  /* 0x000000000000791b */ /* 0x003fea0003800000 */
.L_x_387:
[----:B------:R-:W-:Y:S01]  /*91d0*/  MOV R28, R6 ;  /* 0x00000006001c7202 */ /* 0x000fe20000000f00 */
[----:B------:R-:W-:Y:S01]  /*91e0*/  FADD R10, R4, R7 ;  /* 0x00000007040a7221 */ /* 0x000fe20000000000 */
[----:B------:R-:W-:-:S07]  /*91f0*/  MOV R4, 0xffffffff ;  /* 0xffffffff00047802 */ /* 0x000fce0000000f00 */
[----:B------:R-:W-:Y:S05]  /*9200*/  WARPSYNC.COLLECTIVE R4, `(.L_x_388) ;  /* 0x0000000004087348 */ /* 0x000fea0003c00000 */
[----:B------:R0:W1:Y:S02]  /*9210*/  SHFL.DOWN P1, R4, R28, R23, R5 ;  /* 0x080000171c047389 */ /* 0x0000640000020005 */
[----:B01----:R-:W-:Y:S05]  /*9220*/  ENDCOLLECTIVE ;  /* 0x000000000000791b */ /* 0x003fea0003800000 */
.L_x_388:
[----:B------:R-:W-:Y:S01]  /*9230*/  HFMA2 R23, -RZ, RZ, 0, 4.76837158203125e-07 ;  /* 0x00000008ff177431 */ /* 0x000fe200000001ff */
[----:B------:R-:W-:Y:S01]  /*9240*/  MOV R28, R26 ;  /* 0x0000001a001c7202 */ /* 0x000fe20000000f00 */
[----:B------:R-:W-:Y:S01]  /*9250*/  IMAD.MOV.U32 R9, RZ, RZ, R4 ;  /* 0x000000ffff097224 */ /* 0x000fe200078e0004 */
[----:B------:R-:W-:-:S03]  /*9260*/  MOV R4, 0xffffffff ;  /* 0xffffffff00047802 */ /* 0x000fc60000000f00 */
[----:B------:R-:W-:-:S07]  /*9270*/  FADD R8, R9, R6 ;  /* 0x0000000609087221 */ /* 0x000fce0000000000 */
[----:B------:R-:W-:Y:S05]  /*9280*/  WARPSYNC.COLLECTIVE R4, `(.L_x_389) ;  /* 0x0000000004087348 */ /* 0x000fea0003c00000 */
[----:B------:R0:W1:Y:S02]  /*9290*/  SHFL.DOWN P1, R4, R28, R23, R5 ;  /* 0x080000171c047389 */ /* 0x0000640000020005 */
[----:B01----:R-:W-:Y:S05]  /*92a0*/  ENDCOLLECTIVE ;  /* 0x000000000000791b */ /* 0x003fea0003800000 */
.L_x_389:
[----:B------:R-:W-:Y:S02]  /*92b0*/  MOV R28, R27 ;  /* 0x0000001b001c7202 */ /* 0x000fe40000000f00 */
[----:B------:R-:W-:Y:S02]  /*92c0*/  MOV R5, R4 ;  /* 0x0000000400057202 */ /* 0x000fe40000000f00 */
[----:B------:R-:W-:-:S03]  /*92d0*/  MOV R4, 0xffffffff ;  /* 0xffffffff00047802 */ /* 0x000fc60000000f00 */
[----:B------:R-:W-:Y:S01]  /*92e0*/  FADD R9, R26, R5 ;  /* 0x000000051a097221 */ /* 0x000fe20000000000 */
[----:B------:R-:W-:-:S07]  /*92f0*/  HFMA2 R5, -RZ, RZ, 0, 1.847743988037109375e-06 ;  /* 0x0000001fff057431 */ /* 0x000fce00000001ff */
[----:B------:R-:W-:Y:S05]  /*9300*/  WARPSYNC.COLLECTIVE R4, `(.L_x_390) ;  /* 0x0000000004087348 */ /* 0x000fea0003c00000 */
[----:B------:R0:W1:Y:S02]  /*9310*/  SHFL.DOWN P1, R4, R28, R23, R5 ;  /* 0x080000171c047389 */ /* 0x0000640000020005 */
[----:B01----:R-:W-:Y:S05]  /*9320*/  ENDCOLLECTIVE ;  /* 0x000000000000791b */ /* 0x003fea0003800000 */
.L_x_390:
[----:B------:R-:W-:Y:S02]  /*9330*/  MOV R28, R4 ;  /* 0x00000004001c7202 */ /* 0x000fe40000000f00 */
[----:B------:R-:W-:-:S03]  /*9340*/  MOV R4, 0xffffffff ;  /* 0xffffffff00047802 */ /* 0x000fc60000000f00 */
[----:B------:R-:W-:Y:S01]  /*9350*/  FADD R7, R27, R28 ;  /* 0x0000001c1b077221 */ /* 0x000fe20000000000 */
[----:B------:R-:W-:-:S07]  /*9360*/  IMAD.MOV.U32 R28, RZ, RZ, R29 ;  /* 0x000000ffff1c7224 */ /* 0x000fce00078e001d */
[----:B------:R-:W-:Y:S05]  /*9370*/  WARPSYNC.COLLECTIVE R4, `(.L_x_391) ;  /* 0x0000000004087348 */ /* 0x000fea0003c00000 */
[----:B------:R0:W1:Y:S02]  /*9380*/  SHFL.DOWN P1, R4, R28, R23, R5 ;  /* 0x080000171c047389 */ /* 0x0000640000020005 */
[----:B01----:R-:W-:Y:S05]  /*9390*/  ENDCOLLECTIVE ;  /* 0x000000000000791b */ /* 0x003fea0003800000 */
.L_x_391:
[----:B------:R-:W-:Y:S01]  /*93a0*/  MOV R28, R11 ;  /* 0x0000000b001c7202 */ /* 0x000fe20000000f00 */
[----:B------:R-:W-:Y:S01]  /*93b0*/  FADD R29, R29, R4 ;  /* 0x000000041d1d7221 */ /* 0x000fe20000000000 */
[----:B------:R-:W-:-:S07]  /*93c0*/  MOV R4, 0xffffffff ;  /* 0xffffffff00047802 */ /* 0x000fce0000000f00 */
[----:B------:R-:W-:Y:S05]  /*93d0*/  WARPSYNC.COLLECTIVE R4, `(.L_x_392) ;  /* 0x0000000004087348 */ /* 0x000fea0003c00000 */
[----:B------:R0:W1:Y:S02]  /*93e0*/  SHFL.DOWN P1, R4, R28, R23, R5 ;  /* 0x080000171c047389 */ /* 0x0000640000020005 */
[----:B01----:R-:W-:Y:S05]  /*93f0*/  ENDCOLLECTIVE ;  /* 0x000000000000791b */ /* 0x003fea0003800000 */
.L_x_392:
[----:B------:R-:W-:Y:S02]  /*9400*/  MOV R28, R13 ;  /* 0x0000000d001c7202 */ /* 0x000fe40000000f00 */
[----:B------:R-:W-:Y:S02]  /*9410*/  MOV R6, R4 ;  /* 0x0000000400067202 */ /* 0x000fe40000000f00 */
[----:B------:R-:W-:-:S03]  /*9420*/  MOV R4, 0xffffffff ;  /* 0xffffffff00047802 */ /* 0x000fc60000000f00 */
[----:B------:R-:W-:-:S07]  /*9430*/  FADD R6, R11, R6 ;  /* 0x000000060b067221 */ /* 0x000fce0000000000 */
[----:B------:R-:W-:Y:S05]  /*9440*/  WARPSYNC.COLLECTIVE R4, `(.L_x_393) ;  /* 0x0000000004087348 */ /* 0x000fea0003c00000 */
[----:B------:R0:W1:Y:S02]  /*9450*/  SHFL.DOWN P1, R4, R28, R23, R5 ;  /* 0x080000171c047389 */ /* 0x0000640000020005 */
[----:B01----:R-:W-:Y:S05]  /*9460*/  ENDCOLLECTIVE ;  /* 0x000000000000791b */ /* 0x003fea0003800000 */
.L_x_393:
[----:B------:R-:W-:Y:S02]  /*9470*/  MOV R28, R12 ;  /* 0x0000000c001c7202 */ /* 0x000fe40000000f00 */
[----:B------:R-:W-:Y:S01]  /*9480*/  MOV R26, R4 ;  /* 0x00000004001a7202 */ /* 0x000fe20000000f00 */
[----:B------:R-:W-:-:S04]  /*9490*/  IMAD.MOV.U32 R4, RZ, RZ, -0x1 ;  /* 0xffffffffff047424 */ /* 0x000fc800078e00ff */
[----:B------:R-:W-:-:S07]  /*94a0*/  FADD R26, R13, R26 ;  /* 0x0000001a0d1a7221 */ /* 0x000fce0000000000 */
[----:B------:R-:W-:Y:S05]  /*94b0*/  WARPSYNC.COLLECTIVE R4, `(.L_x_394) ;  /* 0x0000000004087348 */ /* 0x000fea0003c00000 */
[----:B------:R0:W1:Y:S02]  /*94c0*/  SHFL.DOWN P1, R4, R28, R23, R5 ;  /* 0x080000171c047389 */ /* 0x0000640000020005 */
[----:B01----:R-:W-:Y:S05]  /*94d0*/  ENDCOLLECTIVE ;  /* 0x000000000000791b */ /* 0x003fea0003800000 */
.L_x_394:
[----:B------:R-:W-:Y:S02]  /*94e0*/  MOV R28, R25 ;  /* 0x00000019001c7202 */ /* 0x000fe40000000f00 */
[----:B------:R-:W-:Y:S02]  /*94f0*/  MOV R27, R4 ;  /* 0x00000004001b7202 */ /* 0x000fe40000000f00 */
[----:B------:R-:W-:-:S03]  /*9500*/  MOV R4, 0xffffffff ;  /* 0xffffffff00047802 */ /* 0x000fc60000000f00 */
[----:B------:R-:W-:-:S07]  /*9510*/  FADD R27, R12, R27 ;  /* 0x0000001b0c1b7221 */ /* 0x000fce0000000000 */
[----:B------:R-:W-:Y:S05]  /*9520*/  WARPSYNC.COLLECTIVE R4, `(.L_x_395) ;  /* 0x0000000004087348 */ /* 0x000fea0003c00000 */
[----:B------:R0:W1:Y:S02]  /*9530*/  SHFL.DOWN P1, R4, R28, R23, R5 ;  /* 0x080000171c047389 */ /* 0x0000640000020005 */
[----:B01----:R-:W-:Y:S05]  /*9540*/  ENDCOLLECTIVE ;  /* 0x000000000000791b */ /* 0x003fea0003800000 */
.L_x_395:
[----:B------:R-:W-:Y:S01]  /*9550*/  MOV R28, R10 ;  /* 0x0000000a001c7202 */ /* 0x000fe20000000f00 */
[----:B------:R-:W-:Y:S01]  /*9560*/  FADD R25, R25, R4 ;  /* 0x0000000419197221 */ /* 0x000fe20000000000 */
[----:B------:R-:W-:-:S07]  /*9570*/  MOV R4, 0xffffffff ;  /* 0xffffffff00047802 */ /* 0x000fce0000000f00 */
[----:B------:R-:W-:Y:S05]  /*9580*/  WARPSYNC.COLLECTIVE R4, `(.L_x_396) ;  /* 0x0000000004087348 */ /* 0x000fea0003c00000 */
[----:B------:R0:W1:Y:S02]  /*9590*/  SHFL.DOWN P1, R4, R28, R23, R5 ;  /* 0x080000171c047389 */ /* 0x0000640000020005 */
[----:B01----:R-:W-:Y:S05]  /*95a0*/  ENDCOLLECTIVE ;  /* 0x000000000000791b */ /* 0x003fea0003800000 */
.L_x_396:
[----:B------:R-:W-:Y:S02]  /*95b0*/  MOV R28, R8 ;  /* 0x00000008001c7202 */ /* 0x000fe40000000f00 */
[----:B------:R-:W-:Y:S02]  /*95c0*/  MOV R11, R4 ;  /* 0x00000004000b7202 */ /* 0x000fe40000000f00 */
[----:B------:R-:W-:-:S03]  /*95d0*/  MOV R4, 0xffffffff ;  /* 0xffffffff00047802 */ /* 0x000fc60000000f00 */
[----:B------:R-:W-:-:S07]  /*95e0*/  FADD R11, R10, R11 ;  /* 0x0000000b0a0b7221 */ /* 0x000fce0000000000 */
[----:B------:R-:W-:Y:S05]  /*95f0*/  WARPSYNC.COLLECTIVE R4, `(.L_x_397) ;  /* 0x0000000004087348 */ /* 0x000fea0003c00000 */
[----:B------:R0:W1:Y:S02]  /*9600*/  SHFL.DOWN P1, R4, R28, R23, R5 ;  /* 0x080000171c047389 */ /* 0x0000640000020005 */
[----:B01----:R-:W-:Y:S05]  /*9610*/  ENDCOLLECTIVE ;  /* 0x000000000000791b */ /* 0x003fea0003800000 */
.L_x_397:
[----:B------:R-:W-:Y:S01]  /*9620*/  HFMA2 R23, -RZ, RZ, 0, 2.384185791015625e-07 ;  /* 0x00000004ff177431 */ /* 0x000fe200000001ff */
[----:B------:R-:W-:Y:S01]  /*9630*/  MOV R28, R9 ;  /* 0x00000009001c7202 */ /* 0x000fe20000000f00 */
[----:B------:R-:W-:Y:S01]  /*9640*/  IMAD.MOV.U32 R13, RZ, RZ, R4 ;  /* 0x000000ffff0d7224 */ /* 0x000fe200078e0004 */
[----:B------:R-:W-:-:S03]  /*9650*/  MOV R4, 0xffffffff ;  /* 0xffffffff00047802 */ /* 0x000fc60000000f00 */
[----:B------:R-:W-:-:S07]  /*9660*/  FADD R12, R8, R13 ;  /* 0x0000000d080c7221 */ /* 0x000fce0000000000 */
[----:B------:R-:W-:Y:S05]  /*9670*/  WARPSYNC.COLLECTIVE R4, `(.L_x_398) ;  /* 0x0000000004087348 */ /* 0x000fea0003c00000 */
[----:B------:R0:W1:Y:S02]  /*9680*/  SHFL.DOWN P1, R4, R28, R23, R5 ;  /* 0x080000171c047389 */ /* 0x0000640000020005 */
[----:B01----:R-:W-:Y:S05]  /*9690*/  ENDCOLLECTIVE ;  /* 0x000000000000791b */ /* 0x003fea0003800000 */
.L_x_398:
[----:B------:R-:W-:Y:S02]  /*96a0*/  MOV R28, R4 ;  /* 0x00000004001c7202 */ /* 0x000fe40000000f00 */
[----:B------:R-:W-:-:S03]  /*96b0*/  MOV R4, 0xffffffff ;  /* 0xffffffff00047802 */ /* 0x000fc60000000f00 */
[----:B------:R-:W-:Y:S01]  /*96c0*/  FADD R13, R9, R28 ;  /* 0x0000001c090d7221 */ /* 0x000fe20000000000 */
[----:B------:R-:W-:-:S07]  /*96d0*/  MOV R28, R7 ;  /* 0x00000007001c7202 */ /* 0x000fce0000000f00 */
[----:B------:R-:W-:Y:S05]  /*96e0*/  WARPSYNC.COLLECTIVE R4, `(.L_x_399) ;  /* 0x0000000004087348 */ /* 0x000fea0003c00000 */
[----:B------:R0:W1:Y:S02]  /*96f0*/  SHFL.DOWN P1, R4, R28, R23, R5 ;  /* 0x080000171c047389 */ /* 0x0000640000020005 */
[----:B01----:R-:W-:Y:S05]  /*9700*/  ENDCOLLECTIVE ;  /* 0x000000000000791b */ /* 0x003fea0003800000 */
.L_x_399:
[----:B------:R-:W-:Y:S01]  /*9710*/  MOV R28, R29 ;  /* 0x0000001d001c7202 */ /* 0x000fe20000000f00 */
[----:B------:R-:W-:Y:S01]  /*9720*/  FADD R7, R7, R4 ;  /* 0x0000000407077221 */ /* 0x000fe20000000000 */
[----:B------:R-:W-:-:S07]  /*9730*/  MOV R4, 0xffffffff ;  /* 0xffffffff00047802 */ /* 0x000fce0000000f00 */
[----:B------:R-:W-:Y:S05]  /*9740*/  WARPSYNC.COLLECTIVE R4, `(.L_x_400) ;  /* 0x0000000004087348 */ /* 0x000fea0003c00000 */
[----:B------:R0:W1:Y:S02]  /*9750*/  SHFL.DOWN P1, R4, R28, R23, R5 ;  /* 0x080000171c047389 */ /* 0x0000640000020005 */
[----:B01----:R-:W-:Y:S05]  /*9760*/  ENDCOLLECTIVE ;  /* 0x000000000000791b */ /* 0x003fea0003800000 */
.L_x_400:
[----:B------:R-:W-:Y:S01]  /*9770*/  MOV R28, R6 ;  /* 0x00000006001c7202 */ /* 0x000fe20000000f00 */
[----:B------:R-:W-:Y:S01]  /*9780*/  IMAD.MOV.U32 R10, RZ, RZ, R4 ;  /* 0x000000ffff0a7224 */ /* 0x000fe200078e0004 */
[----:B------:R-:W-:-:S03]  /*9790*/  MOV R4, 0xffffffff ;  /* 0xffffffff00047802 */ /* 0x000fc60000000f00 */
[----:B------:R-:W-:-:S07]  /*97a0*/  FADD R8, R29, R10 ;  /* 0x0000000a1d087221 */ /* 0x000fce0000000000 */
[----:B------:R-:W-:Y:S05]  /*97b0*/  WARPSYNC.COLLECTIVE R4, `(.L_x_401) ;  /* 0x0000000004087348 */ /* 0x000fea0003c00000 */
[----:B------:R0:W1:Y:S02]  /*97c0*/  SHFL.DOWN P1, R4, R28, R23, R5 ;  /* 0x080000171c047389 */ /* 0x0000640000020005 */
[----:B01----:R-:W-:Y:S05]  /*97d0*/  ENDCOLLECTIVE ;  /* 0x000000000000791b */ /* 0x003fea0003800000 */
.L_x_401:
[----:B------:R-:W-:Y:S02]  /*97e0*/  MOV R28, R26 ;  /* 0x0000001a001c7202 */ /* 0x000fe40000000f00 */
[----:B------:R-:W-:Y:S02]  /*97f0*/  MOV R9, R4 ;  /* 0x0000000400097202 */ /* 0x000fe40000000f00 */
[----:B------:R-:W-:-:S03]  /*9800*/  MOV R4, 0xffffffff ;  /* 0xffffffff00047802 */ /* 0x000fc60000000f00 */
[----:B------:R-:W-:-:S07]  /*9810*/  FADD R9, R6, R9 ;  /* 0x0000000906097221 */ /* 0x000fce0000000000 */
[----:B------:R-:W-:Y:S05]  /*9820*/  WARPSYNC.COLLECTIVE R4, `(.L_x_402) ;  /* 0x0000000004087348 */ /* 0x000fea0003c00000 */
[----:B------:R0:W1:Y:S02]  /*9830*/  SHFL.DOWN P1, R4, R28, R23, R5 ;  /* 0x080000171c047389 */ /* 0x0000640000020005 */
[----:B01----:R-:W-:Y:S05]  /*9840*/  ENDCOLLECTIVE ;  /* 0x000000000000791b */ /* 0x003fea0003800000 */
.L_x_402:
[----:B------:R-:W-:Y:S02]  /*9850*/  MOV R28, R27 ;  /* 0x0000001b001c7202 */ /* 0x000fe40000000f00 */
[----:B------:R-:W-:Y:S01]  /*9860*/  MOV R5, R4 ;  /* 0x0000000400057202 */ /* 0x000fe20000000f00 */
[----:B------:R-:W-:-:S04]  /*9870*/  IMAD.MOV.U32 R4, RZ, RZ, -0x1 ;  /* 0xffffffffff047424 */ /* 0x000fc800078e00ff */
[----:B------:R-:W-:Y:S01]  /*9880*/  FADD R10, R26, R5 ;  /* 0x000000051a0a7221 */ /* 0x000fe20000000000 */
[----:B------:R-:W-:-:S07]  /*9890*/  HFMA2 R5, -RZ, RZ, 0, 1.847743988037109375e-06 ;  /* 0x0000001fff057431 */ /* 0x000fce00000001ff */
[----:B------:R-:W-:Y:S05]  /*98a0*/  WARPSYNC.COLLECTIVE R4, `(.L_x_403) ;  /* 0x0000000004087348 */ /* 0x000fea0003c00000 */
[----:B------:R0:W1:Y:S02]  /*98b0*/  SHFL.DOWN P1, R4, R28, R23, R5 ;  /* 0x080000171c047389 */ /* 0x0000640000020005 */
[----:B01----:R-:W-:Y:S05]  /*98c0*/  ENDCOLLECTIVE ;  /* 0x000000000000791b */ /* 0x003fea0003800000 */
.L_x_403:
[----:B------:R-:W-:Y:S01]  /*98d0*/  MOV R28, R25 ;  /* 0x00000019001c7202 */ /* 0x000fe20000000f00 */
[----:B------:R-:W-:Y:S01]  /*98e0*/  FADD R29, R27, R4 ;  /* 0x000000041b1d7221 */ /* 0x000fe20000000000 */
[----:B------:R-:W-:-:S07]  /*98f0*/  MOV R4, 0xffffffff ;  /* 0xffffffff00047802 */ /* 0x000fce0000000f00 */
[----:B------:R-:W-:Y:S05]  /*9900*/  WARPSYNC.COLLECTIVE R4, `(.L_x_404) ;  /* 0x0000000004087348 */ /* 0x000fea0003c00000 */
[----:B------:R0:W1:Y:S02]  /*9910*/  SHFL.DOWN P1, R4, R28, R23, R5 ;  /* 0x080000171c047389 */ /* 0x0000640000020005 */
[----:B01----:R-:W-:Y:S05]  /*9920*/  ENDCOLLECTIVE ;  /* 0x000000000000791b */ /* 0x003fea0003800000 */
.L_x_404:
[----:B------:R-:W-:Y:S02]  /*9930*/  MOV R28, R4 ;  /* 0x00000004001c7202 */ /* 0x000fe40000000f00 */
[----:B------:R-:W-:-:S03]  /*9940*/  MOV R4, 0xffffffff ;  /* 0xffffffff00047802 */ /* 0x000fc60000000f00 */
[----:B------:R-:W-:Y:S01]  /*9950*/  FADD R6, R25, R28 ;  /* 0x0000001c19067221 */ /* 0x000fe20000000000 */
[----:B------:R-:W-:-:S07]  /*9960*/  MOV R28, R11 ;  /* 0x0000000b001c7202 */ /* 0x000fce0000000f00 */
[----:B------:R-:W-:Y:S05]  /*9970*/  WARPSYNC.COLLECTIVE R4, `(.L_x_405) ;  /* 0x0000000004087348 */ /* 0x000fea0003c00000 */
[----:B------:R0:W1:Y:S02]  /*9980*/  SHFL.DOWN P1, R4, R28, R23, R5 ;  /* 0x080000171c047389 */ /* 0x0000640000020005 */
[----:B01----:R-:W-:Y:S05]  /*9990*/  ENDCOLLECTIVE ;  /* 0x000000000000791b */ /* 0x003fea0003800000 */
.L_x_405:
[----:B------:R-:W-:Y:S02]  /*99a0*/  MOV R28, R12 ;  /* 0x0000000c001c7202 */ /* 0x000fe40000000f00 */
[----:B------:R-:W-:Y:S02]  /*99b0*/  MOV R26, R4 ;  /* 0x00000004001a7202 */ /* 0x000fe40000000f00 */
[----:B------:R-:W-:-:S03]  /*99c0*/  MOV R4, 0xffffffff ;  /* 0xffffffff00047802 */ /* 0x000fc60000000f00 */
[----:B------:R-:W-:-:S07]  /*99d0*/  FADD R26, R11, R26 ;  /* 0x0000001a0b1a7221 */ /* 0x000fce0000000000 */
[----:B------:R-:W-:Y:S05]  /*99e0*/  WARPSYNC.COLLECTIVE R4, `(.L_x_406) ;  /* 0x0000000004087348 */ /* 0x000fea0003c00000 */
[----:B------:R0:W1:Y:S02]  /*99f0*/  SHFL.DOWN P1, R4, R28, R23, R5 ;  /* 0x080000171c047389 */ /* 0x0000640000020005 */
[----:B01----:R-:W-:Y:S05]  /*9a00*/  ENDCOLLECTIVE ;  /* 0x000000000000791b */ /* 0x003fea0003800000 */
.L_x_406:
        /* <DEDUP_REMOVED lines=8> */
.L_x_407:
[----:B------:R-:W-:Y:S01]  /*9a90*/  MOV R28, R7 ;  /* 0x00000007001c7202 */ /* 0x000fe20000000f00 */
[----:B------:R-:W-:Y:S01]  /*9aa0*/  FADD R25, R13, R4 ;  /* 0x000000040d197221 */ /* 0x000fe20000000000 */
[----:B------:R-:W-:-:S07]  /*9ab0*/  MOV R4, 0xffffffff ;  /* 0xffffffff00047802 */ /* 0x000fce0000000f00 */
[----:B------:R-:W-:Y:S05]  /*9ac0*/  WARPSYNC.COLLECTIVE R4, `(.L_x_408) ;  /* 0x0000000004087348 */ /* 0x000fea0003c00000 */
[----:B------:R0:W1:Y:S02]  /*9ad0*/  SHFL.DOWN P1, R4, R28, R23, R5 ;  /* 0x080000171c047389 */ /* 0x0000640000020005 */
[----:B01----:R-:W-:Y:S05]  /*9ae0*/  ENDCOLLECTIVE ;  /* 0x000000000000791b */ /* 0x003fea0003800000 */
.L_x_408:
[----:B------:R-:W-:Y:S02]  /*9af0*/  MOV R28, R4 ;  /* 0x00000004001c7202 */ /* 0x000fe40000000f00 */
[----:B------:R-:W-:-:S03]  /*9b00*/  MOV R4, 0xffffffff ;  /* 0xffffffff00047802 */ /* 0x000fc60000000f00 */
[----:B------:R-:W-:Y:S01]  /*9b10*/  FADD R11, R7, R28 ;  /* 0x0000001c070b7221 */ /* 0x000fe20000000000 */
[----:B------:R-:W-:-:S07]  /*9b20*/  MOV R28, R8 ;  /* 0x00000008001c7202 */ /* 0x000fce0000000f00 */
[----:B------:R-:W-:Y:S05]  /*9b30*/  WARPSYNC.COLLECTIVE R4, `(.L_x_409) ;  /* 0x0000000004087348 */ /* 0x000fea0003c00000 */
[----:B------:R0:W1:Y:S02]  /*9b40*/  SHFL.DOWN P1, R4, R28, R23, R5 ;  /* 0x080000171c047389 */ /* 0x0000640000020005 */
[----:B01----:R-:W-:Y:S05]  /*9b50*/  ENDCOLLECTIVE ;  /* 0x000000000000791b */ /* 0x003fea0003800000 */
.L_x_409:
[----:B------:R-:W-:Y:S01]  /*9b60*/  MOV R28, R9 ;  /* 0x00000009001c7202 */ /* 0x000fe20000000f00 */
[----:B------:R-:W-:Y:S01]  /*9b70*/  IMAD.MOV.U32 R13, RZ, RZ, R4 ;  /* 0x000000ffff0d7224 */ /* 0x000fe200078e0004 */
[----:B------:R-:W-:-:S03]  /*9b80*/  MOV R4, 0xffffffff ;  /* 0xffffffff00047802 */ /* 0x000fc60000000f00 */
[----:B------:R-:W-:-:S07]  /*9b90*/  FADD R12, R8, R13 ;  /* 0x0000000d080c7221 */ /* 0x000fce0000000000 */
[----:B------:R-:W-:Y:S05]  /*9ba0*/  WARPSYNC.COLLECTIVE R4, `(.L_x_410) ;  /* 0x0000000004087348 */ /* 0x000fea0003c00000 */
[----:B------:R0:W1:Y:S02]  /*9bb0*/  SHFL.DOWN P1, R4, R28, R23, R5 ;  /* 0x080000171c047389 */ /* 0x0000640000020005 */
[----:B01----:R-:W-:Y:S05]  /*9bc0*/  ENDCOLLECTIVE ;  /* 0x000000000000791b */ /* 0x003fea0003800000 */
.L_x_410:
        /* <DEDUP_REMOVED lines=8> */
.L_x_411:
[----:B------:R-:W-:Y:S01]  /*9c50*/  MOV R28, R29 ;  /* 0x0000001d001c7202 */ /* 0x000fe20000000f00 */
[----:B------:R-:W-:Y:S01]  /*9c60*/  FADD R7, R10, R4 ;  /* 0x000000040a077221 */ /* 0x000fe20000000000 */
[----:B------:R-:W-:-:S07]  /*9c70*/  MOV R4, 0xffffffff ;  /* 0xffffffff00047802 */ /* 0x000fce0000000f00 */
[----:B------:R-:W-:Y:S05]  /*9c80*/  WARPSYNC.COLLECTIVE R4, `(.L_x_412) ;  /* 0x0000000004087348 */ /* 0x000fea0003c00000 */
[----:B------:R0:W1:Y:S02]  /*9c90*/  SHFL.DOWN P1, R4, R28, R23, R5 ;  /* 0x080000171c047389 */ /* 0x0000640000020005 */
[----:B01----:R-:W-:Y:S05]  /*9ca0*/  ENDCOLLECTIVE ;  /* 0x000000000000791b */ /* 0x003fea0003800000 */
.L_x_412:
[----:B------:R-:W-:Y:S01]  /*9cb0*/  IMAD.MOV.U32 R28, RZ, RZ, R4 ;  /* 0x000000ffff1c7224 */ /* 0x000fe200078e0004 */
[----:B------:R-:W-:-:S03]  /*9cc0*/  MOV R4, 0xffffffff ;  /* 0xffffffff00047802 */ /* 0x000fc60000000f00 */
[----:B------:R-:W-:Y:S01]  /*9cd0*/  FADD R8, R29, R28 ;  /* 0x0000001c1d087221 */ /* 0x000fe20000000000 */
[----:B------:R-:W-:-:S07]  /*9ce0*/  MOV R28, R6 ;  /* 0x00000006001c7202 */ /* 0x000fce0000000f00 */
[----:B------:R-:W-:Y:S05]  /*9cf0*/  WARPSYNC.COLLECTIVE R4, `(.L_x_413) ;  /* 0x0000000004087348 */ /* 0x000fea0003c00000 */
[----:B------:R0:W1:Y:S02]  /*9d00*/  SHFL.DOWN P1, R4, R28, R23, R5 ;  /* 0x080000171c047389 */ /* 0x0000640000020005 */
[----:B01----:R-:W-:Y:S05]  /*9d10*/  ENDCOLLECTIVE ;  /* 0x000000000000791b */ /* 0x003fea0003800000 */
.L_x_413:
[----:B------:R-:W-:Y:S02]  /*9d20*/  MOV R28, R26 ;  /* 0x0000001a001c7202 */ /* 0x000fe40000000f00 */
[----:B------:R-:W-:Y:S02]  /*9d30*/  MOV R9, R4 ;  /* 0x0000000400097202 */ /* 0x000fe40000000f00 */
[----:B------:R-:W-:-:S03]  /*9d40*/  MOV R4, 0xffffffff ;  /* 0xffffffff00047802 */ /* 0x000fc60000000f00 */
[----:B------:R-:W-:-:S07]  /*9d50*/  FADD R9, R6, R9 ;  /* 0x0000000906097221 */ /* 0x000fce0000000000 */
[----:B------:R-:W-:Y:S05]  /*9d60*/  WARPSYNC.COLLECTIVE R4, `(.L_x_414) ;  /* 0x0000000004087348 */ /* 0x000fea0003c00000 */
[----:B------:R0:W1:Y:S02]  /*9d70*/  SHFL.DOWN P1, R4, R28, R23, R5 ;  /* 0x080000171c047389 */ /* 0x0000640000020005 */
[----:B01----:R-:W-:Y:S05]  /*9d80*/  ENDCOLLECTIVE ;  /* 0x000000000000791b */ /* 0x003fea0003800000 */
.L_x_414:
[----:B------:R-:W-:Y:S02]  /*9d90*/  MOV R28, R27 ;  /* 0x0000001b001c7202 */ /* 0x000fe40000000f00 */
[----:B------:R-:W-:Y:S02]  /*9da0*/  MOV R10, R4 ;  /* 0x00000004000a7202 */ /* 0x000fe40000000f00 */
[----:B------:R-:W-:-:S03]  /*9db0*/  MOV R4, 0xffffffff ;  /* 0xffffffff00047802 */ /* 0x000fc60000000f00 */
[----:B------:R-:W-:-:S07]  /*9dc0*/  FADD R10, R26, R10 ;  /* 0x0000000a1a0a7221 */ /* 0x000fce0000000000 */
[----:B------:R-:W-:Y:S05]  /*9dd0*/  WARPSYNC.COLLECTIVE R4, `(.L_x_415) ;  /* 0x0000000004087348 */ /* 0x000fea0003c00000 */
[----:B------:R0:W1:Y:S02]  /*9de0*/  SHFL.DOWN P1, R4, R28, R23, R5 ;  /* 0x080000171c047389 */ /* 0x0000640000020005 */
[----:B01----:R-:W-:Y:S05]  /*9df0*/  ENDCOLLECTIVE ;  /* 0x000000000000791b */ /* 0x003fea0003800000 */
.L_x_415:
[----:B------:R-:W-:Y:S02]  /*9e00*/  HFMA2 R23, -RZ, RZ, 0, 5.9604644775390625e-08 ;  /* 0x00000001ff177431 */ /* 0x000fe400000001ff */
[----:B------:R-:W-:Y:S02]  /*9e10*/  IMAD.MOV.U32 R28, RZ, RZ, R25 ;  /* 0x000000ffff1c7224 */ /* 0x000fe400078e0019 */
[----:B------:R-:W-:Y:S01]  /*9e20*/  FADD R27, R27, R4 ;  /* 0x000000041b1b7221 */ /* 0x000fe20000000000 */
[----:B------:R-:W-:-:S07]  /*9e30*/  MOV R4, 0xffffffff ;  /* 0xffffffff00047802 */ /* 0x000fce0000000f00 */
[----:B------:R-:W-:Y:S05]  /*9e40*/  WARPSYNC.COLLECTIVE R4, `(.L_x_416) ;  /* 0x0000000004087348 */ /* 0x000fea0003c00000 */
[----:B------:R0:W1:Y:S02]  /*9e50*/  SHFL.DOWN P1, R4, R28, R23, R5 ;  /* 0x080000171c047389 */ /* 0x0000640000020005 */
[----:B01----:R-:W-:Y:S05]  /*9e60*/  ENDCOLLECTIVE ;  /* 0x000000000000791b */ /* 0x003fea0003800000 */
.L_x_416:
[----:B------:R-:W-:Y:S02]  /*9e70*/  MOV R28, R11 ;  /* 0x0000000b001c7202 */ /* 0x000fe40000000f00 */
[----:B------:R-:W-:Y:S02]  /*9e80*/  MOV R29, R4 ;  /* 0x00000004001d7202 */ /* 0x000fe40000000f00 */
[----:B------:R-:W-:-:S03]  /*9e90*/  MOV R4, 0xffffffff ;  /* 0xffffffff00047802 */ /* 0x000fc60000000f00 */
[----:B------:R-:W-:-:S07]  /*9ea0*/  FADD R29, R25, R29 ;  /* 0x0000001d191d7221 */ /* 0x000fce0000000000 */
[----:B------:R-:W-:Y:S05]  /*9eb0*/  WARPSYNC.COLLECTIVE R4, `(.L_x_417) ;  /* 0x0000000004087348 */ /* 0x000fea0003c00000 */
[----:B------:R0:W1:Y:S02]  /*9ec0*/  SHFL.DOWN P1, R4, R28, R23, R5 ;  /* 0x080000171c047389 */ /* 0x0000640000020005 */
[----:B01----:R-:W-:Y:S05]  /*9ed0*/  ENDCOLLECTIVE ;  /* 0x000000000000791b */ /* 0x003fea0003800000 */
.L_x_417:
[----:B------:R-:W-:Y:S02]  /*9ee0*/  MOV R28, R12 ;  /* 0x0000000c001c7202 */ /* 0x000fe40000000f00 */
[----:B------:R-:W-:Y:S02]  /*9ef0*/  MOV R6, R4 ;  /* 0x0000000400067202 */ /* 0x000fe40000000f00 */
[----:B------:R-:W-:-:S03]  /*9f00*/  MOV R4, 0xffffffff ;  /* 0xffffffff00047802 */ /* 0x000fc60000000f00 */
[----:B------:R-:W-:-:S07]  /*9f10*/  FADD R6, R11, R6 ;  /* 0x000000060b067221 */ /* 0x000fce0000000000 */
[----:B------:R-:W-:Y:S05]  /*9f20*/  WARPSYNC.COLLECTIVE R4, `(.L_x_418) ;  /* 0x0000000004087348 */ /* 0x000fea0003c00000 */
[----:B------:R0:W1:Y:S02]  /*9f30*/  SHFL.DOWN P1, R4, R28, R23, R5 ;  /* 0x080000171c047389 */ /* 0x0000640000020005 */
[----:B01----:R-:W-:Y:S05]  /*9f40*/  ENDCOLLECTIVE ;  /* 0x000000000000791b */ /* 0x003fea0003800000 */
.L_x_418:
[----:B------:R-:W-:Y:S01]  /*9f50*/  MOV R28, R13 ;  /* 0x0000000d001c7202 */ /* 0x000fe20000000f00 */
[----:B------:R-:W-:Y:S01]  /*9f60*/  IMAD.MOV.U32 R26, RZ, RZ, R4 ;  /* 0x000000ffff1a7224 */ /* 0x000fe200078e0004 */
[----:B------:R-:W-:-:S03]  /*9f70*/  MOV R4, 0xffffffff ;  /* 0xffffffff00047802 */ /* 0x000fc60000000f00 */
[----:B------:R-:W-:-:S07]  /*9f80*/  FADD R26, R12, R26 ;  /* 0x0000001a0c1a7221 */ /* 0x000fce0000000000 */
[----:B------:R-:W-:Y:S05]  /*9f90*/  WARPSYNC.COLLECTIVE R4, `(.L_x_419) ;  /* 0x0000000004087348 */ /* 0x000fea0003c00000 */
[----:B------:R0:W1:Y:S02]  /*9fa0*/  SHFL.DOWN P1, R4, R28, R23, R5 ;  /* 0x080000171c047389 */ /* 0x0000640000020005 */
[----:B01----:R-:W-:Y:S05]  /*9fb0*/  ENDCOLLECTIVE ;  /* 0x000000000000791b */ /* 0x003fea0003800000 */
.L_x_419:
[----:B------:R-:W-:Y:S01]  /*9fc0*/  MOV R28, R7 ;  /* 0x00000007001c7202 */ /* 0x000fe20000000f00 */
[----:B------:R-:W-:Y:S01]  /*9fd0*/  FADD R25, R13, R4 ;  /* 0x000000040d197221 */ /* 0x000fe20000000000 */
[----:B------:R-:W-:-:S07]  /*9fe0*/  MOV R4, 0xffffffff ;  /* 0xffffffff00047802 */ /* 0x000fce0000000f00 */
[----:B------:R-:W-:Y:S05]  /*9ff0*/  WARPSYNC.COLLECTIVE R4, `(.L_x_420) ;  /* 0x0000000004087348 */ /* 0x000fea0003c00000 */
[----:B------:R0:W1:Y:S02]  /*a000*/  SHFL.DOWN P1, R4, R28, R23, R5 ;  /* 0x080000171c047389 */ /* 0x0000640000020005 */
[----:B01----:R-:W-:Y:S05]  /*a010*/  ENDCOLLECTIVE ;  /* 0x000000000000791b */ /* 0x003fea0003800000 */
.L_x_420:
[----:B------:R-:W-:Y:S02]  /*a020*/  MOV R28, R4 ;  /* 0x00000004001c7202 */ /* 0x000fe40000000f00 */
[----:B------:R-:W-:-:S03]  /*a030*/  MOV R4, 0xffffffff ;  /* 0xffffffff00047802 */ /* 0x000fc60000000f00 */
[----:B------:R-:W-:Y:S01]  /*a040*/  FADD R11, R7, R28 ;  /* 0x0000001c070b7221 */ /* 0x000fe20000000000 */
[----:B------:R-:W-:-:S07]  /*a050*/  MOV R28, R8 ;  /* 0x00000008001c7202 */ /* 0x000fce0000000f00 */
[----:B------:R-:W-:Y:S05]  /*a060*/  WARPSYNC.COLLECTIVE R4, `(.L_x_421) ;  /* 0x0000000004087348 */ /* 0x000fea0003c00000 */
[----:B------:R0:W1:Y:S02]  /*a070*/  SHFL.DOWN P1, R4, R28, R23, R5 ;  /* 0x080000171c047389 */ /* 0x0000640000020005 */
[----:B01----:R-:W-:Y:S05]  /*a080*/  ENDCOLLECTIVE ;  /* 0x000000000000791b */ /* 0x003fea0003800000 */
.L_x_421:
[----:B------:R-:W-:Y:S01]  /*a090*/  IMAD.MOV.U32 R28, RZ, RZ, R9 ;  /* 0x000000ffff1c7224 */ /* 0x000fe200078e0009 */
[----:B------:R-:W-:Y:S02]  /*a0a0*/  MOV R13, R4 ;  /* 0x00000004000d7202 */ /* 0x000fe40000000f00 */
[----:B------:R-:W-:-:S03]  /*a0b0*/  MOV R4, 0xffffffff ;  /* 0xffffffff00047802 */ /* 0x000fc60000000f00 */
[----:B------:R-:W-:-:S07]  /*a0c0*/  FADD R12, R8, R13 ;  /* 0x0000000d080c7221 */ /* 0x000fce0000000000 */
[----:B------:R-:W-:Y:S05]  /*a0d0*/  WARPSYNC.COLLECTIVE R4, `(.L_x_422) ;  /* 0x0000000004087348 */ /* 0x000fea0003c00000 */
[----:B------:R0:W1:Y:S02]  /*a0e0*/  SHFL.DOWN P1, R4, R28, R23, R5 ;  /* 0x080000171c047389 */ /* 0x0000640000020005 */
[----:B01----:R-:W-:Y:S05]  /*a0f0*/  ENDCOLLECTIVE ;  /* 0x000000000000791b */ /* 0x003fea0003800000 */
.L_x_422:
        /* <DEDUP_REMOVED lines=8> */
.L_x_423:
[----:B------:R-:W-:Y:S01]  /*a180*/  MOV R28, R27 ;  /* 0x0000001b001c7202 */ /* 0x000fe20000000f00 */
[----:B------:R-:W-:Y:S01]  /*a190*/  FADD R7, R10, R4 ;  /* 0x000000040a077221 */ /* 0x000fe20000000000 */
[----:B------:R-:W-:-:S07]  /*a1a0*/  MOV R4, 0xffffffff ;  /* 0xffffffff00047802 */ /* 0x000fce0000000f00 */
[----:B------:R-:W-:Y:S05]  /*a1b0*/  WARPSYNC.COLLECTIVE R4, `(.L_x_424) ;  /* 0x0000000004087348 */ /* 0x000fea0003c00000 */
[----:B------:R0:W1:Y:S02]  /*a1c0*/  SHFL.DOWN P1, R4, R28, R23, R5 ;  /* 0x080000171c047389 */ /* 0x0000640000020005 */
[----:B01----:R-:W-:Y:S05]  /*a1d0*/  ENDCOLLECTIVE ;  /* 0x000000000000791b */ /* 0x003fea0003800000 */
.L_x_424:
[----:B------:R-:W-:Y:S01]  /*a1e0*/  MOV R28, R4 ;  /* 0x00000004001c7202 */ /* 0x000fe20000000f00 */
[----:B------:R-:W-:Y:S06]  /*a1f0*/  BRA `(.L_x_425) ;  /* 0xffffffac00187947 */ /* 0x000fec000383ffff */
.L_x_426:
        /* <DEDUP_REMOVED lines=16> */
.L_x_687:


//--------------------- .text._Z31fused_tensor_prods_example_kerniiiiiiiiiiPKfS0_S0_S0_S0_S0_S0_S0_S0_S0_S0_S0_S0_S0_S0_S0_S0_S0_S0_S0_S0_PfS1_S1_ --------------------------
	.section	.text._Z31fused_tensor_prods_example_kerniiiiiiiiiiPKfS0_S0_S0_S0_S0_S0_S0_S0_S0_S0_S0_S0_S0_S0_S0_S0_S0_S0_S0_S0_PfS1_S1_,"ax",@progbits
	.align	128
        .global         _Z31fused_tensor_prods_example_kerniiiiiiiiiiPKfS0_S0_S0_S0_S0_S0_S0_S0_S0_S0_S0_S0_S0_S0_S0_S0_S0_S0_S0_S0_PfS1_S1_
        .type           _Z31fused_tensor_prods_example_kerniiiiiiiiiiPKfS0_S0_S0_S0_S0_S0_S0_S0_S0_S0_S0_S0_S0_S0_S0_S0_S0_S0_S0_S0_PfS1_S1_,@function
        .size           _Z31fused_tensor_prods_example_kerniiiiiiiiiiPKfS0_S0_S0_S0_S0_S0_S0_S0_S0_S0_S0_S0_S0_S0_S0_S0_S0_S0_S0_S0_PfS1_S1_,(.L_x_688 - _Z31fused_tensor_prods_example_kerniiiiiiiiiiPKfS0_S0_S0_S0_S0_S0_S0_S0_S0_S0_S0_S0_S0_S0_S0_S0_S0_S0_S0_S0_PfS1_S1_)
        .other          _Z31fused_tensor_prods_example_kerniiiiiiiiiiPKfS0_S0_S0_S0_S0_S0_S0_S0_S0_S0_S0_S0_S0_S0_S0_S0_S0_S0_S0_S0_PfS1_S1_,@"STO_CUDA_ENTRY STV_DEFAULT"
_Z31fused_tensor_prods_example_kerniiiiiiiiiiPKfS0_S0_S0_S0_S0_S0_S0_S0_S0_S0_S0_S0_S0_S0_S0_S0_S0_S0_S0_S0_PfS1_S1_:
.text._Z31fused_tensor_prods_example_kerniiiiiiiiiiPKfS0_S0_S0_S0_S0_S0_S0_S0_S0_S0_S0_S0_S0_S0_S0_S0_S0_S0_S0_S0_PfS1_S1_:
[----:B------:R-:W-:Y:S08]  /*0000*/  LDC R1, c[0x0][0x37c] ;  /* 0x0000df00ff017b82 */ /* 0x000ff00000000800 */
[----:B------:R-:W0:Y:S08]  /*0010*/  S2UR UR20, SR_CTAID.X ;  /* 0x00000000001479c3 */ /* 0x000e300000002500 */
[----:B------:R-:W0:Y:S02]  /*0020*/  LDC R0, c[0x0][0x394] ;  /* 0x0000e500ff007b82 */ /* 0x000e240000000800 */
[----:B0-----:R-:W-:-:S13]  /*0030*/  ISETP.LE.AND P0, PT, R0, UR20, PT ;  /* 0x0000001400007c0c */ /* 0x001fda000bf03270 */
[----:B------:R-:W-:Y:S05]  /*0040*/  @P0 EXIT ;  /* 0x000000000000094d */ /* 0x000fea0003800000 */
[----:B------:R-:W0:Y:S01]  /*0050*/  S2UR UR5, SR_CgaCtaId ;  /* 0x00000000000579c3 */ /* 0x000e220000008800 */
[----:B------:R-:W1:Y:S01]  /*0060*/  LDCU.128 UR8, c[0x0][0x380] ;  /* 0x00007000ff0877ac */ /* 0x000e620008000c00 */
[----:B------:R-:W-:Y:S01]  /*0070*/  MOV R4, UR20 ;  /* 0x0000001400047c02 */ /* 0x000fe20008000f00 */
[----:B------:R-:W-:Y:S01]  /*0080*/  UMOV UR4, 0x400 ;  /* 0x0000040000047882 */ /* 0x000fe20000000000 */
[----:B------:R-:W2:Y:S01]  /*0090*/  LDCU UR7, c[0x0][0x390] ;  /* 0x00007200ff0777ac */ /* 0x000ea20008000800 */
[----:B------:R-:W3:Y:S01]  /*00a0*/  LDCU UR12, c[0x0][0x398] ;  /* 0x00007300ff0c77ac */ /* 0x000ee20008000800 */
[----:B------:R-:W3:Y:S01]  /*00b0*/  LDCU.64 UR14, c[0x0][0x3a0] ;  /* 0x00007400ff0e77ac */ /* 0x000ee20008000a00 */
[----:B------:R-:W4:Y:S01]  /*00c0*/  LDCU UR21, c[0x0][0x360] ;  /* 0x00006c00ff1577ac */ /* 0x000f220008000800 */
[----:B------:R-:W1:Y:S01]  /*00d0*/  LDCU.64 UR16, c[0x0][0x358] ;  /* 0x00006b00ff1077ac */ /* 0x000e620008000a00 */
[----:B0-----:R-:W-:Y:S01]  /*00e0*/  ULEA UR4, UR5, UR4, 0x18 ;  /* 0x0000000405047291 */ /* 0x001fe2000f8ec0ff */
[----:B------:R-:W0:Y:S03]  /*00f0*/  LDCU UR22, c[0x0][0x364] ;  /* 0x00006c80ff1677ac */ /* 0x000e260008000800 */
[----:B-1----:R-:W-:-:S02]  /*0100*/  ULEA UR5, UR9, UR4, 0x2 ;  /* 0x0000000409057291 */ /* 0x002fc4000f8e10ff */
[----:B------:R-:W-:Y:S02]  /*0110*/  ULEA UR6, UR8, UR4, 0x2 ;  /* 0x0000000408067291 */ /* 0x000fe4000f8e10ff */
[----:B------:R-:W-:Y:S02]  /*0120*/  UIMAD UR13, UR10, 0xc, UR5 ;  /* 0x0000000c0a0d78a4 */ /* 0x000fe4000f8e0205 */
[----:B------:R-:W-:Y:S02]  /*0130*/  ULEA UR4, UR11, UR4, 0x2 ;  /* 0x000000040b047291 */ /* 0x000fe4000f8e10ff */
[----:B------:R-:W-:Y:S02]  /*0140*/  ULEA UR18, UR10, UR13, 0x2 ;  /* 0x0000000d0a127291 */ /* 0x000fe4000f8e10ff */
[----:B---3--:R-:W-:Y:S02]  /*0150*/  UIMAD UR9, UR12, UR14, URZ ;  /* 0x0000000e0c0972a4 */ /* 0x008fe4000f8e02ff */
[----:B------:R-:W-:-:S02]  /*0160*/  UIMAD UR19, UR10, 0xc, UR18 ;  /* 0x0000000c0a1378a4 */ /* 0x000fc4000f8e0212 */
[----:B--2---:R-:W-:Y:S02]  /*0170*/  ULEA UR7, UR7, UR4, 0x2 ;  /* 0x0000000407077291 */ /* 0x004fe4000f8e10ff */
[----:B------:R-:W-:Y:S02]  /*0180*/  UIMAD UR8, UR10, 0xc, UR19 ;  /* 0x0000000c0a0878a4 */ /* 0x000fe4000f8e0213 */
[----:B0---4-:R-:W-:-:S12]  /*0190*/  UIMAD UR10, UR12, UR15, URZ ;  /* 0x0000000f0c0a72a4 */ /* 0x011fd8000f8e02ff */
.L_x_500:
[----:B----4-:R-:W0:Y:S01]  /*01a0*/  S2R R6, SR_TID.X ;  /* 0x0000000000067919 */ /* 0x010e220000002100 */
[----:B--2---:R-:W0:Y:S01]  /*01b0*/  LDC.64 R8, c[0x0][0x398] ;  /* 0x0000e600ff087b82 */ /* 0x004e220000000a00 */
[----:B------:R-:W-:Y:S01]  /*01c0*/  BSSY.RECONVERGENT B0, `(.L_x_427) ;  /* 0x000001c000007945 */ /* 0x000fe20003800200 */
[----:B-1----:R-:W1:Y:S06]  /*01d0*/  S2R R24, SR_TID.Y ;  /* 0x0000000000187919 */ /* 0x002e6c0000002200 */
[----:B------:R-:W2:Y:S01]  /*01e0*/  LDC R3, c[0x0][0x3a0] ;  /* 0x0000e800ff037b82 */ /* 0x000ea20000000800 */
[----:B0-----:R-:W-:-:S02]  /*01f0*/  ISETP.GE.AND P0, PT, R6, R9, PT ;  /* 0x000000090600720c */ /* 0x001fc40003f06270 */
[----:B--2---:R-:W-:Y:S01]  /*0200*/  ISETP.GE.AND P1, PT, R6, R3, PT ;  /* 0x000000030600720c */ /* 0x004fe20003f26270 */
[----:B-1----:R-:W-:-:S04]  /*0210*/  IMAD R2, R4, R8, R24 ;  /* 0x0000000804027224 */ /* 0x002fc800078e0218 */
[----:B---3--:R-:W-:-:S05]  /*0220*/  IMAD R0, R2, 0x3, RZ ;  /* 0x0000000302007824 */ /* 0x008fca00078e02ff */
[C---:B------:R-:W-:Y:S02]  /*0230*/  IADD3 R7, PT, PT, R0.reuse, 0x1, RZ ;  /* 0x0000000100077810 */ /* 0x040fe40007ffe0ff */
[----:B------:R-:W-:Y:S01]  /*0240*/  IADD3 R8, PT, PT, R0, 0x2, RZ ;  /* 0x0000000200087810 */ /* 0x000fe20007ffe0ff */
[----:B------:R-:W-:Y:S06]  /*0250*/  @P0 BRA `(.L_x_428) ;  /* 0x0000000000480947 */ /* 0x000fec0003800000 */
        /* <DEDUP_REMOVED lines=8> */
.L_x_429:
        /* <DEDUP_REMOVED lines=10> */
.L_x_428:
[----:B------:R-:W-:Y:S05]  /*0380*/  BSYNC.RECONVERGENT B0 ;  /* 0x0000000000007941 */ /* 0x000fea0003800200 */
.L_x_427:
[----:B------:R-:W-:Y:S04]  /*0390*/  BSSY.RECONVERGENT B0, `(.L_x_430) ;  /* 0x0000019000007945 */ /* 0x000fe80003800200 */
[----:B------:R-:W-:Y:S05]  /*03a0*/  @P1 BRA `(.L_x_431) ;  /* 0x00000000005c1947 */ /* 0x000fea0003800000 */
[----:B------:R-:W0:Y:S08]  /*03b0*/  LDC.64 R12, c[0x0][0x3d8] ;  /* 0x0000f600ff0c7b82 */ /* 0x000e300000000a00 */
[----:B------:R-:W2:Y:S01]  /*03c0*/  LDC.64 R10, c[0x0][0x3b0] ;  /* 0x0000ec00ff0a7b82 */ /* 0x000ea20000000a00 */
[----:B0-----:R-:W-:-:S05]  /*03d0*/  IMAD.WIDE.U32 R12, R2, 0x4, R12 ;  /* 0x00000004020c7825 */ /* 0x001fca00078e000c */
[----:B------:R0:W5:Y:S01]  /*03e0*/  LDG.E R20, desc[UR16][R12.64] ;  /* 0x000000100c147981 */ /* 0x000162000c1e1900 */
[----:B------:R-:W-:-:S07]  /*03f0*/  MOV R14, R6 ;  /* 0x00000006000e7202 */ /* 0x000fce0000000f00 */
.L_x_432:
[----:B-1-3--:R-:W-:-:S04]  /*0400*/  IMAD R5, R4, R3, R14 ;  /* 0x0000000304057224 */ /* 0x00afc800078e020e */
[----:B------:R-:W-:-:S04]  /*0410*/  IMAD R5, R5, 0x3, RZ ;  /* 0x0000000305057824 */ /* 0x000fc800078e02ff */
[----:B0-2---:R-:W-:-:S05]  /*0420*/  IMAD.WIDE R12, R5, 0x4, R10 ;  /* 0x00000004050c7825 */ /* 0x005fca00078e020a */
[----:B------:R-:W2:Y:S04]  /*0430*/  LDG.E R5, desc[UR16][R12.64] ;  /* 0x000000100c057981 */ /* 0x000ea8000c1e1900 */
[----:B------:R-:W3:Y:S04]  /*0440*/  LDG.E R17, desc[UR16][R12.64+0x4] ;  /* 0x000004100c117981 */ /* 0x000ee8000c1e1900 */
[----:B------:R-:W4:Y:S01]  /*0450*/  LDG.E R18, desc[UR16][R12.64+0x8] ;  /* 0x000008100c127981 */ /* 0x000f22000c1e1900 */
[----:B------:R-:W-:Y:S02]  /*0460*/  HFMA2 R16, -RZ, RZ, 0, 7.152557373046875e-07 ;  /* 0x0000000cff107431 */ /* 0x000fe400000001ff */
[----:B------:R-:W-:Y:S01]  /*0470*/  IMAD R15, R24, R3, R14 ;  /* 0x00000003180f7224 */ /* 0x000fe200078e020e */
[----:B------:R-:W-:-:S04]  /*0480*/  IADD3 R14, PT, PT, R14, UR21, RZ ;  /* 0x000000150e0e7c10 */ /* 0x000fc8000fffe0ff */
[----:B------:R-:W-:Y:S01]  /*0490*/  ISETP.GE.AND P2, PT, R14, R3, PT ;  /* 0x000000030e00720c */ /* 0x000fe20003f46270 */
[----:B------:R-:W-:Y:S02]  /*04a0*/  IMAD R16, R15, R16, UR5 ;  /* 0x000000050f107e24 */ /* 0x000fe4000f8e0210 */
[C---:B--2--5:R-:W-:Y:S01]  /*04b0*/  FMUL R5, R20.reuse, R5 ;  /* 0x0000000514057220 */ /* 0x064fe20000400000 */
[----:B---3--:R-:W-:-:S04]  /*04c0*/  FMUL R17, R20, R17 ;  /* 0x0000001114117220 */ /* 0x008fc80000400000 */
[----:B------:R3:W-:Y:S01]  /*04d0*/  STS [R16], R5 ;  /* 0x0000000510007388 */ /* 0x0007e20000000800 */
[----:B----4-:R-:W-:-:S03]  /*04e0*/  FMUL R15, R20, R18 ;  /* 0x00000012140f7220 */ /* 0x010fc60000400000 */
[----:B------:R3:W-:Y:S04]  /*04f0*/  STS [R16+0x4], R17 ;  /* 0x0000041110007388 */ /* 0x0007e80000000800 */
[----:B------:R3:W-:Y:S01]  /*0500*/  STS [R16+0x8], R15 ;  /* 0x0000080f10007388 */ /* 0x0007e20000000800 */
[----:B------:R-:W-:Y:S05]  /*0510*/  @!P2 BRA `(.L_x_432) ;  /* 0xfffffffc00b8a947 */ /* 0x000fea000383ffff */
.L_x_431:
[----:B------:R-:W-:Y:S05]  /*0520*/  BSYNC.RECONVERGENT B0 ;  /* 0x0000000000007941 */ /* 0x000fea0003800200 */
.L_x_430:
[----:B------:R-:W-:Y:S04]  /*0530*/  BSSY.RECONVERGENT B0, `(.L_x_433) ;  /* 0x000001a000007945 */ /* 0x000fe80003800200 */
[----:B------:R-:W-:Y:S05]  /*0540*/  @P0 BRA `(.L_x_434) ;  /* 0x0000000000600947 */ /* 0x000fea0003800000 */
[----:B-1-3--:R-:W0:Y:S08]  /*0550*/  LDC.64 R16, c[0x0][0x3e8] ;  /* 0x0000fa00ff107b82 */ /* 0x00ae300000000a00 */
[----:B------:R-:W1:Y:S01]  /*0560*/  LDC.64 R10, c[0x0][0x3a8] ;  /* 0x0000ea00ff0a7b82 */ /* 0x000e620000000a00 */
[----:B0-----:R-:W-:-:S04]  /*0570*/  IMAD.WIDE.U32 R12, R0, 0x4, R16 ;  /* 0x00000004000c7825 */ /* 0x001fc800078e0010 */
[--C-:B------:R-:W-:Y:S01]  /*0580*/  IMAD.WIDE.U32 R14, R7, 0x4, R16.reuse ;  /* 0x00000004070e7825 */ /* 0x100fe200078e0010 */
[----:B------:R0:W5:Y:S03]  /*0590*/  LDG.E R19, desc[UR16][R12.64] ;  /* 0x000000100c137981 */ /* 0x000166000c1e1900 */
[----:B------:R-:W-:Y:S01]  /*05a0*/  IMAD.WIDE.U32 R16, R8, 0x4, R16 ;  /* 0x0000000408107825 */ /* 0x000fe200078e0010 */
[----:B------:R0:W5:Y:S04]  /*05b0*/  LDG.E R21, desc[UR16][R14.64] ;  /* 0x000000100e157981 */ /* 0x000168000c1e1900 */
[----:B------:R0:W5:Y:S01]  /*05c0*/  LDG.E R23, desc[UR16][R16.64] ;  /* 0x0000001010177981 */ /* 0x000162000c1e1900 */
[----:B-1----:R-:W-:-:S07]  /*05d0*/  MOV R18, R6 ;  /* 0x0000000600127202 */ /* 0x002fce0000000f00 */
.L_x_435:
[----:B0-----:R-:W-:-:S04]  /*05e0*/  IMAD R13, R4, R9, R18 ;  /* 0x00000009040d7224 */ /* 0x001fc800078e0212 */
[----:B------:R-:W-:-:S06]  /*05f0*/  IMAD.WIDE R12, R13, 0x4, R10 ;  /* 0x000000040d0c7825 */ /* 0x000fcc00078e020a */
[----:B--2---:R-:W2:Y:S01]  /*0600*/  LDG.E R12, desc[UR16][R12.64] ;  /* 0x000000100c0c7981 */ /* 0x004ea2000c1e1900 */
[----:B------:R-:W-:Y:S02]  /*0610*/  HFMA2 R14, -RZ, RZ, 0, 7.152557373046875e-07 ;  /* 0x0000000cff0e7431 */ /* 0x000fe400000001ff */
[----:B------:R-:W-:Y:S01]  /*0620*/  IMAD R5, R24, R9, R18 ;  /* 0x0000000918057224 */ /* 0x000fe200078e0212 */
[----:B------:R-:W-:-:S04]  /*0630*/  IADD3 R18, PT, PT, R18, UR21, RZ ;  /* 0x0000001512127c10 */ /* 0x000fc8000fffe0ff */
        /* <DEDUP_REMOVED lines=9> */
.L_x_434:
[----:B------:R-:W-:Y:S05]  /*06d0*/  BSYNC.RECONVERGENT B0 ;  /* 0x0000000000007941 */ /* 0x000fea0003800200 */
.L_x_433:
[----:B-123--:R-:W0:Y:S01]  /*06e0*/  LDC R5, c[0x0][0x3a4] ;  /* 0x0000e900ff057b82 */ /* 0x00ee220000000800 */
[----:B------:R-:W-:Y:S01]  /*06f0*/  IMAD R2, R2, 0x9, RZ ;  /* 0x0000000902027824 */ /* 0x000fe200078e02ff */
[----:B------:R-:W-:Y:S04]  /*0700*/  BSSY.RECONVERGENT B0, `(.L_x_436) ;  /* 0x000001c000007945 */ /* 0x000fe80003800200 */
[----:B------:R-:W-:Y:S02]  /*0710*/  IADD3 R9, PT, PT, R2, 0x1, RZ ;  /* 0x0000000102097810 */ /* 0x000fe40007ffe0ff */
[----:B0-----:R-:W-:Y:S01]  /*0720*/  ISETP.GE.AND P2, PT, R6, R5, PT ;  /* 0x000000050600720c */ /* 0x001fe20003f46270 */
[----:B------:R-:W-:-:S12]  /*0730*/  @P1 BRA `(.L_x_437) ;  /* 0x0000000000601947 */ /* 0x000fd80003800000 */
[----:B------:R-:W0:Y:S08]  /*0740*/  LDC.64 R16, c[0x0][0x3f8] ;  /* 0x0000fe00ff107b82 */ /* 0x000e300000000a00 */
[----:B------:R-:W1:Y:S01]  /*0750*/  LDC.64 R10, c[0x0][0x3b0] ;  /* 0x0000ec00ff0a7b82 */ /* 0x000e620000000a00 */
[----:B0-----:R-:W-:-:S04]  /*0760*/  IMAD.WIDE.U32 R12, R0, 0x4, R16 ;  /* 0x00000004000c7825 */ /* 0x001fc800078e0010 */
[--C-:B------:R-:W-:Y:S01]  /*0770*/  IMAD.WIDE.U32 R14, R7, 0x4, R16.reuse ;  /* 0x00000004070e7825 */ /* 0x100fe200078e0010 */
[----:B------:R0:W5:Y:S03]  /*0780*/  LDG.E R19, desc[UR16][R12.64] ;  /* 0x000000100c137981 */ /* 0x000166000c1e1900 */
[----:B------:R-:W-:Y:S01]  /*0790*/  IMAD.WIDE.U32 R16, R8, 0x4, R16 ;  /* 0x0000000408107825 */ /* 0x000fe200078e0010 */
[----:B------:R0:W5:Y:S05]  /*07a0*/  LDG.E R21, desc[UR16][R14.64] ;  /* 0x000000100e157981 */ /* 0x00016a000c1e1900 */
[----:B------:R0:W5:Y:S01]  /*07b0*/  LDG.E R16, desc[UR16][R16.64] ;  /* 0x0000001010107981 */ /* 0x000162000c1e1900 */
[----:B-1----:R-:W-:-:S07]  /*07c0*/  MOV R0, R6 ;  /* 0x0000000600007202 */ /* 0x002fce0000000f00 */
.L_x_438:
[----:B-1----:R-:W-:-:S04]  /*07d0*/  IMAD R7, R4, R3, R0 ;  /* 0x0000000304077224 */ /* 0x002fc800078e0200 */
[----:B------:R-:W-:-:S04]  /*07e0*/  IMAD R7, R7, 0x3, RZ ;  /* 0x0000000307077824 */ /* 0x000fc800078e02ff */
[----:B0-----:R-:W-:-:S05]  /*07f0*/  IMAD.WIDE R12, R7, 0x4, R10 ;  /* 0x00000004070c7825 */ /* 0x001fca00078e020a */
[----:B------:R-:W2:Y:S04]  /*0800*/  LDG.E R8, desc[UR16][R12.64+0x4] ;  /* 0x000004100c087981 */ /* 0x000ea8000c1e1900 */
[----:B------:R-:W3:Y:S04]  /*0810*/  LDG.E R7, desc[UR16][R12.64] ;  /* 0x000000100c077981 */ /* 0x000ee8000c1e1900 */
[----:B------:R-:W4:Y:S01]  /*0820*/  LDG.E R14, desc[UR16][R12.64+0x8] ;  /* 0x000008100c0e7981 */ /* 0x000f22000c1e1900 */
[----:B------:R-:W-:Y:S01]  /*0830*/  IMAD R15, R24, R3, R0 ;  /* 0x00000003180f7224 */ /* 0x000fe200078e0200 */
[----:B------:R-:W-:-:S04]  /*0840*/  IADD3 R0, PT, PT, R0, UR21, RZ ;  /* 0x0000001500007c10 */ /* 0x000fc8000fffe0ff */
[----:B------:R-:W-:Y:S01]  /*0850*/  ISETP.GE.AND P0, PT, R0, R3, PT ;  /* 0x000000030000720c */ /* 0x000fe20003f06270 */
[----:B--2--5:R-:W-:-:S04]  /*0860*/  FMUL R8, R21, R8 ;  /* 0x0000000815087220 */ /* 0x024fc80000400000 */
[----:B---3--:R-:W-:Y:S01]  /*0870*/  FFMA R7, R19, R7, R8 ;  /* 0x0000000713077223 */ /* 0x008fe20000000008 */
[----:B------:R-:W-:-:S03]  /*0880*/  LEA R8, R15, UR13, 0x2 ;  /* 0x0000000d0f087c11 */ /* 0x000fc6000f8e10ff */
[----:B----4-:R-:W-:-:S05]  /*0890*/  FFMA R7, R16, R14, R7 ;  /* 0x0000000e10077223 */ /* 0x010fca0000000007 */
[----:B------:R1:W-:Y:S01]  /*08a0*/  STS [R8], R7 ;  /* 0x0000000708007388 */ /* 0x0003e20000000800 */
[----:B------:R-:W-:Y:S05]  /*08b0*/  @!P0 BRA `(.L_x_438) ;  /* 0xfffffffc00c48947 */ /* 0x000fea000383ffff */
.L_x_437:
[----:B------:R-:W-:Y:S05]  /*08c0*/  BSYNC.RECONVERGENT B0 ;  /* 0x0000000000007941 */ /* 0x000fea0003800200 */
.L_x_436:
[----:B------:R-:W-:Y:S01]  /*08d0*/  BSSY.RECONVERGENT B0, `(.L_x_439) ;  /* 0x000008d000007945 */ /* 0x000fe20003800200 */
[C---:B------:R-:W-:Y:S02]  /*08e0*/  IADD3 R29, PT, PT, R2.reuse, 0x2, RZ ;  /* 0x00000002021d7810 */ /* 0x040fe40007ffe0ff */
[C---:B------:R-:W-:Y:S02]  /*08f0*/  IADD3 R27, PT, PT, R2.reuse, 0x3, RZ ;  /* 0x00000003021b7810 */ /* 0x040fe40007ffe0ff */
[C---:B-1----:R-:W-:Y:S02]  /*0900*/  IADD3 R7, PT, PT, R2.reuse, 0x4, RZ ;  /* 0x0000000402077810 */ /* 0x042fe40007ffe0ff */
[----:B------:R-:W-:Y:S01]  /*0910*/  IADD3 R0, PT, PT, R2, 0x6, RZ ;  /* 0x0000000602007810 */ /* 0x000fe20007ffe0ff */
[----:B------:R-:W-:Y:S06]  /*0920*/  @P2 BRA `(.L_x_440) ;  /* 0x00000008001c2947 */ /* 0x000fec0003800000 */
[----:B------:R-:W0:Y:S01]  /*0930*/  LDC.64 R18, c[0x0][0x408] ;  /* 0x00010200ff127b82 */ /* 0x000e220000000a00 */
[C---:B------:R-:W-:Y:S02]  /*0940*/  IADD3 R11, PT, PT, R2.reuse, 0x7, RZ ;  /* 0x00000007020b7810 */ /* 0x040fe40007ffe0ff */
[C---:B------:R-:W-:Y:S01]  /*0950*/  IADD3 R13, PT, PT, R2.reuse, 0x8, RZ ;  /* 0x00000008020d7810 */ /* 0x040fe20007ffe0ff */
[----:B0-----:R-:W-:Y:S01]  /*0960*/  IMAD.WIDE.U32 R22, R9, 0x4, R18 ;  /* 0x0000000409167825 */ /* 0x001fe200078e0012 */
[----:B------:R-:W-:-:S03]  /*0970*/  IADD3 R9, PT, PT, R2, 0x5, RZ ;  /* 0x0000000502097810 */ /* 0x000fc60007ffe0ff */
[--C-:B------:R-:W-:Y:S02]  /*0980*/  IMAD.WIDE.U32 R28, R29, 0x4, R18.reuse ;  /* 0x000000041d1c7825 */ /* 0x100fe400078e0012 */
[----:B------:R-:W5:Y:S02]  /*0990*/  LDG.E R22, desc[UR16][R22.64] ;  /* 0x0000001016167981 */ /* 0x000f64000c1e1900 */
[--C-:B------:R-:W-:Y:S02]  /*09a0*/  IMAD.WIDE.U32 R26, R27, 0x4, R18.reuse ;  /* 0x000000041b1a7825 */ /* 0x100fe400078e0012 */
[----:B------:R-:W5:Y:S02]  /*09b0*/  LDG.E R21, desc[UR16][R28.64] ;  /* 0x000000101c157981 */ /* 0x000f64000c1e1900 */
[--C-:B------:R-:W-:Y:S01]  /*09c0*/  IMAD.WIDE.U32 R8, R9, 0x4, R18.reuse ;  /* 0x0000000409087825 */ /* 0x100fe200078e0012 */
[----:B------:R-:W-:Y:S01]  /*09d0*/  BSSY.RECONVERGENT B1, `(.L_x_441) ;  /* 0x000002a000017945 */ /* 0x000fe20003800200 */
[----:B------:R0:W5:Y:S02]  /*09e0*/  LDG.E R20, desc[UR16][R26.64] ;  /* 0x000000101a147981 */ /* 0x000164000c1e1900 */
[----:B------:R-:W-:-:S02]  /*09f0*/  IMAD.WIDE.U32 R10, R11, 0x4, R18 ;  /* 0x000000040b0a7825 */ /* 0x000fc400078e0012 */
[----:B------:R1:W5:Y:S02]  /*0a00*/  LDG.E R23, desc[UR16][R8.64] ;  /* 0x0000001008177981 */ /* 0x000364000c1e1900 */
[--C-:B------:R-:W-:Y:S02]  /*0a10*/  IMAD.WIDE.U32 R12, R13, 0x4, R18.reuse ;  /* 0x000000040d0c7825 */ /* 0x100fe400078e0012 */
[----:B------:R1:W5:Y:S02]  /*0a20*/  LDG.E R10, desc[UR16][R10.64] ;  /* 0x000000100a0a7981 */ /* 0x000364000c1e1900 */
[--C-:B------:R-:W-:Y:S02]  /*0a30*/  IMAD.WIDE.U32 R14, R2, 0x4, R18.reuse ;  /* 0x00000004020e7825 */ /* 0x100fe400078e0012 */
[----:B------:R1:W5:Y:S02]  /*0a40*/  LDG.E R12, desc[UR16][R12.64] ;  /* 0x000000100c0c7981 */ /* 0x000364000c1e1900 */
[----:B------:R-:W-:-:S02]  /*0a50*/  IMAD.WIDE.U32 R16, R7, 0x4, R18 ;  /* 0x0000000407107825 */ /* 0x000fc400078e0012 */
[----:B------:R1:W5:Y:S02]  /*0a60*/  LDG.E R14, desc[UR16][R14.64] ;  /* 0x000000100e0e7981 */ /* 0x000364000c1e1900 */
[----:B------:R-:W-:Y:S02]  /*0a70*/  IMAD.WIDE.U32 R18, R0, 0x4, R18 ;  /* 0x0000000400127825 */ /* 0x000fe400078e0012 */
[----:B------:R1:W5:Y:S04]  /*0a80*/  LDG.E R16, desc[UR16][R16.64] ;  /* 0x0000001010107981 */ /* 0x000368000c1e1900 */
[----:B------:R1:W5:Y:S01]  /*0a90*/  LDG.E R18, desc[UR16][R18.64] ;  /* 0x0000001012127981 */ /* 0x000362000c1e1900 */
[----:B0-----:R-:W-:-:S07]  /*0aa0*/  MOV R26, R6 ;  /* 0x00000006001a7202 */ /* 0x001fce0000000f00 */
.L_x_442:
[----:B01----:R-:W0:Y:S01]  /*0ab0*/  LDC.64 R8, c[0x0][0x3b8] ;  /* 0x0000ee00ff087b82 */ /* 0x003e220000000a00 */
        /* <DEDUP_REMOVED lines=9> */
[----:B--2--5:R-:W-:-:S04]  /*0b50*/  FMUL R17, R22, R17 ;  /* 0x0000001116117220 */ /* 0x024fc80000400000 */
[----:B---3--:R-:W-:Y:S02]  /*0b60*/  FFMA R17, R14, R15, R17 ;  /* 0x0000000f0e117223 */ /* 0x008fe40000000011 */
[----:B------:R-:W2:Y:S02]  /*0b70*/  LDG.E R15, desc[UR16][R8.64+0x18] ;  /* 0x00001810080f7981 */ /* 0x000ea4000c1e1900 */
[----:B----4-:R-:W-:Y:S02]  /*0b80*/  FFMA R25, R21, R19, R17 ;  /* 0x0000001315197223 */ /* 0x010fe40000000011 */
[----:B------:R-:W3:Y:S04]  /*0b90*/  LDG.E R17, desc[UR16][R8.64+0x1c] ;  /* 0x00001c1008117981 */ /* 0x000ee8000c1e1900 */
[----:B------:R-:W4:Y:S01]  /*0ba0*/  LDG.E R19, desc[UR16][R8.64+0x20] ;  /* 0x0000201008137981 */ /* 0x000f22000c1e1900 */
[----:B------:R-:W-:-:S04]  /*0bb0*/  FFMA R11, R20, R11, R25 ;  /* 0x0000000b140b7223 */ /* 0x000fc80000000019 */
[----:B------:R-:W-:-:S04]  /*0bc0*/  FFMA R11, R16, R13, R11 ;  /* 0x0000000d100b7223 */ /* 0x000fc8000000000b */
[----:B------:R-:W-:Y:S01]  /*0bd0*/  FFMA R11, R23, R28, R11 ;  /* 0x0000001c170b7223 */ /* 0x000fe2000000000b */
[----:B------:R-:W-:-:S05]  /*0be0*/  IMAD R13, R24, R5, R26 ;  /* 0x00000005180d7224 */ /* 0x000fca00078e021a */
[----:B------:R-:W-:Y:S02]  /*0bf0*/  LEA R28, R13, UR4, 0x2 ;  /* 0x000000040d1c7c11 */ /* 0x000fe4000f8e10ff */
[----:B------:R-:W-:-:S04]  /*0c00*/  IADD3 R26, PT, PT, R26, UR21, RZ ;  /* 0x000000151a1a7c10 */ /* 0x000fc8000fffe0ff */
[----:B------:R-:W-:Y:S01]  /*0c10*/  ISETP.GE.AND P0, PT, R26, R5, PT ;  /* 0x000000051a00720c */ /* 0x000fe20003f06270 */
[----:B--2---:R-:W-:-:S04]  /*0c20*/  FFMA R11, R18, R15, R11 ;  /* 0x0000000f120b7223 */ /* 0x004fc8000000000b */
[----:B---3--:R-:W-:-:S04]  /*0c30*/  FFMA R11, R10, R17, R11 ;  /* 0x000000110a0b7223 */ /* 0x008fc8000000000b */
[----:B----4-:R-:W-:-:S05]  /*0c40*/  FFMA R11, R12, R19, R11 ;  /* 0x000000130c0b7223 */ /* 0x010fca000000000b */
[----:B------:R0:W-:Y:S01]  /*0c50*/  STS [R28], R11 ;  /* 0x0000000b1c007388 */ /* 0x0001e20000000800 */
[----:B------:R-:W-:Y:S05]  /*0c60*/  @!P0 BRA `(.L_x_442) ;  /* 0xfffffffc00908947 */ /* 0x000fea000383ffff */
[----:B------:R-:W-:Y:S05]  /*0c70*/  BSYNC.RECONVERGENT B1 ;  /* 0x0000000000017941 */ /* 0x000fea0003800200 */
.L_x_441:
[----:B------:R-:W1:Y:S01]  /*0c80*/  LDC.64 R12, c[0x0][0x418] ;  /* 0x00010600ff0c7b82 */ /* 0x000e620000000a00 */
[C---:B------:R-:W-:Y:S02]  /*0c90*/  IADD3 R15, PT, PT, R2.reuse, 0x1, RZ ;  /* 0x00000001020f7810 */ /* 0x040fe40007ffe0ff */
[C---:B------:R-:W-:Y:S02]  /*0ca0*/  IADD3 R9, PT, PT, R2.reuse, 0x2, RZ ;  /* 0x0000000202097810 */ /* 0x040fe40007ffe0ff */
[C---:B0-----:R-:W-:Y:S02]  /*0cb0*/  IADD3 R11, PT, PT, R2.reuse, 0x3, RZ ;  /* 0x00000003020b7810 */ /* 0x041fe40007ffe0ff */
[C---:B------:R-:W-:Y:S02]  /*0cc0*/  IADD3 R19, PT, PT, R2.reuse, 0x5, RZ ;  /* 0x0000000502137810 */ /* 0x040fe40007ffe0ff */
[C---:B------:R-:W-:Y:S02]  /*0cd0*/  IADD3 R23, PT, PT, R2.reuse, 0x7, RZ ;  /* 0x0000000702177810 */ /* 0x040fe40007ffe0ff */
[----:B------:R-:W-:Y:S01]  /*0ce0*/  IADD3 R27, PT, PT, R2, 0x8, RZ ;  /* 0x00000008021b7810 */ /* 0x000fe20007ffe0ff */
[----:B-1----:R-:W-:-:S04]  /*0cf0*/  IMAD.WIDE.U32 R14, R15, 0x4, R12 ;  /* 0x000000040f0e7825 */ /* 0x002fc800078e000c */
[--C-:B------:R-:W-:Y:S02]  /*0d00*/  IMAD.WIDE.U32 R8, R9, 0x4, R12.reuse ;  /* 0x0000000409087825 */ /* 0x100fe400078e000c */
[----:B------:R0:W5:Y:S02]  /*0d10*/  LDG.E R14, desc[UR16][R14.64] ;  /* 0x000000100e0e7981 */ /* 0x000164000c1e1900 */
[--C-:B------:R-:W-:Y:S02]  /*0d20*/  IMAD.WIDE.U32 R10, R11, 0x4, R12.reuse ;  /* 0x000000040b0a7825 */ /* 0x100fe400078e000c */
[----:B------:R0:W5:Y:S02]  /*0d30*/  LDG.E R8, desc[UR16][R8.64] ;  /* 0x0000001008087981 */ /* 0x000164000c1e1900 */
[--C-:B------:R-:W-:Y:S02]  /*0d40*/  IMAD.WIDE.U32 R16, R7, 0x4, R12.reuse ;  /* 0x0000000407107825 */ /* 0x100fe400078e000c */
        /* <DEDUP_REMOVED lines=12> */
[----:B------:R-:W-:-:S07]  /*0e10*/  MOV R0, R6 ;  /* 0x0000000600007202 */ /* 0x000fce0000000f00 */
.L_x_443:
[----:B-1----:R-:W1:Y:S01]  /*0e20*/  LDC.64 R6, c[0x0][0x3b8] ;  /* 0x0000ee00ff067b82 */ /* 0x002e620000000a00 */
[----:B------:R-:W-:-:S04]  /*0e30*/  IMAD R2, R4, R5, R0 ;  /* 0x0000000504027224 */ /* 0x000fc800078e0200 */
[----:B0-----:R-:W-:-:S04]  /*0e40*/  IMAD R9, R2, 0x9, RZ ;  /* 0x0000000902097824 */ /* 0x001fc800078e02ff */
[----:B-1----:R-:W-:-:S05]  /*0e50*/  IMAD.WIDE R6, R9, 0x4, R6 ;  /* 0x0000000409067825 */ /* 0x002fca00078e0206 */
[----:B------:R-:W2:Y:S04]  /*0e60*/  LDG.E R25, desc[UR16][R6.64+0x4] ;  /* 0x0000041006197981 */ /* 0x000ea8000c1e1900 */
[----:B------:R-:W3:Y:S04]  /*0e70*/  LDG.E R23, desc[UR16][R6.64] ;  /* 0x0000001006177981 */ /* 0x000ee8000c1e1900 */
[----:B------:R-:W4:Y:S04]  /*0e80*/  LDG.E R19, desc[UR16][R6.64+0x8] ;  /* 0x0000081006137981 */ /* 0x000f28000c1e1900 */
[----:B------:R-:W4:Y:S04]  /*0e90*/  LDG.E R13, desc[UR16][R6.64+0x10] ;  /* 0x00001010060d7981 */ /* 0x000f28000c1e1900 */
[----:B------:R-:W4:Y:S04]  /*0ea0*/  LDG.E R17, desc[UR16][R6.64+0xc] ;  /* 0x00000c1006117981 */ /* 0x000f28000c1e1900 */
[----:B------:R-:W4:Y:S04]  /*0eb0*/  LDG.E R15, desc[UR16][R6.64+0x1c] ;  /* 0x00001c10060f7981 */ /* 0x000f28000c1e1900 */
[----:B------:R-:W4:Y:S04]  /*0ec0*/  LDG.E R9, desc[UR16][R6.64+0x18] ;  /* 0x0000181006097981 */ /* 0x000f28000c1e1900 */
[----:B------:R-:W4:Y:S04]  /*0ed0*/  LDG.E R11, desc[UR16][R6.64+0x14] ;  /* 0x00001410060b7981 */ /* 0x000f28000c1e1900 */
[----:B------:R0:W4:Y:S01]  /*0ee0*/  LDG.E R21, desc[UR16][R6.64+0x20] ;  /* 0x0000201006157981 */ /* 0x000122000c1e1900 */
[----:B------:R-:W1:Y:S02]  /*0ef0*/  S2R R2, SR_TID.Y ;  /* 0x0000000000027919 */ /* 0x000e640000002200 */
[----:B-1----:R-:W-:Y:S01]  /*0f00*/  IMAD R2, R2, R5, R0 ;  /* 0x0000000502027224 */ /* 0x002fe200078e0200 */
[----:B------:R-:W-:-:S04]  /*0f10*/  IADD3 R0, PT, PT, R0, UR21, RZ ;  /* 0x0000001500007c10 */ /* 0x000fc8000fffe0ff */
[----:B------:R-:W-:Y:S01]  /*0f20*/  ISETP.GE.AND P0, PT, R0, R5, PT ;  /* 0x000000050000720c */ /* 0x000fe20003f06270 */
[-C--:B--2--5:R-:W-:Y:S01]  /*0f30*/  FMUL R27, R14, R25.reuse ;  /* 0x000000190e1b7220 */ /* 0x0a4fe20000400000 */
[-C--:B------:R-:W-:Y:S01]  /*0f40*/  FMUL R29, R16, R25.reuse ;  /* 0x00000019101d7220 */ /* 0x080fe20000400000 */
[----:B------:R-:W-:Y:S02]  /*0f50*/  FMUL R26, R22, R25 ;  /* 0x00000019161a7220 */ /* 0x000fe40000400000 */
[-C--:B---3--:R-:W-:Y:S01]  /*0f60*/  FFMA R25, R24, R23.reuse, R27 ;  /* 0x0000001718197223 */ /* 0x088fe2000000001b */
[-C--:B------:R-:W-:Y:S01]  /*0f70*/  FFMA R27, R10, R23.reuse, R29 ;  /* 0x000000170a1b7223 */ /* 0x080fe2000000001d */
[----:B------:R-:W-:Y:S02]  /*0f80*/  HFMA2 R29, -RZ, RZ, 0, 2.1457672119140625e-06 ;  /* 0x00000024ff1d7431 */ /* 0x000fe400000001ff */
[----:B------:R-:W-:Y:S01]  /*0f90*/  FFMA R23, R20, R23, R26 ;  /* 0x0000001714177223 */ /* 0x000fe2000000001a */
[-C--:B----4-:R-:W-:Y:S01]  /*0fa0*/  FFMA R25, R8, R19.reuse, R25 ;  /* 0x0000001308197223 */ /* 0x090fe20000000019 */
[----:B------:R-:W-:Y:S01]  /*0fb0*/  FFMA R27, R18, R19, R27 ;  /* 0x00000013121b7223 */ /* 0x000fe2000000001b */
[----:B0-----:R-:W-:Y:S01]  /*0fc0*/  FMUL R7, R14, R13 ;  /* 0x0000000d0e077220 */ /* 0x001fe20000400000 */
[----:B------:R-:W-:-:S02]  /*0fd0*/  IMAD R2, R2, R29, UR7 ;  /* 0x0000000702027e24 */ /* 0x000fc4000f8e021d */
[----:B------:R-:W-:Y:S01]  /*0fe0*/  FFMA R29, R12, R19, R23 ;  /* 0x000000130c1d7223 */ /* 0x000fe20000000017 */
[-C--:B------:R-:W-:Y:S01]  /*0ff0*/  FMUL R19, R16, R13.reuse ;  /* 0x0000000d10137220 */ /* 0x080fe20000400000 */
[----:B------:R-:W-:Y:S01]  /*1000*/  FMUL R13, R22, R13 ;  /* 0x0000000d160d7220 */ /* 0x000fe20000400000 */
[----:B------:R-:W-:Y:S01]  /*1010*/  FFMA R7, R24, R17, R7 ;  /* 0x0000001118077223 */ /* 0x000fe20000000007 */
[----:B------:R-:W-:Y:S01]  /*1020*/  FMUL R23, R16, R15 ;  /* 0x0000000f10177220 */ /* 0x000fe20000400000 */
[-C--:B------:R-:W-:Y:S01]  /*1030*/  FFMA R19, R10, R17.reuse, R19 ;  /* 0x000000110a137223 */ /* 0x080fe20000000013 */
[----:B------:R-:W-:Y:S01]  /*1040*/  FFMA R6, R20, R17, R13 ;  /* 0x0000001114067223 */ /* 0x000fe2000000000d */
[-C--:B------:R-:W-:Y:S01]  /*1050*/  FMUL R17, R14, R15.reuse ;  /* 0x0000000f0e117220 */ /* 0x080fe20000400000 */
[----:B------:R-:W-:Y:S01]  /*1060*/  FMUL R15, R22, R15 ;  /* 0x0000000f160f7220 */ /* 0x000fe20000400000 */
[-C--:B------:R-:W-:Y:S02]  /*1070*/  FFMA R23, R10, R9.reuse, R23 ;  /* 0x000000090a177223 */ /* 0x080fe40000000017 */
[-C--:B------:R-:W-:Y:S01]  /*1080*/  FFMA R17, R24, R9.reuse, R17 ;  /* 0x0000000918117223 */ /* 0x080fe20000000011 */
[----:B------:R-:W-:Y:S01]  /*1090*/  FFMA R15, R20, R9, R15 ;  /* 0x00000009140f7223 */ /* 0x000fe2000000000f */
[-C--:B------:R-:W-:Y:S01]  /*10a0*/  FFMA R13, R8, R11.reuse, R7 ;  /* 0x0000000b080d7223 */ /* 0x080fe20000000007 */
[-C--:B------:R-:W-:Y:S01]  /*10b0*/  FFMA R7, R18, R11.reuse, R19 ;  /* 0x0000000b12077223 */ /* 0x080fe20000000013 */
[----:B------:R-:W-:Y:S01]  /*10c0*/  FFMA R11, R12, R11, R6 ;  /* 0x0000000b0c0b7223 */ /* 0x000fe20000000006 */
[-C--:B------:R-:W-:Y:S01]  /*10d0*/  FFMA R17, R8, R21.reuse, R17 ;  /* 0x0000001508117223 */ /* 0x080fe20000000011 */
[-C--:B------:R-:W-:Y:S01]  /*10e0*/  FFMA R23, R18, R21.reuse, R23 ;  /* 0x0000001512177223 */ /* 0x080fe20000000017 */
[----:B------:R-:W-:Y:S01]  /*10f0*/  FFMA R15, R12, R21, R15 ;  /* 0x000000150c0f7223 */ /* 0x000fe2000000000f */
[----:B------:R1:W-:Y:S04]  /*1100*/  STS [R2], R25 ;  /* 0x0000001902007388 */ /* 0x0003e80000000800 */
[----:B------:R1:W-:Y:S04]  /*1110*/  STS [R2+0xc], R27 ;  /* 0x00000c1b02007388 */ /* 0x0003e80000000800 */
[----:B------:R1:W-:Y:S04]  /*1120*/  STS [R2+0x18], R29 ;  /* 0x0000181d02007388 */ /* 0x0003e80000000800 */
[----:B------:R1:W-:Y:S04]  /*1130*/  STS [R2+0x4], R13 ;  /* 0x0000040d02007388 */ /* 0x0003e80000000800 */
[----:B------:R1:W-:Y:S04]  /*1140*/  STS [R2+0x10], R7 ;  /* 0x0000100702007388 */ /* 0x0003e80000000800 */
[----:B------:R1:W-:Y:S04]  /*1150*/  STS [R2+0x1c], R11 ;  /* 0x00001c0b02007388 */ /* 0x0003e80000000800 */
[----:B------:R1:W-:Y:S04]  /*1160*/  STS [R2+0x8], R17 ;  /* 0x0000081102007388 */ /* 0x0003e80000000800 */
[----:B------:R1:W-:Y:S04]  /*1170*/  STS [R2+0x14], R23 ;  /* 0x0000141702007388 */ /* 0x0003e80000000800 */
[----:B------:R1:W-:Y:S01]  /*1180*/  STS [R2+0x20], R15 ;  /* 0x0000200f02007388 */ /* 0x0003e20000000800 */
[----:B------:R-:W-:Y:S05]  /*1190*/  @!P0 BRA `(.L_x_443) ;  /* 0xfffffffc00208947 */ /* 0x000fea000383ffff */
.L_x_440:
[----:B------:R-:W-:Y:S05]  /*11a0*/  BSYNC.RECONVERGENT B0 ;  /* 0x0000000000007941 */ /* 0x000fea0003800200 */
.L_x_439:
[----:B------:R-:W0:Y:S01]  /*11b0*/  S2R R5, SR_TID.Y ;  /* 0x0000000000057919 */ /* 0x000e220000002200 */
[----:B------:R-:W-:Y:S04]  /*11c0*/  BSSY.RECONVERGENT B0, `(.L_x_444) ;  /* 0x000005d000007945 */ /* 0x000fe80003800200 */
[----:B------:R-:W-:Y:S05]  /*11d0*/  @P1 BRA `(.L_x_445) ;  /* 0x00000004006c1947 */ /* 0x000fea0003800000 */
[----:B------:R-:W0:Y:S01]  /*11e0*/  LDCU UR11, c[0x0][0x398] ;  /* 0x00007300ff0b77ac */ /* 0x000e220008000800 */
[----:B-1----:R-:W1:Y:S01]  /*11f0*/  LDC.64 R14, c[0x0][0x428] ;  /* 0x00010a00ff0e7b82 */ /* 0x002e620000000a00 */
[----:B0-----:R-:W-:-:S04]  /*1200*/  IMAD R16, R4, UR11, R5 ;  /* 0x0000000b04107c24 */ /* 0x001fc8000f8e0205 */
[----:B------:R-:W-:-:S04]  /*1210*/  IMAD R17, R16, 0x9, RZ ;  /* 0x0000000910117824 */ /* 0x000fc800078e02ff */
[C-C-:B-1----:R-:W-:Y:S01]  /*1220*/  IMAD.WIDE.U32 R8, R17.reuse, 0x4, R14.reuse ;  /* 0x0000000411087825 */ /* 0x142fe200078e000e */
[C---:B------:R-:W-:Y:S02]  /*1230*/  IADD3 R11, PT, PT, R17.reuse, 0x5, RZ ;  /* 0x00000005110b7810 */ /* 0x040fe40007ffe0ff */
[C---:B------:R-:W-:Y:S02]  /*1240*/  IADD3 R29, PT, PT, R17.reuse, 0x1, RZ ;  /* 0x00000001111d7810 */ /* 0x040fe40007ffe0ff */
[C---:B------:R-:W-:Y:S01]  /*1250*/  IADD3 R23, PT, PT, R17.reuse, 0x2, RZ ;  /* 0x0000000211177810 */ /* 0x040fe20007ffe0ff */
[----:B------:R0:W5:Y:S01]  /*1260*/  LDG.E R2, desc[UR16][R8.64] ;  /* 0x0000001008027981 */ /* 0x000162000c1e1900 */
[----:B------:R-:W-:Y:S01]  /*1270*/  IADD3 R21, PT, PT, R17, 0x3, RZ ;  /* 0x0000000311157810 */ /* 0x000fe20007ffe0ff */
[--C-:B------:R-:W-:Y:S01]  /*1280*/  IMAD.WIDE.U32 R28, R29, 0x4, R14.reuse ;  /* 0x000000041d1c7825 */ /* 0x100fe200078e000e */
[C---:B------:R-:W-:Y:S02]  /*1290*/  IADD3 R7, PT, PT, R17.reuse, 0x4, RZ ;  /* 0x0000000411077810 */ /* 0x040fe40007ffe0ff */
[----:B------:R-:W-:Y:S01]  /*12a0*/  IADD3 R19, PT, PT, R17, 0x6, RZ ;  /* 0x0000000611137810 */ /* 0x000fe20007ffe0ff */
[--C-:B------:R-:W-:Y:S01]  /*12b0*/  IMAD.WIDE.U32 R22, R23, 0x4, R14.reuse ;  /* 0x0000000417167825 */ /* 0x100fe200078e000e */
[C---:B------:R-:W-:Y:S01]  /*12c0*/  IADD3 R13, PT, PT, R17.reuse, 0x7, RZ ;  /* 0x00000007110d7810 */ /* 0x040fe20007ffe0ff */
[----:B------:R1:W5:Y:S01]  /*12d0*/  LDG.E R0, desc[UR16][R28.64] ;  /* 0x000000101c007981 */ /* 0x000362000c1e1900 */
[----:B------:R-:W-:Y:S01]  /*12e0*/  IADD3 R17, PT, PT, R17, 0x8, RZ ;  /* 0x0000000811117810 */ /* 0x000fe20007ffe0ff */
[----:B0-----:R-:W-:-:S04]  /*12f0*/  IMAD.WIDE.U32 R8, R11, 0x4, R14 ;  /* 0x000000040b087825 */ /* 0x001fc800078e000e */
[--C-:B------:R-:W-:Y:S02]  /*1300*/  IMAD.WIDE.U32 R20, R21, 0x4, R14.reuse ;  /* 0x0000000415147825 */ /* 0x100fe400078e000e */
[----:B------:R1:W5:Y:S02]  /*1310*/  LDG.E R8, desc[UR16][R8.64] ;  /* 0x0000001008087981 */ /* 0x000364000c1e1900 */
[--C-:B------:R-:W-:Y:S02]  /*1320*/  IMAD.WIDE.U32 R6, R7, 0x4, R14.reuse ;  /* 0x0000000407067825 */ /* 0x100fe400078e000e */
[----:B------:R1:W5:Y:S02]  /*1330*/  LDG.E R20, desc[UR16][R20.64] ;  /* 0x0000001014147981 */ /* 0x000364000c1e1900 */
[--C-:B------:R-:W-:Y:S02]  /*1340*/  IMAD.WIDE.U32 R10, R19, 0x4, R14.reuse ;  /* 0x00000004130a7825 */ /* 0x100fe400078e000e */
[----:B------:R1:W5:Y:S01]  /*1350*/  LDG.E R25, desc[UR16][R6.64] ;  /* 0x0000001006197981 */ /* 0x000362000c1e1900 */
[----:B------:R-:W0:Y:S01]  /*1360*/  LDC.64 R18, c[0x0][0x3b0] ;  /* 0x0000ec00ff127b82 */ /* 0x000e220000000a00 */
[----:B------:R-:W-:-:S02]  /*1370*/  IMAD.WIDE.U32 R12, R13, 0x4, R14 ;  /* 0x000000040d0c7825 */ /* 0x000fc400078e000e */
[----:B------:R1:W5:Y:S02]  /*1380*/  LDG.E R10, desc[UR16][R10.64] ;  /* 0x000000100a0a7981 */ /* 0x000364000c1e1900 */
[----:B------:R-:W-:Y:S02]  /*1390*/  IMAD.WIDE.U32 R14, R17, 0x4, R14 ;  /* 0x00000004110e7825 */ /* 0x000fe400078e000e */
[----:B------:R1:W5:Y:S04]  /*13a0*/  LDG.E R17, desc[UR16][R22.64] ;  /* 0x0000001016117981 */ /* 0x000368000c1e1900 */
[----:B------:R1:W5:Y:S04]  /*13b0*/  LDG.E R12, desc[UR16][R12.64] ;  /* 0x000000100c0c7981 */ /* 0x000368000c1e1900 */
[----:B------:R1:W5:Y:S01]  /*13c0*/  LDG.E R14, desc[UR16][R14.64] ;  /* 0x000000100e0e7981 */ /* 0x000362000c1e1900 */
[----:B------:R-:W2:Y:S01]  /*13d0*/  S2R R24, SR_TID.X ;  /* 0x0000000000187919 */ /* 0x000ea20000002100 */
[----:B------:R-:W-:Y:S01]  /*13e0*/  BSSY.RECONVERGENT B1, `(.L_x_446) ;  /* 0x000001a000017945 */ /* 0x000fe20003800200 */
[----:B012---:R-:W-:-:S07]  /*13f0*/  MOV R26, R24 ;  /* 0x00000018001a7202 */ /* 0x007fce0000000f00 */
.L_x_447:
[----:B0-----:R-:W-:-:S04]  /*1400*/  IMAD R6, R4, R3, R26 ;  /* 0x0000000304067224 */ /* 0x001fc800078e021a */
[----:B------:R-:W-:-:S04]  /*1410*/  IMAD R7, R6, 0x3, RZ ;  /* 0x0000000306077824 */ /* 0x000fc800078e02ff */
[----:B------:R-:W-:-:S05]  /*1420*/  IMAD.WIDE R6, R7, 0x4, R18 ;  /* 0x0000000407067825 */ /* 0x000fca00078e0212 */
[----:B------:R-:W2:Y:S04]  /*1430*/  LDG.E R13, desc[UR16][R6.64+0x4] ;  /* 0x00000410060d7981 */ /* 0x000ea8000c1e1900 */
[----:B------:R-:W3:Y:S04]  /*1440*/  LDG.E R11, desc[UR16][R6.64] ;  /* 0x00000010060b7981 */ /* 0x000ee8000c1e1900 */
[----:B------:R-:W4:Y:S01]  /*1450*/  LDG.E R9, desc[UR16][R6.64+0x8] ;  /* 0x0000081006097981 */ /* 0x000f22000c1e1900 */
[----:B------:R-:W-:Y:S02]  /*1460*/  HFMA2 R28, -RZ, RZ, 0, 7.152557373046875e-07 ;  /* 0x0000000cff1c7431 */ /* 0x000fe400000001ff */
[-C--:B--2--5:R-:W-:Y:S01]  /*1470*/  FMUL R15, R0, R13.reuse ;  /* 0x0000000d000f7220 */ /* 0x0a4fe20000400000 */
[-C--:B------:R-:W-:Y:S01]  /*1480*/  FMUL R21, R25, R13.reuse ;  /* 0x0000000d19157220 */ /* 0x080fe20000400000 */
[----:B------:R-:W-:Y:S01]  /*1490*/  FMUL R23, R12, R13 ;  /* 0x0000000d0c177220 */ /* 0x000fe20000400000 */
[----:B------:R-:W-:-:S02]  /*14a0*/  IMAD R13, R5, R3, R26 ;  /* 0x00000003050d7224 */ /* 0x000fc400078e021a */
[-C--:B---3--:R-:W-:Y:S01]  /*14b0*/  FFMA R22, R2, R11.reuse, R15 ;  /* 0x0000000b02167223 */ /* 0x088fe2000000000f */
[-C--:B------:R-:W-:Y:S01]  /*14c0*/  FFMA R21, R20, R11.reuse, R21 ;  /* 0x0000000b14157223 */ /* 0x080fe20000000015 */
[----:B------:R-:W-:Y:S01]  /*14d0*/  FFMA R23, R10, R11, R23 ;  /* 0x0000000b0a177223 */ /* 0x000fe20000000017 */
[----:B------:R-:W-:Y:S02]  /*14e0*/  IMAD R13, R13, R28, UR18 ;  /* 0x000000120d0d7e24 */ /* 0x000fe4000f8e021c */
[-C--:B----4-:R-:W-:Y:S01]  /*14f0*/  FFMA R22, R17, R9.reuse, R22 ;  /* 0x0000000911167223 */ /* 0x090fe20000000016 */
[-C--:B------:R-:W-:Y:S01]  /*1500*/  FFMA R6, R8, R9.reuse, R21 ;  /* 0x0000000908067223 */ /* 0x080fe20000000015 */
[----:B------:R-:W-:Y:S01]  /*1510*/  FFMA R28, R14, R9, R23 ;  /* 0x000000090e1c7223 */ /* 0x000fe20000000017 */
[----:B------:R-:W-:Y:S02]  /*1520*/  IADD3 R26, PT, PT, R26, UR21, RZ ;  /* 0x000000151a1a7c10 */ /* 0x000fe4000fffe0ff */
[----:B------:R0:W-:Y:S02]  /*1530*/  STS [R13], R22 ;  /* 0x000000160d007388 */ /* 0x0001e40000000800 */
[----:B------:R-:W-:-:S02]  /*1540*/  ISETP.GE.AND P0, PT, R26, R3, PT ;  /* 0x000000031a00720c */ /* 0x000fc40003f06270 */
[----:B------:R0:W-:Y:S04]  /*1550*/  STS [R13+0x4], R6 ;  /* 0x000004060d007388 */ /* 0x0001e80000000800 */
[----:B------:R0:W-:Y:S07]  /*1560*/  STS [R13+0x8], R28 ;  /* 0x0000081c0d007388 */ /* 0x0001ee0000000800 */
[----:B------:R-:W-:Y:S05]  /*1570*/  @!P0 BRA `(.L_x_447) ;  /* 0xfffffffc00a08947 */ /* 0x000fea000383ffff */
[----:B------:R-:W-:Y:S05]  /*1580*/  BSYNC.RECONVERGENT B1 ;  /* 0x0000000000017941 */ /* 0x000fea0003800200 */
.L_x_446:
[----:B0-----:R-:W0:Y:S01]  /*1590*/  LDC.64 R12, c[0x0][0x438] ;  /* 0x00010e00ff0c7b82 */ /* 0x001e220000000a00 */
[----:B------:R-:W-:-:S05]  /*15a0*/  IMAD R9, R16, 0x3, RZ ;  /* 0x0000000310097824 */ /* 0x000fca00078e02ff */
[C---:B------:R-:W-:Y:S02]  /*15b0*/  IADD3 R11, PT, PT, R9.reuse, 0x1, RZ ;  /* 0x00000001090b7810 */ /* 0x040fe40007ffe0ff */
[C---:B------:R-:W-:Y:S01]  /*15c0*/  IADD3 R7, PT, PT, R9.reuse, 0x2, RZ ;  /* 0x0000000209077810 */ /* 0x040fe20007ffe0ff */
[----:B0-----:R-:W-:-:S04]  /*15d0*/  IMAD.WIDE.U32 R8, R9, 0x4, R12 ;  /* 0x0000000409087825 */ /* 0x001fc800078e000c */
[--C-:B------:R-:W-:Y:S01]  /*15e0*/  IMAD.WIDE.U32 R10, R11, 0x4, R12.reuse ;  /* 0x000000040b0a7825 */ /* 0x100fe200078e000c */
[----:B------:R0:W5:Y:S03]  /*15f0*/  LDG.E R0, desc[UR16][R8.64] ;  /* 0x0000001008007981 */ /* 0x000166000c1e1900 */
[----:B------:R-:W-:Y:S01]  /*1600*/  IMAD.WIDE.U32 R12, R7, 0x4, R12 ;  /* 0x00000004070c7825 */ /* 0x000fe200078e000c */
[----:B------:R0:W5:Y:S01]  /*1610*/  LDG.E R21, desc[UR16][R10.64] ;  /* 0x000000100a157981 */ /* 0x000162000c1e1900 */
[----:B------:R-:W1:Y:S03]  /*1620*/  LDC.64 R6, c[0x0][0x3b0] ;  /* 0x0000ec00ff067b82 */ /* 0x000e660000000a00 */
[----:B------:R0:W5:Y:S02]  /*1630*/  LDG.E R14, desc[UR16][R12.64] ;  /* 0x000000100c0e7981 */ /* 0x000164000c1e1900 */
.L_x_448:
[----:B--2---:R-:W-:-:S04]  /*1640*/  IMAD R2, R4, R3, R24 ;  /* 0x0000000304027224 */ /* 0x004fc800078e0218 */
[----:B0-----:R-:W-:-:S04]  /*1650*/  IMAD R9, R2, 0x3, RZ ;  /* 0x0000000302097824 */ /* 0x001fc800078e02ff */
[----:B-1----:R-:W-:-:S05]  /*1660*/  IMAD.WIDE R8, R9, 0x4, R6 ;  /* 0x0000000409087825 */ /* 0x002fca00078e0206 */
[----:B------:R-:W2:Y:S04]  /*1670*/  LDG.E R13, desc[UR16][R8.64+0x4] ;  /* 0x00000410080d7981 */ /* 0x000ea8000c1e1900 */
[----:B------:R-:W3:Y:S04]  /*1680*/  LDG.E R11, desc[UR16][R8.64+0x8] ;  /* 0x00000810080b7981 */ /* 0x000ee8000c1e1900 */
[----:B------:R-:W4:Y:S01]  /*1690*/  LDG.E R12, desc[UR16][R8.64] ;  /* 0x00000010080c7981 */ /* 0x000f22000c1e1900 */
[----:B------:R-:W-:Y:S01]  /*16a0*/  MOV R15, 0xc ;  /* 0x0000000c000f7802 */ /* 0x000fe20000000f00 */
[----:B------:R-:W-:Y:S01]  /*16b0*/  IMAD R10, R5, R3, R24 ;  /* 0x00000003050a7224 */ /* 0x000fe200078e0218 */
[----:B------:R-:W-:-:S03]  /*16c0*/  IADD3 R24, PT, PT, R24, UR21, RZ ;  /* 0x0000001518187c10 */ /* 0x000fc6000fffe0ff */
[----:B------:R-:W-:Y:S01]  /*16d0*/  IMAD R15, R10, R15, UR19 ;  /* 0x000000130a0f7e24 */ /* 0x000fe2000f8e020f */
[----:B------:R-:W-:Y:S01]  /*16e0*/  ISETP.GE.AND P0, PT, R24, R3, PT ;  /* 0x000000031800720c */ /* 0x000fe20003f06270 */
[----:B--2--5:R-:W-:Y:S01]  /*16f0*/  FMUL R2, R14, R13 ;  /* 0x0000000d0e027220 */ /* 0x024fe20000400000 */
[----:B---3--:R-:W-:-:S03]  /*1700*/  FMUL R17, R0, R11 ;  /* 0x0000000b00117220 */ /* 0x008fc60000400000 */
[C---:B------:R-:W-:Y:S01]  /*1710*/  FFMA R2, R21.reuse, R11, -R2 ;  /* 0x0000000b15027223 */ /* 0x040fe20000000802 */
[-C--:B----4-:R-:W-:Y:S01]  /*1720*/  FMUL R19, R21, R12.reuse ;  /* 0x0000000c15137220 */ /* 0x090fe20000400000 */
[----:B------:R-:W-:-:S03]  /*1730*/  FFMA R12, R14, R12, -R17 ;  /* 0x0000000c0e0c7223 */ /* 0x000fc60000000811 */
[----:B------:R2:W-:Y:S01]  /*1740*/  STS [R15], R2 ;  /* 0x000000020f007388 */ /* 0x0005e20000000800 */
[----:B------:R-:W-:-:S03]  /*1750*/  FFMA R10, R0, R13, -R19 ;  /* 0x0000000d000a7223 */ /* 0x000fc60000000813 */
[----:B------:R2:W-:Y:S04]  /*1760*/  STS [R15+0x4], R12 ;  /* 0x0000040c0f007388 */ /* 0x0005e80000000800 */
[----:B------:R2:W-:Y:S01]  /*1770*/  STS [R15+0x8], R10 ;  /* 0x0000080a0f007388 */ /* 0x0005e20000000800 */
[----:B------:R-:W-:Y:S05]  /*1780*/  @!P0 BRA `(.L_x_448) ;  /* 0xfffffffc00ac8947 */ /* 0x000fea000383ffff */
.L_x_445:
[----:B------:R-:W-:Y:S05]  /*1790*/  BSYNC.RECONVERGENT B0 ;  /* 0x0000000000007941 */ /* 0x000fea0003800200 */
.L_x_444:
[----:B------:R-:W3:Y:S01]  /*17a0*/  S2R R0, SR_TID.X ;  /* 0x0000000000007919 */ /* 0x000ee20000002100 */
[----:B------:R-:W-:Y:S05]  /*17b0*/  @P1 BRA `(.L_x_449) ;  /* 0x00000004001c1947 */ /* 0x000fea0003800000 */
[----:B------:R-:W0:Y:S01]  /*17c0*/  LDCU UR11, c[0x0][0x398] ;  /* 0x00007300ff0b77ac */ /* 0x000e220008000800 */
[----:B-12---:R-:W1:Y:S01]  /*17d0*/  LDC.64 R12, c[0x0][0x448] ;  /* 0x00011200ff0c7b82 */ /* 0x006e620000000a00 */
[----:B0-----:R-:W-:-:S04]  /*17e0*/  IMAD R2, R4, UR11, R5 ;  /* 0x0000000b04027c24 */ /* 0x001fc8000f8e0205 */
[----:B------:R-:W-:-:S04]  /*17f0*/  IMAD R19, R2, 0x9, RZ ;  /* 0x0000000902137824 */ /* 0x000fc800078e02ff */
[C---:B-1----:R-:W-:Y:S01]  /*1800*/  IMAD.WIDE.U32 R16, R19.reuse, 0x4, R12 ;  /* 0x0000000413107825 */ /* 0x042fe200078e000c */
[C---:B------:R-:W-:Y:S02]  /*1810*/  IADD3 R29, PT, PT, R19.reuse, 0x1, RZ ;  /* 0x00000001131d7810 */ /* 0x040fe40007ffe0ff */
[C---:B------:R-:W-:Y:S02]  /*1820*/  IADD3 R23, PT, PT, R19.reuse, 0x2, RZ ;  /* 0x0000000213177810 */ /* 0x040fe40007ffe0ff */
[C---:B------:R-:W-:Y:S02]  /*1830*/  IADD3 R21, PT, PT, R19.reuse, 0x3, RZ ;  /* 0x0000000313157810 */ /* 0x040fe40007ffe0ff */
[C---:B------:R-:W-:Y:S02]  /*1840*/  IADD3 R15, PT, PT, R19.reuse, 0x4, RZ ;  /* 0x00000004130f7810 */ /* 0x040fe40007ffe0ff */
[C---:B------:R-:W-:Y:S02]  /*1850*/  IADD3 R7, PT, PT, R19.reuse, 0x5, RZ ;  /* 0x0000000513077810 */ /* 0x040fe40007ffe0ff */
[----:B------:R-:W-:-:S02]  /*1860*/  IADD3 R9, PT, PT, R19, 0x6, RZ ;  /* 0x0000000613097810 */ /* 0x000fc40007ffe0ff */
[C---:B------:R-:W-:Y:S01]  /*1870*/  IADD3 R11, PT, PT, R19.reuse, 0x7, RZ ;  /* 0x00000007130b7810 */ /* 0x040fe20007ffe0ff */
[----:B------:R0:W5:Y:S01]  /*1880*/  LDG.E R16, desc[UR16][R16.64] ;  /* 0x0000001010107981 */ /* 0x000162000c1e1900 */
[----:B------:R-:W-:Y:S01]  /*1890*/  IADD3 R19, PT, PT, R19, 0x8, RZ ;  /* 0x0000000813137810 */ /* 0x000fe20007ffe0ff */
[----:B------:R-:W-:-:S04]  /*18a0*/  IMAD.WIDE.U32 R28, R29, 0x4, R12 ;  /* 0x000000041d1c7825 */ /* 0x000fc800078e000c */
[--C-:B------:R-:W-:Y:S01]  /*18b0*/  IMAD.WIDE.U32 R22, R23, 0x4, R12.reuse ;  /* 0x0000000417167825 */ /* 0x100fe200078e000c */
[----:B------:R0:W5:Y:S03]  /*18c0*/  LDG.E R2, desc[UR16][R28.64] ;  /* 0x000000101c027981 */ /* 0x000166000c1e1900 */
        /* <DEDUP_REMOVED lines=11> */
[----:B------:R0:W5:Y:S01]  /*1980*/  LDG.E R10, desc[UR16][R10.64] ;  /* 0x000000100a0a7981 */ /* 0x000162000c1e1900 */
[----:B------:R-:W1:Y:S03]  /*1990*/  LDC.64 R18, c[0x0][0x3b0] ;  /* 0x0000ec00ff127b82 */ /* 0x000e660000000a00 */
[----:B------:R0:W5:Y:S01]  /*19a0*/  LDG.E R12, desc[UR16][R12.64] ;  /* 0x000000100c0c7981 */ /* 0x000162000c1e1900 */
[----:B---3--:R-:W-:-:S07]  /*19b0*/  MOV R26, R0 ;  /* 0x00000000001a7202 */ /* 0x008fce0000000f00 */
.L_x_450:
[----:B0---4-:R-:W-:-:S04]  /*19c0*/  IMAD R6, R4, R3, R26 ;  /* 0x0000000304067224 */ /* 0x011fc800078e021a */
[----:B------:R-:W-:-:S04]  /*19d0*/  IMAD R7, R6, 0x3, RZ ;  /* 0x0000000306077824 */ /* 0x000fc800078e02ff */
[----:B-1----:R-:W-:-:S05]  /*19e0*/  IMAD.WIDE R6, R7, 0x4, R18 ;  /* 0x0000000407067825 */ /* 0x002fca00078e0212 */
[----:B------:R-:W2:Y:S04]  /*19f0*/  LDG.E R9, desc[UR16][R6.64+0x4] ;  /* 0x0000041006097981 */ /* 0x000ea8000c1e1900 */
[----:B------:R-:W3:Y:S04]  /*1a00*/  LDG.E R15, desc[UR16][R6.64+0x8] ;  /* 0x00000810060f7981 */ /* 0x000ee8000c1e1900 */
[----:B------:R0:W4:Y:S01]  /*1a10*/  LDG.E R13, desc[UR16][R6.64] ;  /* 0x00000010060d7981 */ /* 0x000122000c1e1900 */
[----:B------:R-:W-:Y:S02]  /*1a20*/  HFMA2 R22, -RZ, RZ, 0, 2.1457672119140625e-06 ;  /* 0x00000024ff167431 */ /* 0x000fe400000001ff */
[----:B------:R-:W-:Y:S01]  /*1a30*/  IMAD R11, R5, R3, R26 ;  /* 0x00000003050b7224 */ /* 0x000fe200078e021a */
[----:B------:R-:W-:-:S04]  /*1a40*/  IADD3 R26, PT, PT, R26, UR21, RZ ;  /* 0x000000151a1a7c10 */ /* 0x000fc8000fffe0ff */
[----:B------:R-:W-:Y:S01]  /*1a50*/  ISETP.GE.AND P0, PT, R26, R3, PT ;  /* 0x000000031a00720c */ /* 0x000fe20003f06270 */
[----:B------:R-:W-:Y:S02]  /*1a60*/  IMAD R11, R11, R22, UR8 ;  /* 0x000000080b0b7e24 */ /* 0x000fe4000f8e0216 */
[CC--:B--2--5:R-:W-:Y:S01]  /*1a70*/  FMUL R21, R17.reuse, R9.reuse ;  /* 0x0000000911157220 */ /* 0x0e4fe20000400000 */
[-C--:B------:R-:W-:Y:S01]  /*1a80*/  FMUL R23, R24, R9.reuse ;  /* 0x0000000918177220 */ /* 0x080fe20000400000 */
[----:B------:R-:W-:Y:S02]  /*1a90*/  FMUL R25, R12, R9 ;  /* 0x000000090c197220 */ /* 0x000fe40000400000 */
[-C--:B---3--:R-:W-:Y:S01]  /*1aa0*/  FFMA R22, R2, R15.reuse, -R21 ;  /* 0x0000000f02167223 */ /* 0x088fe20000000815 */
[-C--:B------:R-:W-:Y:S01]  /*1ab0*/  FFMA R28, R14, R15.reuse, -R23 ;  /* 0x0000000f0e1c7223 */ /* 0x080fe20000000817 */
[-C--:B0-----:R-:W-:Y:S01]  /*1ac0*/  FMUL R6, R16, R15.reuse ;  /* 0x0000000f10067220 */ /* 0x081fe20000400000 */
[-C--:B------:R-:W-:Y:S01]  /*1ad0*/  FMUL R21, R20, R15.reuse ;  /* 0x0000000f14157220 */ /* 0x080fe20000400000 */
[-C--:B------:R-:W-:Y:S01]  /*1ae0*/  FMUL R23, R8, R15.reuse ;  /* 0x0000000f08177220 */ /* 0x080fe20000400000 */
[----:B------:R-:W-:Y:S01]  /*1af0*/  FFMA R25, R10, R15, -R25 ;  /* 0x0000000f0a197223 */ /* 0x000fe20000000819 */
[-C--:B----4-:R-:W-:Y:S01]  /*1b00*/  FMUL R7, R2, R13.reuse ;  /* 0x0000000d02077220 */ /* 0x090fe20000400000 */
[-C--:B------:R-:W-:Y:S01]  /*1b10*/  FMUL R15, R14, R13.reuse ;  /* 0x0000000d0e0f7220 */ /* 0x080fe20000400000 */
[-C--:B------:R-:W-:Y:S01]  /*1b20*/  FFMA R6, R17, R13.reuse, -R6 ;  /* 0x0000000d11067223 */ /* 0x080fe20000000806 */
[-C--:B------:R-:W-:Y:S01]  /*1b30*/  FFMA R21, R24, R13.reuse, -R21 ;  /* 0x0000000d18157223 */ /* 0x080fe20000000815 */
[-C--:B------:R-:W-:Y:S01]  /*1b40*/  FFMA R23, R12, R13.reuse, -R23 ;  /* 0x0000000d0c177223 */ /* 0x080fe20000000817 */
[----:B------:R-:W-:Y:S01]  /*1b50*/  FMUL R13, R10, R13 ;  /* 0x0000000d0a0d7220 */ /* 0x000fe20000400000 */
[----:B------:R0:W-:Y:S03]  /*1b60*/  STS [R11], R22 ;  /* 0x000000160b007388 */ /* 0x0001e60000000800 */
[-C--:B------:R-:W-:Y:S01]  /*1b70*/  FFMA R13, R8, R9.reuse, -R13 ;  /* 0x00000009080d7223 */ /* 0x080fe2000000080d */
[----:B------:R1:W-:Y:S04]  /*1b80*/  STS [R11+0xc], R28 ;  /* 0x00000c1c0b007388 */ /* 0x0003e80000000800 */
[----:B------:R4:W-:Y:S01]  /*1b90*/  STS [R11+0x18], R25 ;  /* 0x000018190b007388 */ /* 0x0009e20000000800 */
[----:B0-----:R-:W-:-:S03]  /*1ba0*/  FFMA R22, R16, R9, -R7 ;  /* 0x0000000910167223 */ /* 0x001fc60000000807 */
[----:B------:R4:W-:Y:S01]  /*1bb0*/  STS [R11+0x4], R6 ;  /* 0x000004060b007388 */ /* 0x0009e20000000800 */
[----:B-1----:R-:W-:-:S03]  /*1bc0*/  FFMA R28, R20, R9, -R15 ;  /* 0x00000009141c7223 */ /* 0x002fc6000000080f */
[----:B------:R4:W-:Y:S04]  /*1bd0*/  STS [R11+0x8], R22 ;  /* 0x000008160b007388 */ /* 0x0009e80000000800 */
[----:B------:R4:W-:Y:S04]  /*1be0*/  STS [R11+0x10], R21 ;  /* 0x000010150b007388 */ /* 0x0009e80000000800 */
[----:B------:R4:W-:Y:S04]  /*1bf0*/  STS [R11+0x14], R28 ;  /* 0x0000141c0b007388 */ /* 0x0009e80000000800 */
[----:B------:R4:W-:Y:S04]  /*1c00*/  STS [R11+0x1c], R23 ;  /* 0x00001c170b007388 */ /* 0x0009e80000000800 */
[----:B------:R4:W-:Y:S01]  /*1c10*/  STS [R11+0x20], R13 ;  /* 0x0000200d0b007388 */ /* 0x0009e20000000800 */
[----:B------:R-:W-:Y:S05]  /*1c20*/  @!P0 BRA `(.L_x_450) ;  /* 0xfffffffc00648947 */ /* 0x000fea000383ffff */
.L_x_449:
[----:B------:R-:W0:Y:S01]  /*1c30*/  LDCU UR11, c[0x0][0x39c] ;  /* 0x00007380ff0b77ac */ /* 0x000e220008000800 */
[----:B-12---:R-:W1:Y:S01]  /*1c40*/  LDC.64 R2, c[0x0][0x398] ;  /* 0x0000e600ff027b82 */ /* 0x006e620000000a00 */
[----:B0-----:R-:W-:Y:S01]  /*1c50*/  ISETP.GE.AND P0, PT, R5, UR11, PT ;  /* 0x0000000b05007c0c */ /* 0x001fe2000bf06270 */
[----:B------:R-:W-:Y:S05]  /*1c60*/  WARPSYNC.ALL ;  /* 0x0000000000007948 */ /* 0x000fea0003800000 */
[----:B------:R-:W-:Y:S01]  /*1c70*/  BSSY B0, `(.L_x_451) ;  /* 0x0000070000007945 */ /* 0x000fe20003800000 */
[----:B-1----:R-:W-:Y:S01]  /*1c80*/  IMAD R3, R3, R2, RZ ;  /* 0x0000000203037224 */ /* 0x002fe200078e02ff */
[----:B------:R-:W-:Y:S06]  /*1c90*/  BAR.SYNC.DEFER_BLOCKING 0x0 ;  /* 0x0000000000007b1d */ /* 0x000fec0000010000 */
[----:B------:R-:W-:Y:S05]  /*1ca0*/  @P0 BRA `(.L_x_452) ;  /* 0x0000000400b00947 */ /* 0x000fea0003800000 */
[----:B------:R-:W-:-:S07]  /*1cb0*/  MOV R7, R5 ;  /* 0x0000000500077202 */ /* 0x000fce0000000f00 */
.L_x_465:
[C---:B---3--:R-:W-:Y:S01]  /*1cc0*/  ISETP.GE.AND P0, PT, R0.reuse, R3, PT ;  /* 0x000000030000720c */ /* 0x048fe20003f06270 */
[----:B------:R-:W-:Y:S01]  /*1cd0*/  BSSY.RECONVERGENT B1, `(.L_x_453) ;  /* 0x0000016000017945 */ /* 0x000fe20003800200 */
[----:B------:R-:W-:Y:S01]  /*1ce0*/  HFMA2 R26, -RZ, RZ, 0, 0 ;  /* 0x00000000ff1a7431 */ /* 0x000fe200000001ff */
[----:B------:R-:W-:-:S10]  /*1cf0*/  ISETP.GE.AND P2, PT, R0, UR9, PT ;  /* 0x0000000900007c0c */ /* 0x000fd4000bf46270 */
[----:B01----:R-:W-:Y:S05]  /*1d00*/  @P0 BRA `(.L_x_454) ;  /* 0x0000000000480947 */ /* 0x003fea0003800000 */
[----:B------:R-:W0:Y:S01]  /*1d10*/  S2UR UR12, SR_CgaCtaId ;  /* 0x00000000000c79c3 */ /* 0x000e220000008800 */
[----:B------:R-:W-:Y:S01]  /*1d20*/  UMOV UR11, 0x400 ;  /* 0x00000400000b7882 */ /* 0x000fe20000000000 */
[----:B----4-:R-:W-:Y:S01]  /*1d30*/  IMAD R13, R3, R7, R0 ;  /* 0x00000007030d7224 */ /* 0x010fe200078e0200 */
[----:B------:R-:W-:Y:S02]  /*1d40*/  MOV R26, RZ ;  /* 0x000000ff001a7202 */ /* 0x000fe40000000f00 */
[----:B------:R-:W-:-:S03]  /*1d50*/  MOV R6, R0 ;  /* 0x0000000000067202 */ /* 0x000fc60000000f00 */
[----:B------:R-:W1:Y:S01]  /*1d60*/  LDC.64 R10, c[0x0][0x3c0] ;  /* 0x0000f000ff0a7b82 */ /* 0x000e620000000a00 */
[----:B0-----:R-:W-:-:S06]  /*1d70*/  ULEA UR11, UR12, UR11, 0x18 ;  /* 0x0000000b0c0b7291 */ /* 0x001fcc000f8ec0ff */
[----:B------:R-:W-:-:S07]  /*1d80*/  LEA R2, R0, UR11, 0x2 ;  /* 0x0000000b00027c11 */ /* 0x000fce000f8e10ff */
.L_x_455:
[----:B-1----:R-:W-:Y:S01]  /*1d90*/  IMAD.WIDE R8, R13, 0x4, R10 ;  /* 0x000000040d087825 */ /* 0x002fe200078e020a */
[----:B------:R0:W1:Y:S05]  /*1da0*/  LDS R12, [R2] ;  /* 0x00000000020c7984 */ /* 0x00006a0000000800 */
[----:B------:R-:W1:Y:S01]  /*1db0*/  LDG.E R9, desc[UR16][R8.64] ;  /* 0x0000001008097981 */ /* 0x000e62000c1e1900 */
[----:B------:R-:W-:Y:S02]  /*1dc0*/  IADD3 R6, PT, PT, R6, UR21, RZ ;  /* 0x0000001506067c10 */ /* 0x000fe4000fffe0ff */
[----:B------:R-:W-:Y:S02]  /*1dd0*/  MOV R15, UR21 ;  /* 0x00000015000f7c02 */ /* 0x000fe40008000f00 */
[----:B------:R-:W-:-:S02]  /*1de0*/  ISETP.GE.AND P0, PT, R6, R3, PT ;  /* 0x000000030600720c */ /* 0x000fc40003f06270 */
[----:B0-----:R-:W-:Y:S02]  /*1df0*/  LEA R2, R15, R2, 0x2 ;  /* 0x000000020f027211 */ /* 0x001fe400078e10ff */
[----:B------:R-:W-:Y:S01]  /*1e00*/  IADD3 R13, PT, PT, R13, UR21, RZ ;  /* 0x000000150d0d7c10 */ /* 0x000fe2000fffe0ff */
[----:B-1----:R-:W-:-:S08]  /*1e10*/  FFMA R26, R9, R12, R26 ;  /* 0x0000000c091a7223 */ /* 0x002fd0000000001a */
[----:B------:R-:W-:Y:S05]  /*1e20*/  @!P0 BRA `(.L_x_455) ;  /* 0xfffffffc00d88947 */ /* 0x000fea000383ffff */
.L_x_454:
[----:B------:R-:W-:Y:S05]  /*1e30*/  BSYNC.RECONVERGENT B1 ;  /* 0x0000000000017941 */ /* 0x000fea0003800200 */
.L_x_453:
[----:B------:R-:W-:-:S03]  /*1e40*/  UMOV UR11, 0xffffffff ;  /* 0xffffffff000b7882 */ /* 0x000fc60000000000 */
[----:B------:R-:W-:Y:S05]  /*1e50*/  BRA.DIV UR11, `(.L_x_456) ;  /* 0x0000002a0b7c7947 */ /* 0x000fea000b800000 */
[----:B------:R-:W0:Y:S02]  /*1e60*/  SHFL.DOWN PT, R29, R26, 0x10, 0x1f ;  /* 0x0a001f001a1d7f89 */ /* 0x000e2400000e0000 */
[----:B0-----:R-:W-:-:S05]  /*1e70*/  FADD R26, R29, R26 ;  /* 0x0000001a1d1a7221 */ /* 0x001fca0000000000 */
[----:B------:R-:W0:Y:S02]  /*1e80*/  SHFL.DOWN PT, R29, R26, 0x8, 0x1f ;  /* 0x09001f001a1d7f89 */ /* 0x000e2400000e0000 */
[----:B0-----:R-:W-:-:S05]  /*1e90*/  FADD R2, R26, R29 ;  /* 0x0000001d1a027221 */ /* 0x001fca0000000000 */
[----:B------:R-:W4:Y:S02]  /*1ea0*/  SHFL.DOWN PT, R29, R2, 0x4, 0x1f ;  /* 0x08801f00021d7f89 */ /* 0x000f2400000e0000 */
[----:B----4-:R-:W-:-:S05]  /*1eb0*/  FADD R6, R2, R29 ;  /* 0x0000001d02067221 */ /* 0x010fca0000000000 */
[----:B------:R-:W0:Y:S02]  /*1ec0*/  SHFL.DOWN PT, R29, R6, 0x2, 0x1f ;  /* 0x08401f00061d7f89 */ /* 0x000e2400000e0000 */
[----:B0-----:R-:W-:-:S05]  /*1ed0*/  FADD R12, R6, R29 ;  /* 0x0000001d060c7221 */ /* 0x001fca0000000000 */
[----:B------:R0:W1:Y:S02]  /*1ee0*/  SHFL.DOWN PT, R29, R12, 0x1, 0x1f ;  /* 0x08201f000c1d7f89 */ /* 0x00006400000e0000 */
.L_x_507:
[----:B------:R-:W-:Y:S01]  /*1ef0*/  BSSY.RECONVERGENT B1, `(.L_x_457) ;  /* 0x0000011000017945 */ /* 0x000fe20003800200 */
[----:B------:R-:W-:Y:S01]  /*1f00*/  HFMA2 R26, -RZ, RZ, 0, 0 ;  /* 0x00000000ff1a7431 */ /* 0x000fe200000001ff */
[----:B------:R-:W-:Y:S02]  /*1f10*/  ISETP.GE.AND P1, PT, R0, UR10, PT ;  /* 0x0000000a00007c0c */ /* 0x000fe4000bf26270 */
[----:B------:R-:W-:Y:S11]  /*1f20*/  @P2 BRA `(.L_x_458) ;  /* 0x0000000000342947 */ /* 0x000ff60003800000 */
[----:B------:R-:W2:Y:S01]  /*1f30*/  LDC.64 R8, c[0x0][0x3f0] ;  /* 0x0000fc00ff087b82 */ /* 0x000ea20000000a00 */
[----:B------:R-:W-:Y:S01]  /*1f40*/  IMAD R13, R7, UR9, RZ ;  /* 0x00000009070d7c24 */ /* 0x000fe2000f8e02ff */
[----:B------:R-:W-:Y:S02]  /*1f50*/  MOV R26, RZ ;  /* 0x000000ff001a7202 */ /* 0x000fe40000000f00 */
[----:B------:R-:W-:-:S07]  /*1f60*/  MOV R2, R0 ;  /* 0x0000000000027202 */ /* 0x000fce0000000f00 */
.L_x_459:
[----:B------:R-:W-:-:S05]  /*1f70*/  IADD3 R11, PT, PT, R13, R2, RZ ;  /* 0x000000020d0b7210 */ /* 0x000fca0007ffe0ff */
[----:B--2---:R-:W-:-:S06]  /*1f80*/  IMAD.WIDE R10, R11, 0x4, R8 ;  /* 0x000000040b0a7825 */ /* 0x004fcc00078e0208 */
[----:B------:R-:W2:Y:S01]  /*1f90*/  LDG.E R11, desc[UR16][R10.64] ;  /* 0x000000100a0b7981 */ /* 0x000ea2000c1e1900 */
[C---:B------:R-:W-:Y:S02]  /*1fa0*/  LEA R6, R2.reuse, UR13, 0x2 ;  /* 0x0000000d02067c11 */ /* 0x040fe4000f8e10ff */
[----:B------:R-:W-:-:S04]  /*1fb0*/  IADD3 R2, PT, PT, R2, UR21, RZ ;  /* 0x0000001502027c10 */ /* 0x000fc8000fffe0ff */
[----:B------:R-:W2:Y:S01]  /*1fc0*/  LDS R6, [R6] ;  /* 0x0000000006067984 */ /* 0x000ea20000000800 */
[----:B------:R-:W-:Y:S01]  /*1fd0*/  ISETP.GE.AND P0, PT, R2, UR9, PT ;  /* 0x0000000902007c0c */ /* 0x000fe2000bf06270 */
[----:B--2---:R-:W-:-:S12]  /*1fe0*/  FFMA R26, R11, R6, R26 ;  /* 0x000000060b1a7223 */ /* 0x004fd8000000001a */
[----:B------:R-:W-:Y:S05]  /*1ff0*/  @!P0 BRA `(.L_x_459) ;  /* 0xfffffffc00dc8947 */ /* 0x000fea000383ffff */
.L_x_458:
[----:B------:R-:W-:Y:S05]  /*2000*/  BSYNC.RECONVERGENT B1 ;  /* 0x0000000000017941 */ /* 0x000fea0003800200 */
.L_x_457:
[----:B------:R-:W-:Y:S01]  /*2010*/  UMOV UR11, 0xffffffff ;  /* 0xffffffff000b7882 */ /* 0x000fe20000000000 */
[----:B01----:R-:W-:Y:S02]  /*2020*/  FADD R12, R12, R29 ;  /* 0x0000001d0c0c7221 */ /* 0x003fe40000000000 */
        /* <DEDUP_REMOVED lines=9> */
[----:B------:R0:W1:Y:S02]  /*20c0*/  SHFL.DOWN PT, R29, R8, 0x1, 0x1f ;  /* 0x08201f00081d7f89 */ /* 0x00006400000e0000 */
.L_x_514:
[----:B------:R-:W-:Y:S01]  /*20d0*/  BSSY.RECONVERGENT B1, `(.L_x_461) ;  /* 0x0000013000017945 */ /* 0x000fe20003800200 */
[----:B------:R-:W-:Y:S01]  /*20e0*/  HFMA2 R26, -RZ, RZ, 0, 0 ;  /* 0x00000000ff1a7431 */ /* 0x000fe200000001ff */
[----:B------:R-:W-:Y:S01]  /*20f0*/  ISETP.NE.AND P2, PT, R0, RZ, PT ;  /* 0x000000ff0000720c */ /* 0x000fe20003f45270 */
[----:B-1----:R-:W-:Y:S01]  /*2100*/  FADD R29, R8, R29 ;  /* 0x0000001d081d7221 */ /* 0x002fe20000000000 */
[----:B------:R-:W-:Y:S01]  /*2110*/  FADD R2, RZ, R12 ;  /* 0x0000000cff027221 */ /* 0x000fe20000000000 */
[----:B------:R-:W-:Y:S10]  /*2120*/  @P1 BRA `(.L_x_462) ;  /* 0x0000000000341947 */ /* 0x000ff40003800000 */
[----:B0-----:R-:W0:Y:S01]  /*2130*/  LDC.64 R8, c[0x0][0x400] ;  /* 0x00010000ff087b82 */ /* 0x001e220000000a00 */
[----:B------:R-:W-:Y:S01]  /*2140*/  IMAD R13, R7, UR10, RZ ;  /* 0x0000000a070d7c24 */ /* 0x000fe2000f8e02ff */
[----:B------:R-:W-:Y:S02]  /*2150*/  MOV R26, RZ ;  /* 0x000000ff001a7202 */ /* 0x000fe40000000f00 */
[----:B------:R-:W-:-:S07]  /*2160*/  MOV R6, R0 ;  /* 0x0000000000067202 */ /* 0x000fce0000000f00 */
.L_x_463:
[----:B------:R-:W-:-:S05]  /*2170*/  IADD3 R11, PT, PT, R13, R6, RZ ;  /* 0x000000060d0b7210 */ /* 0x000fca0007ffe0ff */
[----:B0-----:R-:W-:-:S06]  /*2180*/  IMAD.WIDE R10, R11, 0x4, R8 ;  /* 0x000000040b0a7825 */ /* 0x001fcc00078e0208 */
[----:B------:R-:W2:Y:S01]  /*2190*/  LDG.E R11, desc[UR16][R10.64] ;  /* 0x000000100a0b7981 */ /* 0x000ea2000c1e1900 */
[C---:B------:R-:W-:Y:S02]  /*21a0*/  LEA R12, R6.reuse, UR4, 0x2 ;  /* 0x00000004060c7c11 */ /* 0x040fe4000f8e10ff */
[----:B------:R-:W-:-:S04]  /*21b0*/  IADD3 R6, PT, PT, R6, UR21, RZ ;  /* 0x0000001506067c10 */ /* 0x000fc8000fffe0ff */
[----:B------:R-:W2:Y:S01]  /*21c0*/  LDS R12, [R12] ;  /* 0x000000000c0c7984 */ /* 0x000ea20000000800 */
[----:B------:R-:W-:Y:S01]  /*21d0*/  ISETP.GE.AND P0, PT, R6, UR10, PT ;  /* 0x0000000a06007c0c */ /* 0x000fe2000bf06270 */
[----:B--2---:R-:W-:-:S12]  /*21e0*/  FFMA R26, R11, R12, R26 ;  /* 0x0000000c0b1a7223 */ /* 0x004fd8000000001a */
[----:B------:R-:W-:Y:S05]  /*21f0*/  @!P0 BRA `(.L_x_463) ;  /* 0xfffffffc00dc8947 */ /* 0x000fea000383ffff */
.L_x_462:
[----:B------:R-:W-:Y:S05]  /*2200*/  BSYNC.RECONVERGENT B1 ;  /* 0x0000000000017941 */ /* 0x000fea0003800200 */
.L_x_461:
[----:B------:R-:W-:Y:S01]  /*2210*/  UMOV UR11, 0xffffffff ;  /* 0xffffffff000b7882 */ /* 0x000fe20000000000 */
[----:B------:R-:W-:Y:S02]  /*2220*/  FADD R12, R29, R2 ;  /* 0x000000021d0c7221 */ /* 0x000fe40000000000 */
[----:B------:R-:W-:Y:S05]  /*2230*/  BRA.DIV UR11, `(.L_x_464) ;  /* 0x0000002a0b947947 */ /* 0x000fea000b800000 */
[----:B------:R-:W1:Y:S02]  /*2240*/  SHFL.DOWN PT, R29, R26, 0x10, 0x1f ;  /* 0x0a001f001a1d7f89 */ /* 0x000e6400000e0000 */
[----:B-1----:R-:W-:-:S05]  /*2250*/  FADD R26, R29, R26 ;  /* 0x0000001a1d1a7221 */ /* 0x002fca0000000000 */
[----:B------:R-:W1:Y:S02]  /*2260*/  SHFL.DOWN PT, R29, R26, 0x8, 0x1f ;  /* 0x09001f001a1d7f89 */ /* 0x000e6400000e0000 */
[----:B-1----:R-:W-:-:S05]  /*2270*/  FADD R2, R26, R29 ;  /* 0x0000001d1a027221 */ /* 0x002fca0000000000 */
[----:B------:R-:W1:Y:S02]  /*2280*/  SHFL.DOWN PT, R29, R2, 0x4, 0x1f ;  /* 0x08801f00021d7f89 */ /* 0x000e6400000e0000 */
[----:B-1----:R-:W-:-:S05]  /*2290*/  FADD R6, R2, R29 ;  /* 0x0000001d02067221 */ /* 0x002fca0000000000 */
[----:B------:R-:W1:Y:S02]  /*22a0*/  SHFL.DOWN PT, R29, R6, 0x2, 0x1f ;  /* 0x08401f00061d7f89 */ /* 0x000e6400000e0000 */
[----:B-1----:R-:W-:-:S05]  /*22b0*/  FADD R10, R6, R29 ;  /* 0x0000001d060a7221 */ /* 0x002fca0000000000 */
[----:B------:R1:W2:Y:S02]  /*22c0*/  SHFL.DOWN PT, R29, R10, 0x1, 0x1f ;  /* 0x08201f000a1d7f89 */ /* 0x0002a400000e0000 */
.L_x_521:
[----:B0-----:R-:W0:Y:S01]  /*22d0*/  @!P2 LDC.64 R8, c[0x0][0x450] ;  /* 0x00011400ff08ab82 */ /* 0x001e220000000a00 */
[----:B------:R-:W3:Y:S01]  /*22e0*/  LDCU UR11, c[0x0][0x39c] ;  /* 0x00007380ff0b77ac */ /* 0x000ee20008000800 */
[----:B--2---:R-:W-:-:S04]  /*22f0*/  FADD R29, R10, R29 ;  /* 0x0000001d0a1d7221 */ /* 0x004fc80000000000 */
[----:B------:R-:W-:Y:S01]  /*2300*/  FADD R29, R12, R29 ;  /* 0x0000001d0c1d7221 */ /* 0x000fe20000000000 */
[----:B---3--:R-:W-:Y:S01]  /*2310*/  @!P2 IMAD R11, R4, UR11, R7 ;  /* 0x0000000b040bac24 */ /* 0x008fe2000f8e0207 */
[----:B------:R-:W-:-:S03]  /*2320*/  IADD3 R7, PT, PT, R7, UR22, RZ ;  /* 0x0000001607077c10 */ /* 0x000fc6000fffe0ff */
[----:B0-----:R-:W-:Y:S01]  /*2330*/  @!P2 IMAD.WIDE R8, R11, 0x4, R8 ;  /* 0x000000040b08a825 */ /* 0x001fe200078e0208 */
[----:B------:R-:W-:-:S04]  /*2340*/  ISETP.GE.AND P0, PT, R7, UR11, PT ;  /* 0x0000000b07007c0c */ /* 0x000fc8000bf06270 */
[----:B------:R0:W-:Y:S09]  /*2350*/  @!P2 STG.E desc[UR16][R8.64], R29 ;  /* 0x0000001d0800a986 */ /* 0x0001f2000c101910 */
[----:B------:R-:W-:Y:S05]  /*2360*/  @!P0 BRA `(.L_x_465) ;  /* 0xfffffff800548947 */ /* 0x000fea000383ffff */
.L_x_452:
[----:B------:R-:W-:Y:S05]  /*2370*/  BSYNC B0 ;  /* 0x0000000000007941 */ /* 0x000fea0003800000 */
.L_x_451:
[----:B------:R-:W2:Y:S01]  /*2380*/  LDCU UR11, c[0x0][0x3a0] ;  /* 0x00007400ff0b77ac */ /* 0x000ea20008000800 */
[----:B------:R-:W-:Y:S01]  /*2390*/  BSSY B0, `(.L_x_466) ;  /* 0x0000100000007945 */ /* 0x000fe20003800000 */
[----:B--2---:R-:W-:-:S13]  /*23a0*/  ISETP.GE.AND P0, PT, R5, UR11, PT ;  /* 0x0000000b05007c0c */ /* 0x004fda000bf06270 */
[----:B------:R-:W-:Y:S05]  /*23b0*/  @P0 BRA `(.L_x_467) ;  /* 0x0000000c00f40947 */ /* 0x000fea0003800000 */
[----:B------:R-:W-:-:S07]  /*23c0*/  MOV R2, R5 ;  /* 0x0000000500027202 */ /* 0x000fce0000000f00 */
.L_x_484:
[C---:B---3--:R-:W-:Y:S01]  /*23d0*/  ISETP.GE.AND P1, PT, R0.reuse, UR9, PT ;  /* 0x0000000900007c0c */ /* 0x048fe2000bf26270 */
[----:B------:R-:W-:Y:S01]  /*23e0*/  BSSY.RECONVERGENT B1, `(.L_x_468) ;  /* 0x0000018000017945 */ /* 0x000fe20003800200 */
[----:B------:R-:W-:Y:S01]  /*23f0*/  HFMA2 R12, -RZ, RZ, 0, 0 ;  /* 0x00000000ff0c7431 */ /* 0x000fe200000001ff */
[----:B------:R-:W-:Y:S02]  /*2400*/  ISETP.GE.AND P2, PT, R0, R3, PT ;  /* 0x000000030000720c */ /* 0x000fe40003f46270 */
[----:B0-2---:R-:W-:-:S08]  /*2410*/  CS2R R8, SRZ ;  /* 0x0000000000087805 */ /* 0x005fd0000001ff00 */
[----:B------:R-:W-:Y:S05]  /*2420*/  @P1 BRA `(.L_x_469) ;  /* 0x00000000004c1947 */ /* 0x000fea0003800000 */
[----:B----4-:R-:W0:Y:S01]  /*2430*/  LDC.64 R6, c[0x0][0x3d0] ;  /* 0x0000f400ff067b82 */ /* 0x010e220000000a00 */
[----:B------:R-:W-:Y:S01]  /*2440*/  IMAD R18, R2, UR9, RZ ;  /* 0x0000000902127c24 */ /* 0x000fe2000f8e02ff */
[----:B------:R-:W-:Y:S02]  /*2450*/  CS2R R8, SRZ ;  /* 0x0000000000087805 */ /* 0x000fe4000001ff00 */
[----:B------:R-:W-:Y:S02]  /*2460*/  MOV R13, R0 ;  /* 0x00000000000d7202 */ /* 0x000fe40000000f00 */
[----:B------:R-:W-:-:S07]  /*2470*/  MOV R12, RZ ;  /* 0x000000ff000c7202 */ /* 0x000fce0000000f00 */
.L_x_470:
[----:B------:R-:W-:-:S05]  /*2480*/  IADD3 R11, PT, PT, R18, R13, RZ ;  /* 0x0000000d120b7210 */ /* 0x000fca0007ffe0ff */
[----:B01----:R-:W-:-:S06]  /*2490*/  IMAD.WIDE R10, R11, 0x4, R6 ;  /* 0x000000040b0a7825 */ /* 0x003fcc00078e0206 */
[----:B------:R-:W2:Y:S01]  /*24a0*/  LDG.E R11, desc[UR16][R10.64] ;  /* 0x000000100a0b7981 */ /* 0x000ea2000c1e1900 */
[----:B------:R-:W-:-:S05]  /*24b0*/  MOV R14, 0xc ;  /* 0x0000000c000e7802 */ /* 0x000fca0000000f00 */
[C---:B------:R-:W-:Y:S01]  /*24c0*/  IMAD R14, R13.reuse, R14, UR5 ;  /* 0x000000050d0e7e24 */ /* 0x040fe2000f8e020e */
[----:B------:R-:W-:-:S04]  /*24d0*/  IADD3 R13, PT, PT, R13, UR21, RZ ;  /* 0x000000150d0d7c10 */ /* 0x000fc8000fffe0ff */
[----:B------:R-:W2:Y:S01]  /*24e0*/  LDS R15, [R14] ;  /* 0x000000000e0f7984 */ /* 0x000ea20000000800 */
[----:B------:R-:W-:-:S03]  /*24f0*/  ISETP.GE.AND P0, PT, R13, UR9, PT ;  /* 0x000000090d007c0c */ /* 0x000fc6000bf06270 */
[----:B------:R-:W0:Y:S04]  /*2500*/  LDS R16, [R14+0x4] ;  /* 0x000004000e107984 */ /* 0x000e280000000800 */
[----:B------:R-:W1:Y:S01]  /*2510*/  LDS R17, [R14+0x8] ;  /* 0x000008000e117984 */ /* 0x000e620000000800 */
[C---:B--2---:R-:W-:Y:S01]  /*2520*/  FFMA R12, R11.reuse, R15, R12 ;  /* 0x0000000f0b0c7223 */ /* 0x044fe2000000000c */
[C---:B0-----:R-:W-:Y:S01]  /*2530*/  FFMA R9, R11.reuse, R16, R9 ;  /* 0x000000100b097223 */ /* 0x041fe20000000009 */
[----:B-1----:R-:W-:-:S03]  /*2540*/  FFMA R8, R11, R17, R8 ;  /* 0x000000110b087223 */ /* 0x002fc60000000008 */
[----:B------:R-:W-:Y:S05]  /*2550*/  @!P0 BRA `(.L_x_470) ;  /* 0xfffffffc00c88947 */ /* 0x000fea000383ffff */
.L_x_469:
[----:B------:R-:W-:Y:S05]  /*2560*/  BSYNC.RECONVERGENT B1 ;  /* 0x0000000000017941 */ /* 0x000fea0003800200 */
.L_x_468:
[----:B------:R-:W-:-:S03]  /*2570*/  UMOV UR11, 0xffffffff ;  /* 0xffffffff000b7882 */ /* 0x000fc60000000000 */
[----:B------:R-:W-:Y:S05]  /*2580*/  BRA.DIV UR11, `(.L_x_471) ;  /* 0x0000002a0b487947 */ /* 0x000fea000b800000 */
[----:B------:R-:W0:Y:S04]  /*2590*/  SHFL.DOWN PT, R7, R12, 0x10, 0x1f ;  /* 0x0a001f000c077f89 */ /* 0x000e2800000e0000 */
[----:B----4-:R-:W2:Y:S04]  /*25a0*/  SHFL.DOWN PT, R6, R9, 0x10, 0x1f ;  /* 0x0a001f0009067f89 */ /* 0x010ea800000e0000 */
[----:B------:R-:W3:Y:S01]  /*25b0*/  SHFL.DOWN PT, R11, R8, 0x10, 0x1f ;  /* 0x0a001f00080b7f89 */ /* 0x000ee200000e0000 */
[----:B0-----:R-:W-:Y:S01]  /*25c0*/  FADD R7, R7, R12 ;  /* 0x0000000c07077221 */ /* 0x001fe20000000000 */
[----:B--2---:R-:W-:-:S04]  /*25d0*/  FADD R6, R6, R9 ;  /* 0x0000000906067221 */ /* 0x004fc80000000000 */
[----:B-1----:R-:W0:Y:S01]  /*25e0*/  SHFL.DOWN PT, R10, R7, 0x8, 0x1f ;  /* 0x09001f00070a7f89 */ /* 0x002e2200000e0000 */
[----:B---3--:R-:W-:-:S03]  /*25f0*/  FADD R11, R11, R8 ;  /* 0x000000080b0b7221 */ /* 0x008fc60000000000 */
        /* <DEDUP_REMOVED lines=22> */
.L_x_538:
[----:B------:R-:W-:Y:S01]  /*2760*/  BSSY.RECONVERGENT B1, `(.L_x_472) ;  /* 0x0000017000017945 */ /* 0x000fe20003800200 */
[----:B------:R-:W-:Y:S01]  /*2770*/  HFMA2 R13, -RZ, RZ, 0, 0 ;  /* 0x00000000ff0d7431 */ /* 0x000fe200000001ff */
[----:B------:R-:W-:Y:S02]  /*2780*/  CS2R R14, SRZ ;  /* 0x00000000000e7805 */ /* 0x000fe4000001ff00 */
[----:B------:R-:W-:Y:S05]  /*2790*/  @P2 BRA `(.L_x_473) ;  /* 0x00000000004c2947 */ /* 0x000fea0003800000 */
[----:B------:R-:W0:Y:S01]  /*27a0*/  LDC.64 R6, c[0x0][0x3e0] ;  /* 0x0000f800ff067b82 */ /* 0x000e220000000a00 */
[----:B------:R-:W-:Y:S01]  /*27b0*/  IMAD R21, R3, R2, RZ ;  /* 0x0000000203157224 */ /* 0x000fe200078e02ff */
[----:B------:R-:W-:Y:S02]  /*27c0*/  MOV R13, RZ ;  /* 0x000000ff000d7202 */ /* 0x000fe40000000f00 */
[----:B------:R-:W-:Y:S02]  /*27d0*/  CS2R R14, SRZ ;  /* 0x00000000000e7805 */ /* 0x000fe4000001ff00 */
[----:B------:R-:W-:-:S07]  /*27e0*/  MOV R16, R0 ;  /* 0x0000000000107202 */ /* 0x000fce0000000f00 */
.L_x_474:
[----:B------:R-:W-:-:S05]  /*27f0*/  IADD3 R9, PT, PT, R21, R16, RZ ;  /* 0x0000001015097210 */ /* 0x000fca0007ffe0ff */
[----:B0-----:R-:W-:-:S06]  /*2800*/  IMAD.WIDE R8, R9, 0x4, R6 ;  /* 0x0000000409087825 */ /* 0x001fcc00078e0206 */
[----:B------:R-:W2:Y:S01]  /*2810*/  LDG.E R8, desc[UR16][R8.64] ;  /* 0x0000001008087981 */ /* 0x000ea2000c1e1900 */
[----:B------:R-:W-:-:S05]  /*2820*/  MOV R17, 0xc ;  /* 0x0000000c00117802 */ /* 0x000fca0000000f00 */
[C---:B------:R-:W-:Y:S01]  /*2830*/  IMAD R17, R16.reuse, R17, UR6 ;  /* 0x0000000610117e24 */ /* 0x040fe2000f8e0211 */
[----:B------:R-:W-:-:S04]  /*2840*/  IADD3 R16, PT, PT, R16, UR21, RZ ;  /* 0x0000001510107c10 */ /* 0x000fc8000fffe0ff */
[----:B------:R-:W2:Y:S01]  /*2850*/  LDS R18, [R17] ;  /* 0x0000000011127984 */ /* 0x000ea20000000800 */
[----:B------:R-:W-:-:S03]  /*2860*/  ISETP.GE.AND P0, PT, R16, R3, PT ;  /* 0x000000031000720c */ /* 0x000fc60003f06270 */
[----:B------:R-:W0:Y:S04]  /*2870*/  LDS R19, [R17+0x4] ;  /* 0x0000040011137984 */ /* 0x000e280000000800 */
[----:B------:R-:W1:Y:S01]  /*2880*/  LDS R20, [R17+0x8] ;  /* 0x0000080011147984 */ /* 0x000e620000000800 */
[C---:B--2---:R-:W-:Y:S01]  /*2890*/  FFMA R15, R8.reuse, R18, R15 ;  /* 0x00000012080f7223 */ /* 0x044fe2000000000f */
[C---:B0-----:R-:W-:Y:S01]  /*28a0*/  FFMA R14, R8.reuse, R19, R14 ;  /* 0x00000013080e7223 */ /* 0x041fe2000000000e */
[----:B-1----:R-:W-:-:S03]  /*28b0*/  FFMA R13, R8, R20, R13 ;  /* 0x00000014080d7223 */ /* 0x002fc6000000000d */
[----:B------:R-:W-:Y:S05]  /*28c0*/  @!P0 BRA `(.L_x_474) ;  /* 0xfffffffc00c88947 */ /* 0x000fea000383ffff */
.L_x_473:
[----:B------:R-:W-:Y:S05]  /*28d0*/  BSYNC.RECONVERGENT B1 ;  /* 0x0000000000017941 */ /* 0x000fea0003800200 */
.L_x_472:
[----:B------:R-:W-:Y:S01]  /*28e0*/  UMOV UR11, 0xffffffff ;  /* 0xffffffff000b7882 */ /* 0x000fe20000000000 */
[----:B---3--:R-:W-:Y:S02]  /*28f0*/  FADD R11, R11, R29 ;  /* 0x0000001d0b0b7221 */ /* 0x008fe40000000000 */
[----:B------:R-:W-:Y:S05]  /*2900*/  BRA.DIV UR11, `(.L_x_475) ;  /* 0x0000002a0bfc7947 */ /* 0x000fea000b800000 */
        /* <DEDUP_REMOVED lines=29> */
.L_x_555:
[----:B------:R-:W-:Y:S01]  /*2ae0*/  FADD R7, RZ, R10 ;  /* 0x0000000aff077221 */ /* 0x000fe20000000000 */
[----:B------:R-:W-:Y:S01]  /*2af0*/  BSSY.RECONVERGENT B1, `(.L_x_476) ;  /* 0x000001d000017945 */ /* 0x000fe20003800200 */
[----:B------:R-:W-:Y:S02]  /*2b00*/  HFMA2 R14, -RZ, RZ, 0, 0 ;  /* 0x00000000ff0e7431 */ /* 0x000fe400000001ff */
[----:B------:R-:W-:Y:S01]  /*2b10*/  FADD R18, RZ, R12 ;  /* 0x0000000cff127221 */ /* 0x000fe20000000000 */
[----:B------:R-:W-:Y:S01]  /*2b20*/  FADD R10, R16, R7 ;  /* 0x00000007100a7221 */ /* 0x000fe20000000000 */
[----:B------:R-:W-:Y:S01]  /*2b30*/  FADD R16, RZ, R11 ;  /* 0x0000000bff107221 */ /* 0x000fe20000000000 */
[----:B------:R-:W-:Y:S02]  /*2b40*/  HFMA2 R11, -RZ, RZ, 0, 0 ;  /* 0x00000000ff0b7431 */ /* 0x000fe400000001ff */
[----:B---3--:R-:W-:Y:S01]  /*2b50*/  FADD R15, R8, R29 ;  /* 0x0000001d080f7221 */ /* 0x008fe20000000000 */
[----:B------:R-:W-:Y:S01]  /*2b60*/  MOV R12, RZ ;  /* 0x000000ff000c7202 */ /* 0x000fe20000000f00 */
[----:B------:R-:W-:Y:S06]  /*2b70*/  @P1 BRA `(.L_x_477) ;  /* 0x0000000000501947 */ /* 0x000fec0003800000 */
[----:B------:R-:W0:Y:S01]  /*2b80*/  LDC.64 R6, c[0x0][0x420] ;  /* 0x00010800ff067b82 */ /* 0x000e220000000a00 */
[----:B------:R-:W-:Y:S01]  /*2b90*/  IMAD R22, R2, UR9, RZ ;  /* 0x0000000902167c24 */ /* 0x000fe2000f8e02ff */
[----:B------:R-:W-:Y:S02]  /*2ba0*/  MOV R14, RZ ;  /* 0x000000ff000e7202 */ /* 0x000fe40000000f00 */
[----:B------:R-:W-:Y:S02]  /*2bb0*/  MOV R17, R0 ;  /* 0x0000000000117202 */ /* 0x000fe40000000f00 */
[----:B------:R-:W-:Y:S02]  /*2bc0*/  MOV R12, RZ ;  /* 0x000000ff000c7202 */ /* 0x000fe40000000f00 */
[----:B------:R-:W-:-:S07]  /*2bd0*/  MOV R11, RZ ;  /* 0x000000ff000b7202 */ /* 0x000fce0000000f00 */
.L_x_478:
[----:B------:R-:W-:-:S05]  /*2be0*/  IADD3 R9, PT, PT, R22, R17, RZ ;  /* 0x0000001116097210 */ /* 0x000fca0007ffe0ff */
[----:B0-----:R-:W-:-:S06]  /*2bf0*/  IMAD.WIDE R8, R9, 0x4, R6 ;  /* 0x0000000409087825 */ /* 0x001fcc00078e0206 */
        /* <DEDUP_REMOVED lines=12> */
.L_x_477:
[----:B------:R-:W-:Y:S05]  /*2cc0*/  BSYNC.RECONVERGENT B1 ;  /* 0x0000000000017941 */ /* 0x000fea0003800200 */
.L_x_476:
[----:B------:R-:W-:Y:S01]  /*2cd0*/  UMOV UR11, 0xffffffff ;  /* 0xffffffff000b7882 */ /* 0x000fe20000000000 */
[----:B------:R-:W-:Y:S01]  /*2ce0*/  FADD R13, R13, R18 ;  /* 0x000000120d0d7221 */ /* 0x000fe20000000000 */
[----:B------:R-:W-:Y:S01]  /*2cf0*/  FADD R6, R15, R16 ;  /* 0x000000100f067221 */ /* 0x000fe20000000000 */
[----:B------:R-:W-:Y:S06]  /*2d00*/  BRA.DIV UR11, `(.L_x_479) ;  /* 0x0000002e0b907947 */ /* 0x000fec000b800000 */
        /* <DEDUP_REMOVED lines=29> */
.L_x_572:
[----:B---3--:R-:W-:Y:S01]  /*2ee0*/  FADD R29, R12, R29 ;  /* 0x0000001d0c1d7221 */ /* 0x008fe20000000000 */
[----:B------:R-:W-:Y:S01]  /*2ef0*/  BSSY.RECONVERGENT B1, `(.L_x_480) ;  /* 0x0000019000017945 */ /* 0x000fe20003800200 */
[----:B------:R-:W-:Y:S01]  /*2f00*/  HFMA2 R12, -RZ, RZ, 0, 0 ;  /* 0x00000000ff0c7431 */ /* 0x000fe200000001ff */
[----:B------:R-:W-:Y:S01]  /*2f10*/  ISETP.NE.AND P2, PT, R0, RZ, PT ;  /* 0x000000ff0000720c */ /* 0x000fe20003f45270 */
[----:B------:R-:W-:Y:S01]  /*2f20*/  FADD R7, R10, R9 ;  /* 0x000000090a077221 */ /* 0x000fe20000000000 */
[----:B------:R-:W-:Y:S01]  /*2f30*/  CS2R R14, SRZ ;  /* 0x00000000000e7805 */ /* 0x000fe2000001ff00 */
[----:B------:R-:W-:Y:S10]  /*2f40*/  @P1 BRA `(.L_x_481) ;  /* 0x00000000004c1947 */ /* 0x000ff40003800000 */
[----:B------:R-:W0:Y:S01]  /*2f50*/  LDC.64 R8, c[0x0][0x430] ;  /* 0x00010c00ff087b82 */ /* 0x000e220000000a00 */
[----:B------:R-:W-:Y:S01]  /*2f60*/  IMAD R22, R2, UR9, RZ ;  /* 0x0000000902167c24 */ /* 0x000fe2000f8e02ff */
[----:B------:R-:W-:Y:S02]  /*2f70*/  CS2R R14, SRZ ;  /* 0x00000000000e7805 */ /* 0x000fe4000001ff00 */
[----:B------:R-:W-:Y:S02]  /*2f80*/  MOV R17, R0 ;  /* 0x0000000000117202 */ /* 0x000fe40000000f00 */
[----:B------:R-:W-:-:S07]  /*2f90*/  MOV R12, RZ ;  /* 0x000000ff000c7202 */ /* 0x000fce0000000f00 */
.L_x_482:
        /* <DEDUP_REMOVED lines=14> */
.L_x_481:
[----:B------:R-:W-:Y:S05]  /*3080*/  BSYNC.RECONVERGENT B1 ;  /* 0x0000000000017941 */ /* 0x000fea0003800200 */
.L_x_480:
        /* <DEDUP_REMOVED lines=33> */
.L_x_589:
        /* <DEDUP_REMOVED lines=8> */
[----:B------:R-:W-:Y:S01]  /*3320*/  @!P2 IMAD R11, R11, 0x3, RZ ;  /* 0x000000030b0ba824 */ /* 0x000fe200078e02ff */
[----:B------:R-:W-:-:S03]  /*3330*/  ISETP.GE.AND P0, PT, R2, UR11, PT ;  /* 0x0000000b02007c0c */ /* 0x000fc6000bf06270 */
[----:B-1----:R-:W-:-:S05]  /*3340*/  @!P2 IMAD.WIDE R8, R11, 0x4, R8 ;  /* 0x000000040b08a825 */ /* 0x002fca00078e0208 */
[----:B------:R2:W-:Y:S04]  /*3350*/  @!P2 STG.E desc[UR16][R8.64], R7 ;  /* 0x000000070800a986 */ /* 0x0005e8000c101910 */
[----:B------:R2:W-:Y:S04]  /*3360*/  @!P2 STG.E desc[UR16][R8.64+0x4], R13 ;  /* 0x0000040d0800a986 */ /* 0x0005e8000c101910 */
[----:B------:R2:W-:Y:S01]  /*3370*/  @!P2 STG.E desc[UR16][R8.64+0x8], R29 ;  /* 0x0000081d0800a986 */ /* 0x0005e2000c101910 */
[----:B------:R-:W-:Y:S05]  /*3380*/  @!P0 BRA `(.L_x_484) ;  /* 0xfffffff000108947 */ /* 0x000fea000383ffff */
.L_x_467:
[----:B------:R-:W-:Y:S05]  /*3390*/  BSYNC B0 ;  /* 0x0000000000007941 */ /* 0x000fea0003800000 */
.L_x_466:
[----:B------:R-:W5:Y:S01]  /*33a0*/  LDCU UR11, c[0x0][0x3a4] ;  /* 0x00007480ff0b77ac */ /* 0x000f620008000800 */
[----:B------:R-:W-:Y:S01]  /*33b0*/  BSSY B0, `(.L_x_485) ;  /* 0x0000143000007945 */ /* 0x000fe20003800000 */
[----:B-----5:R-:W-:-:S13]  /*33c0*/  ISETP.GE.AND P0, PT, R5, UR11, PT ;  /* 0x0000000b05007c0c */ /* 0x020fda000bf06270 */
[----:B------:R-:W-:Y:S05]  /*33d0*/  @P0 BRA `(.L_x_486) ;  /* 0x0000001400000947 */ /* 0x000fea0003800000 */
.L_x_499:
[C---:B---3--:R-:W-:Y:S01]  /*33e0*/  ISETP.GE.AND P0, PT, R0.reuse, UR10, PT ;  /* 0x0000000a00007c0c */ /* 0x048fe2000bf06270 */
[----:B------:R-:W-:Y:S01]  /*33f0*/  BSSY.RECONVERGENT B1, `(.L_x_487) ;  /* 0x000002a000017945 */ /* 0x000fe20003800200 */
[----:B0-----:R-:W-:Y:S01]  /*3400*/  HFMA2 R17, -RZ, RZ, 0, 0 ;  /* 0x00000000ff117431 */ /* 0x001fe200000001ff */
[----:B------:R-:W-:Y:S02]  /*3410*/  ISETP.NE.AND P1, PT, R0, RZ, PT ;  /* 0x000000ff0000720c */ /* 0x000fe40003f25270 */
[----:B------:R-:W-:Y:S02]  /*3420*/  CS2R R18, SRZ ;  /* 0x0000000000127805 */ /* 0x000fe4000001ff00 */
[----:B--2-4-:R-:W-:Y:S02]  /*3430*/  CS2R R12, SRZ ;  /* 0x00000000000c7805 */ /* 0x014fe4000001ff00 */
[----:B------:R-:W-:Y:S02]  /*3440*/  CS2R R6, SRZ ;  /* 0x0000000000067805 */ /* 0x000fe4000001ff00 */
[----:B0-----:R-:W-:-:S02]  /*3450*/  CS2R R8, SRZ ;  /* 0x0000000000087805 */ /* 0x001fc4000001ff00 */
[----:B------:R-:W-:Y:S05]  /*3460*/  @P0 BRA `(.L_x_488) ;  /* 0x0000000000880947 */ /* 0x000fea0003800000 */
[----:B------:R-:W0:Y:S01]  /*3470*/  LDC.64 R2, c[0x0][0x410] ;  /* 0x00010400ff027b82 */ /* 0x000e220000000a00 */
[----:B------:R-:W-:Y:S01]  /*3480*/  IMAD R15, R5, UR10, RZ ;  /* 0x0000000a050f7c24 */ /* 0x000fe2000f8e02ff */
[----:B------:R-:W-:Y:S02]  /*3490*/  CS2R R6, SRZ ;  /* 0x0000000000067805 */ /* 0x000fe4000001ff00 */
[----:B------:R-:W-:Y:S02]  /*34a0*/  MOV R14, R0 ;  /* 0x00000000000e7202 */ /* 0x000fe40000000f00 */
[----:B------:R-:W-:Y:S02]  /*34b0*/  CS2R R8, SRZ ;  /* 0x0000000000087805 */ /* 0x000fe4000001ff00 */
[----:B------:R-:W-:Y:S02]  /*34c0*/  MOV R17, RZ ;  /* 0x000000ff00117202 */ /* 0x000fe40000000f00 */
[----:B------:R-:W-:-:S02]  /*34d0*/  CS2R R18, SRZ ;  /* 0x0000000000127805 */ /* 0x000fc4000001ff00 */
[----:B------:R-:W-:-:S07]  /*34e0*/  CS2R R12, SRZ ;  /* 0x00000000000c7805 */ /* 0x000fce000001ff00 */
.L_x_489:
[----:B------:R-:W-:-:S05]  /*34f0*/  IADD3 R11, PT, PT, R15, R14, RZ ;  /* 0x0000000e0f0b7210 */ /* 0x000fca0007ffe0ff */
[----:B01----:R-:W-:-:S06]  /*3500*/  IMAD.WIDE R10, R11, 0x4, R2 ;  /* 0x000000040b0a7825 */ /* 0x003fcc00078e0202 */
[----:B------:R0:W2:Y:S01]  /*3510*/  LDG.E R10, desc[UR16][R10.64] ;  /* 0x000000100a0a7981 */ /* 0x0000a2000c1e1900 */
[----:B------:R-:W-:-:S05]  /*3520*/  MOV R21, 0x24 ;  /* 0x0000002400157802 */ /* 0x000fca0000000f00 */
[C---:B------:R-:W-:Y:S01]  /*3530*/  IMAD R16, R14.reuse, R21, UR7 ;  /* 0x000000070e107e24 */ /* 0x040fe2000f8e0215 */
[----:B------:R-:W-:-:S04]  /*3540*/  IADD3 R14, PT, PT, R14, UR21, RZ ;  /* 0x000000150e0e7c10 */ /* 0x000fc8000fffe0ff */
[----:B------:R-:W2:Y:S01]  /*3550*/  LDS R20, [R16] ;  /* 0x0000000010147984 */ /* 0x000ea20000000800 */
[----:B------:R-:W-:-:S03]  /*3560*/  ISETP.GE.AND P0, PT, R14, UR10, PT ;  /* 0x0000000a0e007c0c */ /* 0x000fc6000bf06270 */
[----:B------:R-:W1:Y:S04]  /*3570*/  LDS R22, [R16+0x4] ;  /* 0x0000040010167984 */ /* 0x000e680000000800 */
[----:B------:R-:W3:Y:S04]  /*3580*/  LDS R21, [R16+0x8] ;  /* 0x0000080010157984 */ /* 0x000ee80000000800 */
[----:B------:R-:W4:Y:S04]  /*3590*/  LDS R24, [R16+0xc] ;  /* 0x00000c0010187984 */ /* 0x000f280000000800 */
[----:B------:R-:W5:Y:S04]  /*35a0*/  LDS R23, [R16+0x10] ;  /* 0x0000100010177984 */ /* 0x000f680000000800 */
[----:B------:R-:W5:Y:S04]  /*35b0*/  LDS R26, [R16+0x14] ;  /* 0x00001400101a7984 */ /* 0x000f680000000800 */
[----:B------:R-:W5:Y:S04]  /*35c0*/  LDS R28, [R16+0x18] ;  /* 0x00001800101c7984 */ /* 0x000f680000000800 */
[----:B------:R-:W5:Y:S04]  /*35d0*/  LDS R25, [R16+0x1c] ;  /* 0x00001c0010197984 */ /* 0x000f680000000800 */
[----:B0-----:R-:W0:Y:S01]  /*35e0*/  LDS R11, [R16+0x20] ;  /* 0x00002000100b7984 */ /* 0x001e220000000800 */
[C---:B--2---:R-:W-:Y:S01]  /*35f0*/  FFMA R19, R10.reuse, R20, R19 ;  /* 0x000000140a137223 */ /* 0x044fe20000000013 */
[C---:B-1----:R-:W-:Y:S01]  /*3600*/  FFMA R13, R10.reuse, R22, R13 ;  /* 0x000000160a0d7223 */ /* 0x042fe2000000000d */
[C---:B---3--:R-:W-:Y:S01]  /*3610*/  FFMA R12, R10.reuse, R21, R12 ;  /* 0x000000150a0c7223 */ /* 0x048fe2000000000c */
[C---:B----4-:R-:W-:Y:S01]  /*3620*/  FFMA R7, R10.reuse, R24, R7 ;  /* 0x000000180a077223 */ /* 0x050fe20000000007 */
[C---:B-----5:R-:W-:Y:S01]  /*3630*/  FFMA R18, R10.reuse, R23, R18 ;  /* 0x000000170a127223 */ /* 0x060fe20000000012 */
[C---:B------:R-:W-:Y:S01]  /*3640*/  FFMA R9, R10.reuse, R26, R9 ;  /* 0x0000001a0a097223 */ /* 0x040fe20000000009 */
[C---:B------:R-:W-:Y:S01]  /*3650*/  FFMA R17, R10.reuse, R28, R17 ;  /* 0x0000001c0a117223 */ /* 0x040fe20000000011 */
[C---:B------:R-:W-:Y:S01]  /*3660*/  FFMA R8, R10.reuse, R25, R8 ;  /* 0x000000190a087223 */ /* 0x040fe20000000008 */
[----:B0-----:R-:W-:Y:S01]  /*3670*/  FFMA R6, R10, R11, R6 ;  /* 0x0000000b0a067223 */ /* 0x001fe20000000006 */
[----:B------:R-:W-:Y:S06]  /*3680*/  @!P0 BRA `(.L_x_489) ;  /* 0xfffffffc00988947 */ /* 0x000fec000383ffff */
.L_x_488:
[----:B------:R-:W-:Y:S05]  /*3690*/  BSYNC.RECONVERGENT B1 ;  /* 0x0000000000017941 */ /* 0x000fea0003800200 */
.L_x_487:
[----:B------:R-:W-:-:S03]  /*36a0*/  UMOV UR11, 0xffffffff ;  /* 0xffffffff000b7882 */ /* 0x000fc60000000000 */
[----:B------:R-:W-:Y:S05]  /*36b0*/  BRA.DIV UR11, `(.L_x_490) ;  /* 0x000000320b4c7947 */ /* 0x000fea000b800000 */
[----:B------:R-:W0:Y:S04]  /*36c0*/  SHFL.DOWN PT, R14, R13, 0x10, 0x1f ;  /* 0x0a001f000d0e7f89 */ /* 0x000e2800000e0000 */
[----:B------:R-:W2:Y:S04]  /*36d0*/  SHFL.DOWN PT, R27, R12, 0x10, 0x1f ;  /* 0x0a001f000c1b7f89 */ /* 0x000ea800000e0000 */
[----:B------:R-:W3:Y:S04]  /*36e0*/  SHFL.DOWN PT, R20, R7, 0x10, 0x1f ;  /* 0x0a001f0007147f89 */ /* 0x000ee800000e0000 */
[----:B------:R-:W4:Y:S04]  /*36f0*/  SHFL.DOWN PT, R3, R18, 0x10, 0x1f ;  /* 0x0a001f0012037f89 */ /* 0x000f2800000e0000 */
[----:B------:R-:W5:Y:S04]  /*3700*/  SHFL.DOWN PT, R16, R19, 0x10, 0x1f ;  /* 0x0a001f0013107f89 */ /* 0x000f6800000e0000 */
[----:B-1----:R-:W1:Y:S04]  /*3710*/  SHFL.DOWN PT, R10, R9, 0x10, 0x1f ;  /* 0x0a001f00090a7f89 */ /* 0x002e6800000e0000 */
[----:B------:R-:W1:Y:S01]  /*3720*/  SHFL.DOWN PT, R2, R17, 0x10, 0x1f ;  /* 0x0a001f0011027f89 */ /* 0x000e6200000e0000 */
[----:B0-----:R-:W-:-:S03]  /*3730*/  FADD R15, R14, R13 ;  /* 0x0000000d0e0f7221 */ /* 0x001fc60000000000 */
[----:B------:R-:W0:Y:S01]  /*3740*/  SHFL.DOWN PT, R21, R8, 0x10, 0x1f ;  /* 0x0a001f0008157f89 */ /* 0x000e2200000e0000 */
[----:B--2---:R-:W-:-:S03]  /*3750*/  FADD R14, R27, R12 ;  /* 0x0000000c1b0e7221 */ /* 0x004fc60000000000 */
[----:B------:R-:W2:Y:S01]  /*3760*/  SHFL.DOWN PT, R11, R6, 0x10, 0x1f ;  /* 0x0a001f00060b7f89 */ /* 0x000ea200000e0000 */
[----:B---3--:R-:W-:Y:S01]  /*3770*/  FADD R13, R20, R7 ;  /* 0x00000007140d7221 */ /* 0x008fe20000000000 */
[----:B----4-:R-:W-:Y:S02]  /*3780*/  FADD R12, R3, R18 ;  /* 0x00000012030c7221 */ /* 0x010fe40000000000 */
[----:B------:R-:W3:Y:S01]  /*3790*/  SHFL.DOWN PT, R20, R15, 0x8, 0x1f ;  /* 0x09001f000f147f89 */ /* 0x000ee200000e0000 */
[----:B-----5:R-:W-:-:S03]  /*37a0*/  FADD R16, R16, R19 ;  /* 0x0000001310107221 */ /* 0x020fc60000000000 */
[----:B------:R-:W4:Y:S01]  /*37b0*/  SHFL.DOWN PT, R18, R13, 0x8, 0x1f ;  /* 0x09001f000d127f89 */ /* 0x000f2200000e0000 */
[----:B-1----:R-:W-:-:S03]  /*37c0*/  FADD R7, R10, R9 ;  /* 0x000000090a077221 */ /* 0x002fc60000000000 */
[----:B------:R-:W1:Y:S01]  /*37d0*/  SHFL.DOWN PT, R19, R14, 0x8, 0x1f ;  /* 0x09001f000e137f89 */ /* 0x000e6200000e0000 */
[----:B------:R-:W-:-:S03]  /*37e0*/  FADD R3, R2, R17 ;  /* 0x0000001102037221 */ /* 0x000fc60000000000 */
[----:B------:R-:W-:Y:S01]  /*37f0*/  SHFL.DOWN PT, R22, R7, 0x8, 0x1f ;  /* 0x09001f0007167f89 */ /* 0x000fe200000e0000 */
[----:B0-----:R-:W-:-:S03]  /*3800*/  FADD R9, R21, R8 ;  /* 0x0000000815097221 */ /* 0x001fc60000000000 */
[----:B------:R-:W0:Y:S01]  /*3810*/  SHFL.DOWN PT, R17, R12, 0x8, 0x1f ;  /* 0x09001f000c117f89 */ /* 0x000e2200000e0000 */
[----:B--2---:R-:W-:-:S03]  /*3820*/  FADD R6, R11, R6 ;  /* 0x000000060b067221 */ /* 0x004fc60000000000 */
[----:B------:R-:W2:Y:S04]  /*3830*/  SHFL.DOWN PT, R21, R16, 0x8, 0x1f ;  /* 0x09001f0010157f89 */ /* 0x000ea800000e0000 */
[----:B------:R-:W5:Y:S01]  /*3840*/  SHFL.DOWN PT, R2, R3, 0x8, 0x1f ;  /* 0x09001f0003027f89 */ /* 0x000f6200000e0000 */
[----:B---3--:R-:W-:-:S03]  /*3850*/  FADD R20, R15, R20 ;  /* 0x000000140f147221 */ /* 0x008fc60000000000 */
[----:B------:R-:W3:Y:S01]  /*3860*/  SHFL.DOWN PT, R10, R9, 0x8, 0x1f ;  /* 0x09001f00090a7f89 */ /* 0x000ee200000e0000 */
[----:B----4-:R-:W-:-:S03]  /*3870*/  FADD R18, R13, R18 ;  /* 0x000000120d127221 */ /* 0x010fc60000000000 */
[----:B------:R-:W4:Y:S01]  /*3880*/  SHFL.DOWN PT, R11, R6, 0x8, 0x1f ;  /* 0x09001f00060b7f89 */ /* 0x000f2200000e0000 */
[----:B-1----:R-:W-:Y:S01]  /*3890*/  FADD R19, R14, R19 ;  /* 0x000000130e137221 */ /* 0x002fe20000000000 */
[----:B0-----:R-:W-:Y:S01]  /*38a0*/  FADD R14, R12, R17 ;  /* 0x000000110c0e7221 */ /* 0x001fe20000000000 */
[----:B------:R-:W-:Y:S01]  /*38b0*/  FADD R12, R7, R22 ;  /* 0x00000016070c7221 */ /* 0x000fe20000000000 */
        /* <DEDUP_REMOVED lines=43> */
[----:B------:R-:W-:Y:S01]  /*3b70*/  SHFL.DOWN PT, R13, R20, 0x1, 0x1f ;  /* 0x08201f00140d7f89 */ /* 0x000fe200000e0000 */
[----:B---3--:R-:W-:-:S03]  /*3b80*/  FADD R6, R11, R6 ;  /* 0x000000060b067221 */ /* 0x008fc60000000000 */
[----:B------:R-:W2:Y:S04]  /*3b90*/  SHFL.DOWN PT, R10, R2, 0x1, 0x1f ;  /* 0x08201f00020a7f89 */ /* 0x000ea800000e0000 */
[----:B------:R-:W3:Y:S01]  /*3ba0*/  SHFL.DOWN PT, R21, R12, 0x1, 0x1f ;  /* 0x08201f000c157f89 */ /* 0x000ee200000e0000 */
[----:B----4-:R-:W-:-:S03]  /*3bb0*/  FADD R22, R15, R22 ;  /* 0x000000160f167221 */ /* 0x010fc60000000000 */
[----:B------:R-:W4:Y:S01]  /*3bc0*/  SHFL.DOWN PT, R9, R18, 0x1, 0x1f ;  /* 0x08201f0012097f89 */ /* 0x000f2200000e0000 */
[----:B0-----:R-:W-:-:S03]  /*3bd0*/  FADD R3, R14, R7 ;  /* 0x000000070e037221 */ /* 0x001fc60000000000 */
[----:B------:R0:W0:Y:S01]  /*3be0*/  SHFL.DOWN PT, R29, R6, 0x1, 0x1f ;  /* 0x08201f00061d7f89 */ /* 0x00002200000e0000 */
[----:B-1----:R-:W-:Y:S01]  /*3bf0*/  FADD R27, R16, R27 ;  /* 0x0000001b101b7221 */ /* 0x002fe20000000000 */
[----:B-----5:R-:W-:Y:S01]  /*3c00*/  FADD R17, R19, R8 ;  /* 0x0000000813117221 */ /* 0x020fe20000000000 */
[----:B--2---:R-:W-:Y:S01]  /*3c10*/  FADD R15, R2, R10 ;  /* 0x0000000a020f7221 */ /* 0x004fe20000000000 */
[----:B------:R-:W-:Y:S01]  /*3c20*/  FADD R2, R20, R13 ;  /* 0x0000000d14027221 */ /* 0x000fe20000000000 */
[----:B---3--:R-:W-:Y:S01]  /*3c30*/  FADD R21, R12, R21 ;  /* 0x000000150c157221 */ /* 0x008fe20000000000 */
[----:B----4-:R-:W-:-:S07]  /*3c40*/  FADD R16, R18, R9 ;  /* 0x0000000912107221 */ /* 0x010fce0000000000 */
.L_x_636:
[----:B------:R-:W-:Y:S01]  /*3c50*/  BSSY.RECONVERGENT B1, `(.L_x_491) ;  /* 0x0000013000017945 */ /* 0x000fe20003800200 */
[----:B------:R-:W-:Y:S02]  /*3c60*/  HFMA2 R26, -RZ, RZ, 0, 0 ;  /* 0x00000000ff1a7431 */ /* 0x000fe400000001ff */
[----:B0-----:R-:W-:Y:S01]  /*3c70*/  FADD R29, R6, R29 ;  /* 0x0000001d061d7221 */ /* 0x001fe20000000000 */
[----:B------:R-:W-:Y:S02]  /*3c80*/  ISETP.GE.AND P0, PT, R0, UR9, PT ;  /* 0x0000000900007c0c */ /* 0x000fe4000bf06270 */
[----:B------:R-:W-:Y:S02]  /*3c90*/  CS2R R6, SRZ ;  /* 0x0000000000067805 */ /* 0x000fe4000001ff00 */
[----:B------:R-:W-:Y:S02]  /*3ca0*/  CS2R R8, SRZ ;  /* 0x0000000000087805 */ /* 0x000fe4000001ff00 */
[----:B------:R-:W-:-:S02]  /*3cb0*/  CS2R R10, SRZ ;  /* 0x00000000000a7805 */ /* 0x000fc4000001ff00 */
[----:B------:R-:W-:Y:S02]  /*3cc0*/  CS2R R12, SRZ ;  /* 0x00000000000c7805 */ /* 0x000fe4000001ff00 */
[----:B------:R-:W-:Y:S01]  /*3cd0*/  MOV R14, RZ ;  /* 0x000000ff000e7202 */ /* 0x000fe20000000f00 */
        /* <DEDUP_REMOVED lines=10> */
.L_x_492:
[----:B------:R-:W-:Y:S05]  /*3d80*/  BSYNC.RECONVERGENT B1 ;  /* 0x0000000000017941 */ /* 0x000fea0003800200 */
.L_x_491:
[----:B------:R-:W-:Y:S01]  /*3d90*/  BSSY.RECONVERGENT B1, `(.L_x_493) ;  /* 0x000002a000017945 */ /* 0x000fe20003800200 */
[----:B------:R-:W-:Y:S01]  /*3da0*/  HFMA2 R22, -RZ, RZ, 0, 0 ;  /* 0x00000000ff167431 */ /* 0x000fe200000001ff */
[----:B------:R-:W-:Y:S02]  /*3db0*/  MOV R15, RZ ;  /* 0x000000ff000f7202 */ /* 0x000fe40000000f00 */
[----:B------:R-:W-:Y:S02]  /*3dc0*/  CS2R R16, SRZ ;  /* 0x0000000000107805 */ /* 0x000fe4000001ff00 */
[----:B------:R-:W-:Y:S02]  /*3dd0*/  CS2R R18, SRZ ;  /* 0x0000000000127805 */ /* 0x000fe4000001ff00 */
[----:B------:R-:W-:Y:S01]  /*3de0*/  CS2R R20, SRZ ;  /* 0x0000000000147805 */ /* 0x000fe2000001ff00 */
[----:B------:R-:W-:Y:S06]  /*3df0*/  @P0 BRA `(.L_x_494) ;  /* 0x00000000008c0947 */ /* 0x000fec0003800000 */
[----:B------:R-:W-:Y:S01]  /*3e00*/  IMAD R23, R5, UR9, RZ ;  /* 0x0000000905177c24 */ /* 0x000fe2000f8e02ff */
[----:B------:R-:W-:Y:S02]  /*3e10*/  CS2R R20, SRZ ;  /* 0x0000000000147805 */ /* 0x000fe4000001ff00 */
[----:B------:R-:W-:Y:S02]  /*3e20*/  MOV R24, R0 ;  /* 0x0000000000187202 */ /* 0x000fe40000000f00 */
[----:B------:R-:W-:Y:S02]  /*3e30*/  CS2R R18, SRZ ;  /* 0x0000000000127805 */ /* 0x000fe4000001ff00 */
[----:B------:R-:W-:Y:S02]  /*3e40*/  CS2R R16, SRZ ;  /* 0x0000000000107805 */ /* 0x000fe4000001ff00 */
[----:B------:R-:W-:Y:S02]  /*3e50*/  MOV R15, RZ ;  /* 0x000000ff000f7202 */ /* 0x000fe40000000f00 */
[----:B------:R-:W-:-:S02]  /*3e60*/  MOV R22, RZ ;  /* 0x000000ff00167202 */ /* 0x000fc40000000f00 */
[----:B------:R-:W-:-:S07]  /*3e70*/  MOV R26, RZ ;  /* 0x000000ff001a7202 */ /* 0x000fce0000000f00 */
.L_x_495:
[----:B------:R-:W0:Y:S01]  /*3e80*/  LDC.64 R2, c[0x0][0x440] ;  /* 0x00011000ff027b82 */ /* 0x000e220000000a00 */
[----:B------:R-:W-:-:S05]  /*3e90*/  IADD3 R25, PT, PT, R23, R24, RZ ;  /* 0x0000001817197210 */ /* 0x000fca0007ffe0ff */
[----:B0-----:R-:W-:-:S06]  /*3ea0*/  IMAD.WIDE R2, R25, 0x4, R2 ;  /* 0x0000000419027825 */ /* 0x001fcc00078e0202 */
[----:B------:R0:W2:Y:S01]  /*3eb0*/  LDG.E R3, desc[UR16][R2.64] ;  /* 0x0000001002037981 */ /* 0x0000a2000c1e1900 */
[----:B------:R-:W-:-:S05]  /*3ec0*/  HFMA2 R25, -RZ, RZ, 0, 2.1457672119140625e-06 ;  /* 0x00000024ff197431 */ /* 0x000fca00000001ff */
[C---:B------:R-:W-:Y:S01]  /*3ed0*/  IMAD R25, R24.reuse, R25, UR8 ;  /* 0x0000000818197e24 */ /* 0x040fe2000f8e0219 */
[----:B------:R-:W-:-:S04]  /*3ee0*/  IADD3 R24, PT, PT, R24, UR21, RZ ;  /* 0x0000001518187c10 */ /* 0x000fc8000fffe0ff */
[----:B------:R-:W2:Y:S01]  /*3ef0*/  LDS R27, [R25] ;  /* 0x00000000191b7984 */ /* 0x000ea20000000800 */
[----:B------:R-:W-:-:S03]  /*3f00*/  ISETP.GE.AND P0, PT, R24, UR9, PT ;  /* 0x0000000918007c0c */ /* 0x000fc6000bf06270 */
[----:B0-----:R-:W0:Y:S04]  /*3f10*/  LDS R2, [R25+0x10] ;  /* 0x0000100019027984 */ /* 0x001e280000000800 */
[----:B------:R-:W1:Y:S01]  /*3f20*/  LDS R28, [R25+0x8] ;  /* 0x00000800191c7984 */ /* 0x000e620000000800 */
[C---:B--2---:R-:W-:Y:S01]  /*3f30*/  FFMA R26, R3.reuse, R27, R26 ;  /* 0x0000001b031a7223 */ /* 0x044fe2000000001a */
[C---:B0-----:R-:W-:Y:S02]  /*3f40*/  FFMA R17, R3.reuse, R2, R17 ;  /* 0x0000000203117223 */ /* 0x041fe40000000011 */
[----:B------:R-:W0:Y:S01]  /*3f50*/  LDS R27, [R25+0x4] ;  /* 0x00000400191b7984 */ /* 0x000e220000000800 */
[----:B-1----:R-:W-:-:S03]  /*3f60*/  FFMA R15, R3, R28, R15 ;  /* 0x0000001c030f7223 */ /* 0x002fc6000000000f */
[----:B------:R-:W1:Y:S04]  /*3f70*/  LDS R2, [R25+0x18] ;  /* 0x0000180019027984 */ /* 0x000e680000000800 */
[----:B------:R-:W2:Y:S01]  /*3f80*/  LDS R28, [R25+0x20] ;  /* 0x00002000191c7984 */ /* 0x000ea20000000800 */
[----:B0-----:R-:W-:-:S03]  /*3f90*/  FFMA R22, R3, R27, R22 ;  /* 0x0000001b03167223 */ /* 0x001fc60000000016 */
[----:B------:R-:W0:Y:S01]  /*3fa0*/  LDS R27, [R25+0xc] ;  /* 0x00000c00191b7984 */ /* 0x000e220000000800 */
[----:B-1----:R-:W-:-:S03]  /*3fb0*/  FFMA R19, R3, R2, R19 ;  /* 0x0000000203137223 */ /* 0x002fc60000000013 */
[----:B------:R-:W1:Y:S01]  /*3fc0*/  LDS R2, [R25+0x1c] ;  /* 0x00001c0019027984 */ /* 0x000e620000000800 */
[C---:B--2---:R-:W-:Y:S01]  /*3fd0*/  FFMA R21, R3.reuse, R28, R21 ;  /* 0x0000001c03157223 */ /* 0x044fe20000000015 */
[C---:B0-----:R-:W-:Y:S02]  /*3fe0*/  FFMA R16, R3.reuse, R27, R16 ;  /* 0x0000001b03107223 */ /* 0x041fe40000000010 */
[----:B------:R-:W0:Y:S01]  /*3ff0*/  LDS R27, [R25+0x14] ;  /* 0x00001400191b7984 */ /* 0x000e220000000800 */
[C---:B-1----:R-:W-:Y:S01]  /*4000*/  FFMA R20, R3.reuse, R2, R20 ;  /* 0x0000000203147223 */ /* 0x042fe20000000014 */
[----:B0-----:R-:W-:Y:S01]  /*4010*/  FFMA R18, R3, R27, R18 ;  /* 0x0000001b03127223 */ /* 0x001fe20000000012 */
[----:B------:R-:W-:Y:S06]  /*4020*/  @!P0 BRA `(.L_x_495) ;  /* 0xfffffffc00948947 */ /* 0x000fec000383ffff */
.L_x_494:
[----:B------:R-:W-:Y:S05]  /*4030*/  BSYNC.RECONVERGENT B1 ;  /* 0x0000000000017941 */ /* 0x000fea0003800200 */
.L_x_493:
[----:B------:R-:W-:-:S03]  /*4040*/  UMOV UR11, 0xffffffff ;  /* 0xffffffff000b7882 */ /* 0x000fc60000000000 */
[----:B------:R-:W-:Y:S05]  /*4050*/  BRA.DIV UR11, `(.L_x_496) ;  /* 0x0000003a0b487947 */ /* 0x000fea000b800000 */
[----:B------:R-:W0:Y:S04]  /*4060*/  SHFL.DOWN PT, R3, R26, 0x10, 0x1f ;  /* 0x0a001f001a037f89 */ /* 0x000e2800000e0000 */
[----:B------:R-:W1:Y:S04]  /*4070*/  SHFL.DOWN PT, R27, R22, 0x10, 0x1f ;  /* 0x0a001f00161b7f89 */ /* 0x000e6800000e0000 */
[----:B------:R-:W2:Y:S04]  /*4080*/  SHFL.DOWN PT, R28, R15, 0x10, 0x1f ;  /* 0x0a001f000f1c7f89 */ /* 0x000ea800000e0000 */
[----:B------:R-:W3:Y:S04]  /*4090*/  SHFL.DOWN PT, R29, R16, 0x10, 0x1f ;  /* 0x0a001f00101d7f89 */ /* 0x000ee800000e0000 */
[----:B------:R-:W4:Y:S04]  /*40a0*/  SHFL.DOWN PT, R23, R20, 0x10, 0x1f ;  /* 0x0a001f0014177f89 */ /* 0x000f2800000e0000 */
[----:B------:R-:W5:Y:S01]  /*40b0*/  SHFL.DOWN PT, R25, R18, 0x10, 0x1f ;  /* 0x0a001f0012197f89 */ /* 0x000f6200000e0000 */
[----:B0-----:R-:W-:Y:S01]  /*40c0*/  FADD R2, R3, R26 ;  /* 0x0000001a03027221 */ /* 0x001fe20000000000 */
[----:B-1----:R-:W-:-:S02]  /*40d0*/  FADD R3, R27, R22 ;  /* 0x000000161b037221 */ /* 0x002fc40000000000 */
[----:B------:R-:W0:Y:S01]  /*40e0*/  SHFL.DOWN PT, R22, R19, 0x10, 0x1f ;  /* 0x0a001f0013167f89 */ /* 0x000e2200000e0000 */
[----:B--2---:R-:W-:-:S03]  /*40f0*/  FADD R27, R28, R15 ;  /* 0x0000000f1c1b7221 */ /* 0x004fc60000000000 */
[----:B------:R-:W1:Y:S01]  /*4100*/  SHFL.DOWN PT, R15, R17, 0x10, 0x1f ;  /* 0x0a001f00110f7f89 */ /* 0x000e6200000e0000 */
[----:B---3--:R-:W-:-:S03]  /*4110*/  FADD R28, R29, R16 ;  /* 0x000000101d1c7221 */ /* 0x008fc60000000000 */
[----:B------:R-:W2:Y:S01]  /*4120*/  SHFL.DOWN PT, R29, R21, 0x10, 0x1f ;  /* 0x0a001f00151d7f89 */ /* 0x000ea200000e0000 */
[----:B----4-:R-:W-:-:S03]  /*4130*/  FADD R20, R23, R20 ;  /* 0x0000001417147221 */ /* 0x010fc60000000000 */
[----:B------:R-:W-:Y:S01]  /*4140*/  SHFL.DOWN PT, R26, R3, 0x8, 0x1f ;  /* 0x09001f00031a7f89 */ /* 0x000fe200000e0000 */
[----:B-----5:R-:W-:-:S03]  /*4150*/  FADD R16, R25, R18 ;  /* 0x0000001219107221 */ /* 0x020fc60000000000 */
[----:B------:R-:W3:Y:S04]  /*4160*/  SHFL.DOWN PT, R24, R27, 0x8, 0x1f ;  /* 0x09001f001b187f89 */ /* 0x000ee800000e0000 */
[----:B------:R-:W4:Y:S01]  /*4170*/  SHFL.DOWN PT, R23, R28, 0x8, 0x1f ;  /* 0x09001f001c177f89 */ /* 0x000f2200000e0000 */
[----:B0-----:R-:W-:-:S03]  /*4180*/  FADD R22, R22, R19 ;  /* 0x0000001316167221 */ /* 0x001fc60000000000 */
[----:B------:R-:W0:Y:S01]  /*4190*/  SHFL.DOWN PT, R19, R2, 0x8, 0x1f ;  /* 0x09001f0002137f89 */ /* 0x000e2200000e0000 */
[----:B-1----:R-:W-:Y:S01]  /*41a0*/  FADD R15, R15, R17 ;  /* 0x000000110f0f7221 */ /* 0x002fe20000000000 */
[----:B--2---:R-:W-:-:S04]  /*41b0*/  FADD R17, R29, R21 ;  /* 0x000000151d117221 */ /* 0x004fc80000000000 */
[----:B------:R-:W1:Y:S01]  /*41c0*/  SHFL.DOWN PT, R29, R15, 0x8, 0x1f ;  /* 0x09001f000f1d7f89 */ /* 0x000e6200000e0000 */
[----:B---3--:R-:W-:-:S03]  /*41d0*/  FADD R21, R27, R24 ;  /* 0x000000181b157221 */ /* 0x008fc60000000000 */
[----:B------:R-:W2:Y:S01]  /*41e0*/  SHFL.DOWN PT, R27, R20, 0x8, 0x1f ;  /* 0x09001f00141b7f89 */ /* 0x000ea200000e0000 */
[----:B----4-:R-:W-:-:S03]  /*41f0*/  FADD R28, R28, R23 ;  /* 0x000000171c1c7221 */ /* 0x010fc60000000000 */
[----:B------:R-:W3:Y:S01]  /*4200*/  SHFL.DOWN PT, R23, R22, 0x8, 0x1f ;  /* 0x09001f0016177f89 */ /* 0x000ee200000e0000 */
[----:B0-----:R-:W-:Y:S01]  /*4210*/  FADD R18, R2, R19 ;  /* 0x0000001302127221 */ /* 0x001fe20000000000 */
[----:B------:R-:W-:Y:S02]  /*4220*/  FADD R19, R3, R26 ;  /* 0x0000001a03137221 */ /* 0x000fe40000000000 */
[----:B------:R-:W-:Y:S04]  /*4230*/  SHFL.DOWN PT, R24, R17, 0x8, 0x1f ;  /* 0x09001f0011187f89 */ /* 0x000fe800000e0000 */
[----:B------:R-:W0:Y:S01]  /*4240*/  SHFL.DOWN PT, R3, R16, 0x8, 0x1f ;  /* 0x09001f0010037f89 */ /* 0x000e2200000e0000 */
[----:B-1----:R-:W-:-:S03]  /*4250*/  FADD R2, R15, R29 ;  /* 0x0000001d0f027221 */ /* 0x002fc60000000000 */
[----:B------:R-:W1:Y:S04]  /*4260*/  SHFL.DOWN PT, R29, R18, 0x4, 0x1f ;  /* 0x08801f00121d7f89 */ /* 0x000e6800000e0000 */
[----:B------:R-:W-:Y:S01]  /*4270*/  SHFL.DOWN PT, R25, R28, 0x4, 0x1f ;  /* 0x08801f001c197f89 */ /* 0x000fe200000e0000 */
[----:B--2---:R-:W-:-:S03]  /*4280*/  FADD R27, R20, R27 ;  /* 0x0000001b141b7221 */ /* 0x004fc60000000000 */
[----:B------:R-:W2:Y:S01]  /*4290*/  SHFL.DOWN PT, R20, R21, 0x4, 0x1f ;  /* 0x08801f0015147f89 */ /* 0x000ea200000e0000 */
[----:B---3--:R-:W-:-:S03]  /*42a0*/  FADD R15, R22, R23 ;  /* 0x00000017160f7221 */ /* 0x008fc60000000000 */
[----:B------:R-:W3:Y:S04]  /*42b0*/  SHFL.DOWN PT, R26, R19, 0x4, 0x1f ;  /* 0x08801f00131a7f89 */ /* 0x000ee800000e0000 */
[----:B------:R-:W4:Y:S01]  /*42c0*/  SHFL.DOWN PT, R23, R2, 0x4, 0x1f ;  /* 0x08801f0002177f89 */ /* 0x000f2200000e0000 */
[----:B0-----:R-:W-:Y:S01]  /*42d0*/  FADD R3, R16, R3 ;  /* 0x0000000310037221 */ /* 0x001fe20000000000 */
[----:B------:R-:W-:Y:S02]  /*42e0*/  FADD R16, R17, R24 ;  /* 0x0000001811107221 */ /* 0x000fe40000000000 */
[----:B------:R-:W0:Y:S01]  /*42f0*/  SHFL.DOWN PT, R24, R15, 0x4, 0x1f ;  /* 0x08801f000f187f89 */ /* 0x000e2200000e0000 */
[----:B-1----:R-:W-:-:S03]  /*4300*/  FADD R22, R18, R29 ;  /* 0x0000001d12167221 */ /* 0x002fc60000000000 */
[----:B------:R-:W1:Y:S01]  /*4310*/  SHFL.DOWN PT, R29, R3, 0x4, 0x1f ;  /* 0x08801f00031d7f89 */ /* 0x000e6200000e0000 */
[----:B--2---:R-:W-:Y:S01]  /*4320*/  FADD R18, R21, R20 ;  /* 0x0000001415127221 */ /* 0x004fe20000000000 */
[----:B------:R-:W-:Y:S02]  /*4330*/  FADD R20, R28, R25 ;  /* 0x000000191c147221 */ /* 0x000fe40000000000 */
[----:B------:R-:W2:Y:S01]  /*4340*/  SHFL.DOWN PT, R28, R22, 0x2, 0x1f ;  /* 0x08401f00161c7f89 */ /* 0x000ea200000e0000 */
[----:B---3--:R-:W-:Y:S01]  /*4350*/  FADD R17, R19, R26 ;  /* 0x0000001a13117221 */ /* 0x008fe20000000000 */
[----:B----4-:R-:W-:-:S04]  /*4360*/  FADD R19, R2, R23 ;  /* 0x0000001702137221 */ /* 0x010fc80000000000 */
[----:B------:R-:W3:Y:S04]  /*4370*/  SHFL.DOWN PT, R26, R17, 0x2, 0x1f ;  /* 0x08401f00111a7f89 */ /* 0x000ee800000e0000 */
[----:B------:R-:W4:Y:S01]  /*4380*/  SHFL.DOWN PT, R23, R16, 0x4, 0x1f ;  /* 0x08801f0010177f89 */ /* 0x000f2200000e0000 */
[----:B0-----:R-:W-:-:S03]  /*4390*/  FADD R2, R15, R24 ;  /* 0x000000180f027221 */ /* 0x001fc60000000000 */
[----:B------:R-:W-:Y:S01]  /*43a0*/  SHFL.DOWN PT, R24, R19, 0x2, 0x1f ;  /* 0x08401f0013187f89 */ /* 0x000fe200000e0000 */
[----:B-1----:R-:W-:-:S03]  /*43b0*/  FADD R21, R3, R29 ;  /* 0x0000001d03157221 */ /* 0x002fc60000000000 */
[----:B------:R-:W0:Y:S04]  /*43c0*/  SHFL.DOWN PT, R3, R27, 0x4, 0x1f ;  /* 0x08801f001b037f89 */ /* 0x000e2800000e0000 */
[----:B------:R-:W1:Y:S01]  /*43d0*/  SHFL.DOWN PT, R29, R18, 0x2, 0x1f ;  /* 0x08401f00121d7f89 */ /* 0x000e6200000e0000 */
[----:B--2---:R-:W-:-:S03]  /*43e0*/  FADD R28, R22, R28 ;  /* 0x0000001c161c7221 */ /* 0x004fc60000000000 */
[----:B------:R-:W2:Y:S01]  /*43f0*/  SHFL.DOWN PT, R22, R20, 0x2, 0x1f ;  /* 0x08401f0014167f89 */ /* 0x000ea200000e0000 */
[----:B---3--:R-:W-:-:S03]  /*4400*/  FADD R17, R17, R26 ;  /* 0x0000001a11117221 */ /* 0x008fc60000000000 */
[----:B------:R-:W-:Y:S01]  /*4410*/  SHFL.DOWN PT, R25, R28, 0x1, 0x1f ;  /* 0x08201f001c197f89 */ /* 0x000fe200000e0000 */
[----:B----4-:R-:W-:-:S03]  /*4420*/  FADD R15, R16, R23 ;  /* 0x00000017100f7221 */ /* 0x010fc60000000000 */
[----:B------:R-:W3:Y:S01]  /*4430*/  SHFL.DOWN PT, R23, R2, 0x2, 0x1f ;  /* 0x08401f0002177f89 */ /* 0x000ee200000e0000 */
[----:B0-----:R-:W-:-:S03]  /*4440*/  FADD R3, R27, R3 ;  /* 0x000000031b037221 */ /* 0x001fc60000000000 */
[----:B------:R-:W0:Y:S01]  /*4450*/  SHFL.DOWN PT, R27, R21, 0x2, 0x1f ;  /* 0x08401f00151b7f89 */ /* 0x000e2200000e0000 */
[----:B-1----:R-:W-:-:S03]  /*4460*/  FADD R16, R18, R29 ;  /* 0x0000001d12107221 */ /* 0x002fc60000000000 */
[----:B------:R-:W1:Y:S01]  /*4470*/  SHFL.DOWN PT, R29, R3, 0x2, 0x1f ;  /* 0x08401f00031d7f89 */ /* 0x000e6200000e0000 */
[----:B--2---:R-:W-:Y:S01]  /*4480*/  FADD R18, R20, R22 ;  /* 0x0000001614127221 */ /* 0x004fe20000000000 */
[----:B------:R-:W-:Y:S02]  /*4490*/  FADD R22, R19, R24 ;  /* 0x0000001813167221 */ /* 0x000fe40000000000 */
[----:B------:R-:W2:Y:S01]  /*44a0*/  SHFL.DOWN PT, R19, R15, 0x2, 0x1f ;  /* 0x08401f000f137f89 */ /* 0x000ea200000e0000 */
[----:B---3--:R-:W-:-:S03]  /*44b0*/  FADD R2, R2, R23 ;  /* 0x0000001702027221 */ /* 0x008fc60000000000 */
[----:B------:R-:W3:Y:S01]  /*44c0*/  SHFL.DOWN PT, R23, R16, 0x1, 0x1f ;  /* 0x08201f0010177f89 */ /* 0x000ee200000e0000 */
[----:B0-----:R-:W-:-:S03]  /*44d0*/  FADD R27, R21, R27 ;  /* 0x0000001b151b7221 */ /* 0x001fc60000000000 */
[----:B------:R-:W0:Y:S01]  /*44e0*/  SHFL.DOWN PT, R21, R17, 0x1, 0x1f ;  /* 0x08201f0011157f89 */ /* 0x000e2200000e0000 */
[----:B-1----:R-:W-:-:S03]  /*44f0*/  FADD R20, R3, R29 ;  /* 0x0000001d03147221 */ /* 0x002fc60000000000 */
[----:B------:R-:W1:Y:S01]  /*4500*/  SHFL.DOWN PT, R29, R18, 0x1, 0x1f ;  /* 0x08201f00121d7f89 */ /* 0x000e6200000e0000 */
[----:B--2---:R-:W-:Y:S01]  /*4510*/  FADD R3, R15, R19 ;  /* 0x000000130f037221 */ /* 0x004fe20000000000 */
[----:B------:R-:W-:Y:S02]  /*4520*/  FADD R19, R28, R25 ;  /* 0x000000191c137221 */ /* 0x000fe40000000000 */
[----:B------:R-:W2:Y:S04]  /*4530*/  SHFL.DOWN PT, R24, R27, 0x1, 0x1f ;  /* 0x08201f001b187f89 */ /* 0x000ea800000e0000 */
[----:B------:R-:W4:Y:S01]  /*4540*/  SHFL.DOWN PT, R28, R2, 0x1, 0x1f ;  /* 0x08201f00021c7f89 */ /* 0x000f2200000e0000 */
[----:B---3--:R-:W-:-:S03]  /*4550*/  FADD R15, R16, R23 ;  /* 0x00000017100f7221 */ /* 0x008fc60000000000 */
[----:B------:R-:W3:Y:S01]  /*4560*/  SHFL.DOWN PT, R23, R20, 0x1, 0x1f ;  /* 0x08201f0014177f89 */ /* 0x000ee200000e0000 */
[----:B0-----:R-:W-:-:S03]  /*4570*/  FADD R21, R17, R21 ;  /* 0x0000001511157221 */ /* 0x001fc60000000000 */
[----:B------:R-:W0:Y:S01]  /*4580*/  SHFL.DOWN PT, R17, R22, 0x1, 0x1f ;  /* 0x08201f0016117f89 */ /* 0x000e2200000e0000 */
[----:B-1----:R-:W-:-:S03]  /*4590*/  FADD R16, R18, R29 ;  /* 0x0000001d12107221 */ /* 0x002fc60000000000 */
[----:B------:R1:W1:Y:S01]  /*45a0*/  SHFL.DOWN PT, R29, R3, 0x1, 0x1f ;  /* 0x08201f00031d7f89 */ /* 0x00026200000e0000 */
[----:B--2---:R-:W-:Y:S01]  /*45b0*/  FADD R18, R27, R24 ;  /* 0x000000181b127221 */ /* 0x004fe20000000000 */
[----:B----4-:R-:W-:Y:S01]  /*45c0*/  FADD R28, R2, R28 ;  /* 0x0000001c021c7221 */ /* 0x010fe20000000000 */
[----:B---3--:R-:W-:Y:S01]  /*45d0*/  FADD R20, R20, R23 ;  /* 0x0000001714147221 */ /* 0x008fe20000000000 */
[----:B0-----:R-:W-:-:S07]  /*45e0*/  FADD R17, R22, R17 ;  /* 0x0000001116117221 */ /* 0x001fce0000000000 */
.L_x_683:
[----:B------:R-:W-:Y:S01]  /*45f0*/  BSSY.RECONVERGENT B1, `(.L_x_497) ;  /* 0x000001a000017945 */ /* 0x000fe20003800200 */
[----:B-1----:R-:W-:-:S03]  /*4600*/  FADD R29, R3, R29 ;  /* 0x0000001d031d7221 */ /* 0x002fc60000000000 */
        /* <DEDUP_REMOVED lines=13> */
[----:B-1----:R-:W-:-:S04]  /*46e0*/  IMAD.WIDE R2, R21, 0x4, R2 ;  /* 0x0000000415027825 */ /* 0x002fc800078e0202 */
[----:B------:R-:W-:Y:S01]  /*46f0*/  FADD R21, R28, R12 ;  /* 0x0000000c1c157221 */ /* 0x000fe20000000000 */
        /* <DEDUP_REMOVED lines=9> */
.L_x_498:
[----:B------:R-:W-:Y:S05]  /*4790*/  BSYNC.RECONVERGENT B1 ;  /* 0x0000000000017941 */ /* 0x000fea0003800200 */
.L_x_497:
[----:B------:R-:W1:Y:S01]  /*47a0*/  LDCU UR11, c[0x0][0x3a4] ;  /* 0x00007480ff0b77ac */ /* 0x000e620008000800 */
[----:B------:R-:W-:-:S04]  /*47b0*/  IADD3 R5, PT, PT, R5, UR22, RZ ;  /* 0x0000001605057c10 */ /* 0x000fc8000fffe0ff */
[----:B-1----:R-:W-:-:S13]  /*47c0*/  ISETP.GE.AND P0, PT, R5, UR11, PT ;  /* 0x0000000b05007c0c */ /* 0x002fda000bf06270 */
[----:B------:R-:W-:Y:S05]  /*47d0*/  @!P0 BRA `(.L_x_499) ;  /* 0xffffffec00008947 */ /* 0x000fea000383ffff */
.L_x_486:
[----:B------:R-:W-:Y:S05]  /*47e0*/  BSYNC B0 ;  /* 0x0000000000007941 */ /* 0x000fea0003800000 */
.L_x_485:
[----:B------:R-:W5:Y:S01]  /*47f0*/  LDCU UR11, c[0x0][0x370] ;  /* 0x00006e00ff0b77ac */ /* 0x000f620008000800 */
[----:B------:R-:W0:Y:S01]  /*4800*/  LDCU UR12, c[0x0][0x394] ;  /* 0x00007280ff0c77ac */ /* 0x000e220008000800 */
[----:B-----5:R-:W-:-:S04]  /*4810*/  IADD3 R4, PT, PT, R4, UR11, RZ ;  /* 0x0000000b04047c10 */ /* 0x020fc8000fffe0ff */
[----:B0-----:R-:W-:-:S13]  /*4820*/  ISETP.GE.AND P0, PT, R4, UR12, PT ;  /* 0x0000000c04007c0c */ /* 0x001fda000bf06270 */
[----:B------:R-:W-:Y:S05]  /*4830*/  @!P0 BRA `(.L_x_500) ;  /* 0xffffffb800588947 */ /* 0x000fea000383ffff */
[----:B------:R-:W-:Y:S05]  /*4840*/  EXIT ;  /* 0x000000000000794d */ /* 0x000fea0003800000 */
.L_x_456:
[----:B----4-:R-:W-:Y:S01]  /*4850*/  HFMA2 R25, -RZ, RZ, 0, 9.5367431640625e-07 ;  /* 0x00000010ff197431 */ /* 0x010fe200000001ff */
[----:B------:R-:W-:Y:S01]  /*4860*/  BSSY B1, `(.L_x_501) ;  /* 0x0000006000017945 */ /* 0x000fe20003800000 */
[----:B------:R-:W-:Y:S02]  /*4870*/  MOV R24, 0x1f ;  /* 0x0000001f00187802 */ /* 0x000fe40000000f00 */
[----:B------:R-:W-:-:S07]  /*4880*/  MOV R23, 0xffffffff ;  /* 0xffffffff00177802 */ /* 0x000fce0000000f00 */
[----:B------:R-:W-:Y:S05]  /*4890*/  WARPSYNC.COLLECTIVE R23, `(.L_x_502) ;  /* 0x0000000017087348 */ /* 0x000fea0003c00000 */
[----:B------:R0:W1:Y:S02]  /*48a0*/  SHFL.DOWN P0, R29, R26, R25, R24 ;  /* 0x080000191a1d7389 */ /* 0x0000640000000018 */
[----:B01----:R-:W-:Y:S05]  /*48b0*/  ENDCOLLECTIVE ;  /* 0x000000000000791b */ /* 0x003fea0003800000 */
.L_x_502:
[----:B------:R-:W-:Y:S05]  /*48c0*/  BSYNC B1 ;  /* 0x0000000000017941 */ /* 0x000fea0003800000 */
.L_x_501:
[----:B------:R-:W-:Y:S02]  /*48d0*/  HFMA2 R25, -RZ, RZ, 0, 4.76837158203125e-07 ;  /* 0x00000008ff197431 */ /* 0x000fe400000001ff */
[----:B------:R-:W-:Y:S01]  /*48e0*/  FADD R26, R29, R26 ;  /* 0x0000001a1d1a7221 */ /* 0x000fe20000000000 */
[----:B------:R-:W-:Y:S02]  /*48f0*/  MOV R24, 0x1f ;  /* 0x0000001f00187802 */ /* 0x000fe40000000f00 */
[----:B------:R-:W-:-:S07]  /*4900*/  MOV R23, 0xffffffff ;  /* 0xffffffff00177802 */ /* 0x000fce0000000f00 */
[----:B------:R-:W-:Y:S05]  /*4910*/  WARPSYNC.COLLECTIVE R23, `(.L_x_503) ;  /* 0x0000000017087348 */ /* 0x000fea0003c00000 */
[----:B------:R0:W1:Y:S02]  /*4920*/  SHFL.DOWN P0, R29, R26, R25, R24 ;  /* 0x080000191a1d7389 */ /* 0x0000640000000018 */
[----:B01----:R-:W-:Y:S05]  /*4930*/  ENDCOLLECTIVE ;  /* 0x000000000000791b */ /* 0x003fea0003800000 */
.L_x_503:
[----:B------:R-:W-:Y:S02]  /*4940*/  HFMA2 R25, -RZ, RZ, 0, 2.384185791015625e-07 ;  /* 0x00000004ff197431 */ /* 0x000fe400000001ff */
[----:B------:R-:W-:-:S05]  /*4950*/  FADD R2, R26, R29 ;  /* 0x0000001d1a027221 */ /* 0x000fca0000000000 */
[----:B------:R-:W-:-:S07]  /*4960*/  MOV R26, R2 ;  /* 0x00000002001a7202 */ /* 0x000fce0000000f00 */
[----:B------:R-:W-:Y:S05]  /*4970*/  WARPSYNC.COLLECTIVE R23, `(.L_x_504) ;  /* 0x0000000017087348 */ /* 0x000fea0003c00000 */
[----:B------:R0:W1:Y:S02]  /*4980*/  SHFL.DOWN P0, R29, R26, R25, R24 ;  /* 0x080000191a1d7389 */ /* 0x0000640000000018 */
[----:B01----:R-:W-:Y:S05]  /*4990*/  ENDCOLLECTIVE ;  /* 0x000000000000791b */ /* 0x003fea0003800000 */
.L_x_504:
[----:B------:R-:W-:Y:S02]  /*49a0*/  HFMA2 R25, -RZ, RZ, 0, 1.1920928955078125e-07 ;  /* 0x00000002ff197431 */ /* 0x000fe400000001ff */
[----:B------:R-:W-:-:S05]  /*49b0*/  FADD R6, R2, R29 ;  /* 0x0000001d02067221 */ /* 0x000fca0000000000 */
[----:B------:R-:W-:-:S07]  /*49c0*/  MOV R26, R6 ;  /* 0x00000006001a7202 */ /* 0x000fce0000000f00 */
[----:B------:R-:W-:Y:S05]  /*49d0*/  WARPSYNC.COLLECTIVE R23, `(.L_x_505) ;  /* 0x0000000017087348 */ /* 0x000fea0003c00000 */
[----:B------:R0:W1:Y:S02]  /*49e0*/  SHFL.DOWN P0, R29, R26, R25, R24 ;  /* 0x080000191a1d7389 */ /* 0x0000640000000018 */
[----:B01----:R-:W-:Y:S05]  /*49f0*/  ENDCOLLECTIVE ;  /* 0x000000000000791b */ /* 0x003fea0003800000 */
.L_x_505:
[----:B------:R-:W-:Y:S02]  /*4a00*/  HFMA2 R25, -RZ, RZ, 0, 5.9604644775390625e-08 ;  /* 0x00000001ff197431 */ /* 0x000fe400000001ff */
[----:B------:R-:W-:-:S05]  /*4a10*/  FADD R12, R6, R29 ;  /* 0x0000001d060c7221 */ /* 0x000fca0000000000 */
[----:B------:R-:W-:-:S07]  /*4a20*/  MOV R26, R12 ;  /* 0x0000000c001a7202 */ /* 0x000fce0000000f00 */
[----:B------:R-:W-:Y:S05]  /*4a30*/  WARPSYNC.COLLECTIVE R23, `(.L_x_506) ;  /* 0x0000000017087348 */ /* 0x000fea0003c00000 */
[----:B------:R0:W1:Y:S02]  /*4a40*/  SHFL.DOWN P0, R29, R26, R25, R24 ;  /* 0x080000191a1d7389 */ /* 0x0000640000000018 */
[----:B01----:R-:W-:Y:S05]  /*4a50*/  ENDCOLLECTIVE ;  /* 0x000000000000791b */ /* 0x003fea0003800000 */
.L_x_506:
[----:B------:R-:W-:Y:S05]  /*4a60*/  BRA `(.L_x_507) ;  /* 0xffffffd400207947 */ /* 0x000fea000383ffff */
.L_x_460:
[----:B------:R-:W-:Y:S01]  /*4a70*/  HFMA2 R24, -RZ, RZ, 0, 1.847743988037109375e-06 ;  /* 0x0000001fff187431 */ /* 0x000fe200000001ff */
[----:B------:R-:W-:Y:S01]  /*4a80*/  BSSY B1, `(.L_x_508) ;  /* 0x0000006000017945 */ /* 0x000fe20003800000 */
[----:B------:R-:W-:Y:S02]  /*4a90*/  MOV R25, 0x10 ;  /* 0x0000001000197802 */ /* 0x000fe40000000f00 */
[----:B------:R-:W-:-:S07]  /*4aa0*/  MOV R23, 0xffffffff ;  /* 0xffffffff00177802 */ /* 0x000fce0000000f00 */
[----:B------:R-:W-:Y:S05]  /*4ab0*/  WARPSYNC.COLLECTIVE R23, `(.L_x_509) ;  /* 0x0000000017087348 */ /* 0x000fea0003c00000 */
[----:B------:R0:W1:Y:S02]  /*4ac0*/  SHFL.DOWN P0, R29, R26, R25, R24 ;  /* 0x080000191a1d7389 */ /* 0x0000640000000018 */
[----:B01----:R-:W-:Y:S05]  /*4ad0*/  ENDCOLLECTIVE ;  /* 0x000000000000791b */ /* 0x003fea0003800000 */
.L_x_509:
[----:B------:R-:W-:Y:S05]  /*4ae0*/  BSYNC B1 ;  /* 0x0000000000017941 */ /* 0x000fea0003800000 */
.L_x_508:
[----:B------:R-:W-:Y:S02]  /*4af0*/  HFMA2 R25, -RZ, RZ, 0, 4.76837158203125e-07 ;  /* 0x00000008ff197431 */ /* 0x000fe400000001ff */
[----:B------:R-:W-:Y:S01]  /*4b00*/  FADD R26, R29, R26 ;  /* 0x0000001a1d1a7221 */ /* 0x000fe20000000000 */
[----:B------:R-:W-:Y:S02]  /*4b10*/  MOV R24, 0x1f ;  /* 0x0000001f00187802 */ /* 0x000fe40000000f00 */
[----:B------:R-:W-:-:S07]  /*4b20*/  MOV R23, 0xffffffff ;  /* 0xffffffff00177802 */ /* 0x000fce0000000f00 */
[----:B------:R-:W-:Y:S05]  /*4b30*/  WARPSYNC.COLLECTIVE R23, `(.L_x_510) ;  /* 0x0000000017087348 */ /* 0x000fea0003c00000 */
[----:B------:R0:W1:Y:S02]  /*4b40*/  SHFL.DOWN P0, R29, R26, R25, R24 ;  /* 0x080000191a1d7389 */ /* 0x0000640000000018 */
[----:B01----:R-:W-:Y:S05]  /*4b50*/  ENDCOLLECTIVE ;  /* 0x000000000000791b */ /* 0x003fea0003800000 */
.L_x_510:
[----:B------:R-:W-:Y:S02]  /*4b60*/  HFMA2 R25, -RZ, RZ, 0, 2.384185791015625e-07 ;  /* 0x00000004ff197431 */ /* 0x000fe400000001ff */
[----:B------:R-:W-:-:S05]  /*4b70*/  FADD R2, R26, R29 ;  /* 0x0000001d1a027221 */ /* 0x000fca0000000000 */
[----:B------:R-:W-:-:S07]  /*4b80*/  MOV R26, R2 ;  /* 0x00000002001a7202 */ /* 0x000fce0000000f00 */
[----:B------:R-:W-:Y:S05]  /*4b90*/  WARPSYNC.COLLECTIVE R23, `(.L_x_511) ;  /* 0x0000000017087348 */ /* 0x000fea0003c00000 */
[----:B------:R0:W1:Y:S02]  /*4ba0*/  SHFL.DOWN P0, R29, R26, R25, R24 ;  /* 0x080000191a1d7389 */ /* 0x0000640000000018 */
[----:B01----:R-:W-:Y:S05]  /*4bb0*/  ENDCOLLECTIVE ;  /* 0x000000000000791b */ /* 0x003fea0003800000 */
.L_x_511:
[----:B------:R-:W-:Y:S02]  /*4bc0*/  HFMA2 R25, -RZ, RZ, 0, 1.1920928955078125e-07 ;  /* 0x00000002ff197431 */ /* 0x000fe400000001ff */
[----:B------:R-:W-:-:S05]  /*4bd0*/  FADD R6, R2, R29 ;  /* 0x0000001d02067221 */ /* 0x000fca0000000000 */
[----:B------:R-:W-:-:S07]  /*4be0*/  MOV R26, R6 ;  /* 0x00000006001a7202 */ /* 0x000fce0000000f00 */
[----:B------:R-:W-:Y:S05]  /*4bf0*/  WARPSYNC.COLLECTIVE R23, `(.L_x_512) ;  /* 0x0000000017087348 */ /* 0x000fea0003c00000 */
[----:B------:R0:W1:Y:S02]  /*4c00*/  SHFL.DOWN P0, R29, R26, R25, R24 ;  /* 0x080000191a1d7389 */ /* 0x0000640000000018 */
[----:B01----:R-:W-:Y:S05]  /*4c10*/  ENDCOLLECTIVE ;  /* 0x000000000000791b */ /* 0x003fea0003800000 */
.L_x_512:
[----:B------:R-:W-:Y:S02]  /*4c20*/  HFMA2 R25, -RZ, RZ, 0, 5.9604644775390625e-08 ;  /* 0x00000001ff197431 */ /* 0x000fe400000001ff */
[----:B------:R-:W-:-:S05]  /*4c30*/  FADD R8, R6, R29 ;  /* 0x0000001d06087221 */ /* 0x000fca0000000000 */
[----:B------:R-:W-:-:S07]  /*4c40*/  MOV R26, R8 ;  /* 0x00000008001a7202 */ /* 0x000fce0000000f00 */
[----:B------:R-:W-:Y:S05]  /*4c50*/  WARPSYNC.COLLECTIVE R23, `(.L_x_513) ;  /* 0x0000000017087348 */ /* 0x000fea0003c00000 */
[----:B------:R0:W1:Y:S02]  /*4c60*/  SHFL.DOWN P0, R29, R26, R25, R24 ;  /* 0x080000191a1d7389 */ /* 0x0000640000000018 */
[----:B01----:R-:W-:Y:S05]  /*4c70*/  ENDCOLLECTIVE ;  /* 0x000000000000791b */ /* 0x003fea0003800000 */
.L_x_513:
[----:B------:R-:W-:Y:S05]  /*4c80*/  BRA `(.L_x_514) ;  /* 0xffffffd400107947 */ /* 0x000fea000383ffff */
.L_x_464:
[----:B------:R-:W-:Y:S01]  /*4c90*/  HFMA2 R24, -RZ, RZ, 0, 1.847743988037109375e-06 ;  /* 0x0000001fff187431 */ /* 0x000fe200000001ff */
[----:B------:R-:W-:Y:S01]  /*4ca0*/  BSSY B1, `(.L_x_515) ;  /* 0x0000006000017945 */ /* 0x000fe20003800000 */
[----:B------:R-:W-:Y:S02]  /*4cb0*/  MOV R25, 0x10 ;  /* 0x0000001000197802 */ /* 0x000fe40000000f00 */
[----:B------:R-:W-:-:S07]  /*4cc0*/  MOV R23, 0xffffffff ;  /* 0xffffffff00177802 */ /* 0x000fce0000000f00 */
[----:B0-----:R-:W-:Y:S05]  /*4cd0*/  WARPSYNC.COLLECTIVE R23, `(.L_x_516) ;  /* 0x0000000017087348 */ /* 0x001fea0003c00000 */
[----:B------:R1:W2:Y:S02]  /*4ce0*/  SHFL.DOWN P0, R29, R26, R25, R24 ;  /* 0x080000191a1d7389 */ /* 0x0002a40000000018 */
[----:B012---:R-:W-:Y:S05]  /*4cf0*/  ENDCOLLECTIVE ;  /* 0x000000000000791b */ /* 0x007fea0003800000 */
.L_x_516:
[----:B------:R-:W-:Y:S05]  /*4d00*/  BSYNC B1 ;  /* 0x0000000000017941 */ /* 0x000fea0003800000 */
.L_x_515:
[----:B------:R-:W-:Y:S02]  /*4d10*/  HFMA2 R25, -RZ, RZ, 0, 4.76837158203125e-07 ;  /* 0x00000008ff197431 */ /* 0x000fe400000001ff */
[----:B------:R-:W-:Y:S01]  /*4d20*/  FADD R26, R29, R26 ;  /* 0x0000001a1d1a7221 */ /* 0x000fe20000000000 */
[----:B------:R-:W-:Y:S02]  /*4d30*/  MOV R24, 0x1f ;  /* 0x0000001f00187802 */ /* 0x000fe40000000f00 */
[----:B------:R-:W-:-:S07]  /*4d40*/  MOV R23, 0xffffffff ;  /* 0xffffffff00177802 */ /* 0x000fce0000000f00 */
[----:B------:R-:W-:Y:S05]  /*4d50*/  WARPSYNC.COLLECTIVE R23, `(.L_x_517) ;  /* 0x0000000017087348 */ /* 0x000fea0003c00000 */
[----:B------:R0:W1:Y:S02]  /*4d60*/  SHFL.DOWN P0, R29, R26, R25, R24 ;  /* 0x080000191a1d7389 */ /* 0x0000640000000018 */
[----:B01----:R-:W-:Y:S05]  /*4d70*/  ENDCOLLECTIVE ;  /* 0x000000000000791b */ /* 0x003fea0003800000 */
.L_x_517:
[----:B------:R-:W-:Y:S02]  /*4d80*/  HFMA2 R25, -RZ, RZ, 0, 2.384185791015625e-07 ;  /* 0x00000004ff197431 */ /* 0x000fe400000001ff */
[----:B------:R-:W-:-:S05]  /*4d90*/  FADD R2, R26, R29 ;  /* 0x0000001d1a027221 */ /* 0x000fca0000000000 */
[----:B------:R-:W-:-:S07]  /*4da0*/  MOV R26, R2 ;  /* 0x00000002001a7202 */ /* 0x000fce0000000f00 */
[----:B------:R-:W-:Y:S05]  /*4db0*/  WARPSYNC.COLLECTIVE R23, `(.L_x_518) ;  /* 0x0000000017087348 */ /* 0x000fea0003c00000 */
[----:B------:R0:W1:Y:S02]  /*4dc0*/  SHFL.DOWN P0, R29, R26, R25, R24 ;  /* 0x080000191a1d7389 */ /* 0x0000640000000018 */
[----:B01----:R-:W-:Y:S05]  /*4dd0*/  ENDCOLLECTIVE ;  /* 0x000000000000791b */ /* 0x003fea0003800000 */
.L_x_518:
[----:B------:R-:W-:Y:S02]  /*4de0*/  HFMA2 R25, -RZ, RZ, 0, 1.1920928955078125e-07 ;  /* 0x00000002ff197431 */ /* 0x000fe400000001ff */
[----:B------:R-:W-:-:S05]  /*4df0*/  FADD R6, R2, R29 ;  /* 0x0000001d02067221 */ /* 0x000fca0000000000 */
[----:B------:R-:W-:-:S07]  /*4e00*/  MOV R26, R6 ;  /* 0x00000006001a7202 */ /* 0x000fce0000000f00 */
[----:B------:R-:W-:Y:S05]  /*4e10*/  WARPSYNC.COLLECTIVE R23, `(.L_x_519) ;  /* 0x0000000017087348 */ /* 0x000fea0003c00000 */
[----:B------:R0:W1:Y:S02]  /*4e20*/  SHFL.DOWN P0, R29, R26, R25, R24 ;  /* 0x080000191a1d7389 */ /* 0x0000640000000018 */
[----:B01----:R-:W-:Y:S05]  /*4e30*/  ENDCOLLECTIVE ;  /* 0x000000000000791b */ /* 0x003fea0003800000 */
.L_x_519:
[----:B------:R-:W-:Y:S02]  /*4e40*/  HFMA2 R25, -RZ, RZ, 0, 5.9604644775390625e-08 ;  /* 0x00000001ff197431 */ /* 0x000fe400000001ff */
[----:B------:R-:W-:-:S05]  /*4e50*/  FADD R10, R6, R29 ;  /* 0x0000001d060a7221 */ /* 0x000fca0000000000 */
[----:B------:R-:W-:-:S07]  /*4e60*/  MOV R26, R10 ;  /* 0x0000000a001a7202 */ /* 0x000fce0000000f00 */
[----:B------:R-:W-:Y:S05]  /*4e70*/  WARPSYNC.COLLECTIVE R23, `(.L_x_520) ;  /* 0x0000000017087348 */ /* 0x000fea0003c00000 */
[----:B------:R0:W1:Y:S02]  /*4e80*/  SHFL.DOWN P0, R29, R26, R25, R24 ;  /* 0x080000191a1d7389 */ /* 0x0000640000000018 */
[----:B01----:R-:W-:Y:S05]  /*4e90*/  ENDCOLLECTIVE ;  /* 0x000000000000791b */ /* 0x003fea0003800000 */
.L_x_520:
[----:B------:R-:W-:Y:S05]  /*4ea0*/  BRA `(.L_x_521) ;  /* 0xffffffd400087947 */ /* 0x000fea000383ffff */
.L_x_471:
[----:B----4-:R-:W-:Y:S01]  /*4eb0*/  HFMA2 R25, -RZ, RZ, 0, 9.5367431640625e-07 ;  /* 0x00000010ff197431 */ /* 0x010fe200000001ff */
[----:B------:R-:W-:Y:S01]  /*4ec0*/  BSSY B1, `(.L_x_522) ;  /* 0x0000007000017945 */ /* 0x000fe20003800000 */
[----:B------:R-:W-:Y:S02]  /*4ed0*/  MOV R26, R12 ;  /* 0x0000000c001a7202 */ /* 0x000fe40000000f00 */
[----:B------:R-:W-:Y:S02]  /*4ee0*/  MOV R24, 0x1f ;  /* 0x0000001f00187802 */ /* 0x000fe40000000f00 */
[----:B------:R-:W-:-:S07]  /*4ef0*/  MOV R23, 0xffffffff ;  /* 0xffffffff00177802 */ /* 0x000fce0000000f00 */
[----:B-1----:R-:W-:Y:S05]  /*4f00*/  WARPSYNC.COLLECTIVE R23, `(.L_x_523) ;  /* 0x0000000017087348 */ /* 0x002fea0003c00000 */
[----:B------:R0:W2:Y:S02]  /*4f10*/  SHFL.DOWN P0, R29, R26, R25, R24 ;  /* 0x080000191a1d7389 */ /* 0x0000a40000000018 */
[----:B012---:R-:W-:Y:S05]  /*4f20*/  ENDCOLLECTIVE ;  /* 0x000000000000791b */ /* 0x007fea0003800000 */
.L_x_523:
[----:B------:R-:W-:Y:S05]  /*4f30*/  BSYNC B1 ;  /* 0x0000000000017941 */ /* 0x000fea0003800000 */
.L_x_522:
[----:B------:R-:W-:Y:S01]  /*4f40*/  HFMA2 R25, -RZ, RZ, 0, 9.5367431640625e-07 ;  /* 0x00000010ff197431 */ /* 0x000fe200000001ff */
[----:B------:R-:W-:Y:S02]  /*4f50*/  MOV R26, R9 ;  /* 0x00000009001a7202 */ /* 0x000fe40000000f00 */
[----:B------:R-:W-:Y:S02]  /*4f60*/  MOV R24, 0x1f ;  /* 0x0000001f00187802 */ /* 0x000fe40000000f00 */
[----:B------:R-:W-:Y:S02]  /*4f70*/  MOV R23, 0xffffffff ;  /* 0xffffffff00177802 */ /* 0x000fe40000000f00 */
[----:B------:R-:W-:-:S07]  /*4f80*/  MOV R7, R29 ;  /* 0x0000001d00077202 */ /* 0x000fce0000000f00 */
[----:B------:R-:W-:Y:S05]  /*4f90*/  WARPSYNC.COLLECTIVE R23, `(.L_x_524) ;  /* 0x0000000017087348 */ /* 0x000fea0003c00000 */
[----:B------:R0:W1:Y:S02]  /*4fa0*/  SHFL.DOWN P0, R29, R26, R25, R24 ;  /* 0x080000191a1d7389 */ /* 0x0000640000000018 */
[----:B01----:R-:W-:Y:S05]  /*4fb0*/  ENDCOLLECTIVE ;  /* 0x000000000000791b */ /* 0x003fea0003800000 */
.L_x_524:
[----:B------:R-:W-:Y:S01]  /*4fc0*/  FADD R7, R7, R12 ;  /* 0x0000000c07077221 */ /* 0x000fe20000000000 */
[----:B------:R-:W-:Y:S02]  /*4fd0*/  MOV R26, R8 ;  /* 0x00000008001a7202 */ /* 0x000fe40000000f00 */
[----:B------:R-:W-:-:S07]  /*4fe0*/  MOV R6, R29 ;  /* 0x0000001d00067202 */ /* 0x000fce0000000f00 */
[----:B------:R-:W-:Y:S05]  /*4ff0*/  WARPSYNC.COLLECTIVE R23, `(.L_x_525) ;  /* 0x0000000017087348 */ /* 0x000fea0003c00000 */
[----:B------:R0:W1:Y:S02]  /*5000*/  SHFL.DOWN P0, R29, R26, R25, R24 ;  /* 0x080000191a1d7389 */ /* 0x0000640000000018 */
[----:B01----:R-:W-:Y:S05]  /*5010*/  ENDCOLLECTIVE ;  /* 0x000000000000791b */ /* 0x003fea0003800000 */
.L_x_525:
[----:B------:R-:W-:Y:S01]  /*5020*/  FADD R6, R6, R9 ;  /* 0x0000000906067221 */ /* 0x000fe20000000000 */
[----:B------:R-:W-:Y:S01]  /*5030*/  HFMA2 R25, -RZ, RZ, 0, 4.76837158203125e-07 ;  /* 0x00000008ff197431 */ /* 0x000fe200000001ff */
[----:B------:R-:W-:Y:S02]  /*5040*/  MOV R26, R7 ;  /* 0x00000007001a7202 */ /* 0x000fe40000000f00 */
[----:B------:R-:W-:-:S07]  /*5050*/  MOV R11, R29 ;  /* 0x0000001d000b7202 */ /* 0x000fce0000000f00 */
[----:B------:R-:W-:Y:S05]  /*5060*/  WARPSYNC.COLLECTIVE R23, `(.L_x_526) ;  /* 0x0000000017087348 */ /* 0x000fea0003c00000 */
[----:B------:R0:W1:Y:S02]  /*5070*/  SHFL.DOWN P0, R29, R26, R25, R24 ;  /* 0x080000191a1d7389 */ /* 0x0000640000000018 */
[----:B01----:R-:W-:Y:S05]  /*5080*/  ENDCOLLECTIVE ;  /* 0x000000000000791b */ /* 0x003fea0003800000 */
.L_x_526:
[----:B------:R-:W-:Y:S01]  /*5090*/  FADD R11, R11, R8 ;  /* 0x000000080b0b7221 */ /* 0x000fe20000000000 */
[----:B------:R-:W-:Y:S02]  /*50a0*/  MOV R26, R6 ;  /* 0x00000006001a7202 */ /* 0x000fe40000000f00 */
[----:B------:R-:W-:-:S07]  /*50b0*/  MOV R10, R29 ;  /* 0x0000001d000a7202 */ /* 0x000fce0000000f00 */
[----:B------:R-:W-:Y:S05]  /*50c0*/  WARPSYNC.COLLECTIVE R23, `(.L_x_527) ;  /* 0x0000000017087348 */ /* 0x000fea0003c00000 */
[----:B------:R0:W1:Y:S02]  /*50d0*/  SHFL.DOWN P0, R29, R26, R25, R24 ;  /* 0x080000191a1d7389 */ /* 0x0000640000000018 */
[----:B01----:R-:W-:Y:S05]  /*50e0*/  ENDCOLLECTIVE ;  /* 0x000000000000791b */ /* 0x003fea0003800000 */
.L_x_527:
[----:B------:R-:W-:Y:S01]  /*50f0*/  FADD R10, R7, R10 ;  /* 0x0000000a070a7221 */ /* 0x000fe20000000000 */
[----:B------:R-:W-:Y:S02]  /*5100*/  MOV R26, R11 ;  /* 0x0000000b001a7202 */ /* 0x000fe40000000f00 */
[----:B------:R-:W-:-:S07]  /*5110*/  MOV R13, R29 ;  /* 0x0000001d000d7202 */ /* 0x000fce0000000f00 */
[----:B------:R-:W-:Y:S05]  /*5120*/  WARPSYNC.COLLECTIVE R23, `(.L_x_528) ;  /* 0x0000000017087348 */ /* 0x000fea0003c00000 */
[----:B------:R0:W1:Y:S02]  /*5130*/  SHFL.DOWN P0, R29, R26, R25, R24 ;  /* 0x080000191a1d7389 */ /* 0x0000640000000018 */
[----:B01----:R-:W-:Y:S05]  /*5140*/  ENDCOLLECTIVE ;  /* 0x000000000000791b */ /* 0x003fea0003800000 */
.L_x_528:
[----:B------:R-:W-:Y:S01]  /*5150*/  FADD R13, R6, R13 ;  /* 0x0000000d060d7221 */ /* 0x000fe20000000000 */
[----:B------:R-:W-:Y:S01]  /*5160*/  HFMA2 R25, -RZ, RZ, 0, 2.384185791015625e-07 ;  /* 0x00000004ff197431 */ /* 0x000fe200000001ff */
[----:B------:R-:W-:Y:S02]  /*5170*/  MOV R26, R10 ;  /* 0x0000000a001a7202 */ /* 0x000fe40000000f00 */
[----:B------:R-:W-:-:S07]  /*5180*/  MOV R14, R29 ;  /* 0x0000001d000e7202 */ /* 0x000fce0000000f00 */
[----:B------:R-:W-:Y:S05]  /*5190*/  WARPSYNC.COLLECTIVE R23, `(.L_x_529) ;  /* 0x0000000017087348 */ /* 0x000fea0003c00000 */
[----:B------:R0:W1:Y:S02]  /*51a0*/  SHFL.DOWN P0, R29, R26, R25, R24 ;  /* 0x080000191a1d7389 */ /* 0x0000640000000018 */
[----:B01----:R-:W-:Y:S05]  /*51b0*/  ENDCOLLECTIVE ;  /* 0x000000000000791b */ /* 0x003fea0003800000 */
.L_x_529:
[----:B------:R-:W-:Y:S01]  /*51c0*/  FADD R14, R11, R14 ;  /* 0x0000000e0b0e7221 */ /* 0x000fe20000000000 */
[----:B------:R-:W-:Y:S02]  /*51d0*/  MOV R26, R13 ;  /* 0x0000000d001a7202 */ /* 0x000fe40000000f00 */
[----:B------:R-:W-:-:S07]  /*51e0*/  MOV R15, R29 ;  /* 0x0000001d000f7202 */ /* 0x000fce0000000f00 */
[----:B------:R-:W-:Y:S05]  /*51f0*/  WARPSYNC.COLLECTIVE R23, `(.L_x_530) ;  /* 0x0000000017087348 */ /* 0x000fea0003c00000 */
[----:B------:R0:W1:Y:S02]  /*5200*/  SHFL.DOWN P0, R29, R26, R25, R24 ;  /* 0x080000191a1d7389 */ /* 0x0000640000000018 */
[----:B01----:R-:W-:Y:S05]  /*5210*/  ENDCOLLECTIVE ;  /* 0x000000000000791b */ /* 0x003fea0003800000 */
.L_x_530:
[----:B------:R-:W-:Y:S01]  /*5220*/  FADD R15, R10, R15 ;  /* 0x0000000f0a0f7221 */ /* 0x000fe20000000000 */
[----:B------:R-:W-:Y:S02]  /*5230*/  MOV R26, R14 ;  /* 0x0000000e001a7202 */ /* 0x000fe40000000f00 */
[----:B------:R-:W-:-:S07]  /*5240*/  MOV R12, R29 ;  /* 0x0000001d000c7202 */ /* 0x000fce0000000f00 */
[----:B------:R-:W-:Y:S05]  /*5250*/  WARPSYNC.COLLECTIVE R23, `(.L_x_531) ;  /* 0x0000000017087348 */ /* 0x000fea0003c00000 */
[----:B------:R0:W1:Y:S02]  /*5260*/  SHFL.DOWN P0, R29, R26, R25, R24 ;  /* 0x080000191a1d7389 */ /* 0x0000640000000018 */
[----:B01----:R-:W-:Y:S05]  /*5270*/  ENDCOLLECTIVE ;  /* 0x000000000000791b */ /* 0x003fea0003800000 */
.L_x_531:
[----:B------:R-:W-:Y:S01]  /*5280*/  FADD R7, R13, R12 ;  /* 0x0000000c0d077221 */ /* 0x000fe20000000000 */
[----:B------:R-:W-:Y:S01]  /*5290*/  HFMA2 R25, -RZ, RZ, 0, 1.1920928955078125e-07 ;  /* 0x00000002ff197431 */ /* 0x000fe200000001ff */
[----:B------:R-:W-:Y:S02]  /*52a0*/  MOV R26, R15 ;  /* 0x0000000f001a7202 */ /* 0x000fe40000000f00 */
[----:B------:R-:W-:-:S07]  /*52b0*/  MOV R9, R29 ;  /* 0x0000001d00097202 */ /* 0x000fce0000000f00 */
[----:B------:R-:W-:Y:S05]  /*52c0*/  WARPSYNC.COLLECTIVE R23, `(.L_x_532) ;  /* 0x0000000017087348 */ /* 0x000fea0003c00000 */
[----:B------:R0:W1:Y:S02]  /*52d0*/  SHFL.DOWN P0, R29, R26, R25, R24 ;  /* 0x080000191a1d7389 */ /* 0x0000640000000018 */
[----:B01----:R-:W-:Y:S05]  /*52e0*/  ENDCOLLECTIVE ;  /* 0x000000000000791b */ /* 0x003fea0003800000 */
.L_x_532:
[----:B------:R-:W-:Y:S01]  /*52f0*/  FADD R9, R14, R9 ;  /* 0x000000090e097221 */ /* 0x000fe20000000000 */
[----:B------:R-:W-:Y:S02]  /*5300*/  MOV R26, R7 ;  /* 0x00000007001a7202 */ /* 0x000fe40000000f00 */
[----:B------:R-:W-:-:S07]  /*5310*/  MOV R6, R29 ;  /* 0x0000001d00067202 */ /* 0x000fce0000000f00 */
[----:B------:R-:W-:Y:S05]  /*5320*/  WARPSYNC.COLLECTIVE R23, `(.L_x_533) ;  /* 0x0000000017087348 */ /* 0x000fea0003c00000 */
[----:B------:R0:W1:Y:S02]  /*5330*/  SHFL.DOWN P0, R29, R26, R25, R24 ;  /* 0x080000191a1d7389 */ /* 0x0000640000000018 */
[----:B01----:R-:W-:Y:S05]  /*5340*/  ENDCOLLECTIVE ;  /* 0x000000000000791b */ /* 0x003fea0003800000 */
.L_x_533:
[----:B------:R-:W-:Y:S01]  /*5350*/  FADD R6, R15, R6 ;  /* 0x000000060f067221 */ /* 0x000fe20000000000 */
[----:B------:R-:W-:Y:S02]  /*5360*/  MOV R26, R9 ;  /* 0x00000009001a7202 */ /* 0x000fe40000000f00 */
[----:B------:R-:W-:-:S07]  /*5370*/  MOV R8, R29 ;  /* 0x0000001d00087202 */ /* 0x000fce0000000f00 */
[----:B------:R-:W-:Y:S05]  /*5380*/  WARPSYNC.COLLECTIVE R23, `(.L_x_534) ;  /* 0x0000000017087348 */ /* 0x000fea0003c00000 */
[----:B------:R0:W1:Y:S02]  /*5390*/  SHFL.DOWN P0, R29, R26, R25, R24 ;  /* 0x080000191a1d7389 */ /* 0x0000640000000018 */
[----:B01----:R-:W-:Y:S05]  /*53a0*/  ENDCOLLECTIVE ;  /* 0x000000000000791b */ /* 0x003fea0003800000 */
.L_x_534:
[----:B------:R-:W-:Y:S01]  /*53b0*/  FADD R8, R7, R8 ;  /* 0x0000000807087221 */ /* 0x000fe20000000000 */
[----:B------:R-:W-:Y:S01]  /*53c0*/  HFMA2 R25, -RZ, RZ, 0, 5.9604644775390625e-08 ;  /* 0x00000001ff197431 */ /* 0x000fe200000001ff */
[----:B------:R-:W-:Y:S02]  /*53d0*/  MOV R26, R6 ;  /* 0x00000006001a7202 */ /* 0x000fe40000000f00 */
[----:B------:R-:W-:-:S07]  /*53e0*/  MOV R12, R29 ;  /* 0x0000001d000c7202 */ /* 0x000fce0000000f00 */
[----:B------:R-:W-:Y:S05]  /*53f0*/  WARPSYNC.COLLECTIVE R23, `(.L_x_535) ;  /* 0x0000000017087348 */ /* 0x000fea0003c00000 */
[----:B------:R0:W1:Y:S02]  /*5400*/  SHFL.DOWN P0, R29, R26, R25, R24 ;  /* 0x080000191a1d7389 */ /* 0x0000640000000018 */
[----:B01----:R-:W-:Y:S05]  /*5410*/  ENDCOLLECTIVE ;  /* 0x000000000000791b */ /* 0x003fea0003800000 */
.L_x_535:
[----:B------:R-:W-:Y:S01]  /*5420*/  FADD R11, R9, R12 ;  /* 0x0000000c090b7221 */ /* 0x000fe20000000000 */
[----:B------:R-:W-:Y:S02]  /*5430*/  MOV R26, R8 ;  /* 0x00000008001a7202 */ /* 0x000fe40000000f00 */
[----:B------:R-:W-:-:S07]  /*5440*/  MOV R13, R29 ;  /* 0x0000001d000d7202 */ /* 0x000fce0000000f00 */
[----:B------:R-:W-:Y:S05]  /*5450*/  WARPSYNC.COLLECTIVE R23, `(.L_x_536) ;  /* 0x0000000017087348 */ /* 0x000fea0003c00000 */
[----:B------:R0:W1:Y:S02]  /*5460*/  SHFL.DOWN P0, R29, R26, R25, R24 ;  /* 0x080000191a1d7389 */ /* 0x0000640000000018 */
[----:B01----:R-:W-:Y:S05]  /*5470*/  ENDCOLLECTIVE ;  /* 0x000000000000791b */ /* 0x003fea0003800000 */
.L_x_536:
[----:B------:R-:W-:Y:S01]  /*5480*/  FADD R10, R6, R13 ;  /* 0x0000000d060a7221 */ /* 0x000fe20000000000 */
[----:B------:R-:W-:Y:S02]  /*5490*/  MOV R26, R11 ;  /* 0x0000000b001a7202 */ /* 0x000fe40000000f00 */
[----:B------:R-:W-:-:S07]  /*54a0*/  MOV R17, R29 ;  /* 0x0000001d00117202 */ /* 0x000fce0000000f00 */
[----:B------:R-:W-:Y:S05]  /*54b0*/  WARPSYNC.COLLECTIVE R23, `(.L_x_537) ;  /* 0x0000000017087348 */ /* 0x000fea0003c00000 */
[----:B------:R0:W1:Y:S02]  /*54c0*/  SHFL.DOWN P0, R29, R26, R25, R24 ;  /* 0x080000191a1d7389 */ /* 0x0000640000000018 */
[----:B01----:R-:W-:Y:S05]  /*54d0*/  ENDCOLLECTIVE ;  /* 0x000000000000791b */ /* 0x003fea0003800000 */
.L_x_537:
[----:B------:R-:W-:Y:S01]  /*54e0*/  FADD R12, R8, R17 ;  /* 0x00000011080c7221 */ /* 0x000fe20000000000 */
[----:B------:R-:W-:Y:S06]  /*54f0*/  BRA `(.L_x_538) ;  /* 0xffffffd000987947 */ /* 0x000fec000383ffff */
.L_x_475:
        /* <DEDUP_REMOVED lines=8> */
.L_x_540:
[----:B------:R-:W-:Y:S05]  /*5580*/  BSYNC B1 ;  /* 0x0000000000017941 */ /* 0x000fea0003800000 */
.L_x_539:
        /* <DEDUP_REMOVED lines=8> */
.L_x_541:
[----:B------:R-:W-:Y:S01]  /*5610*/  FADD R6, R6, R15 ;  /* 0x0000000f06067221 */ /* 0x000fe20000000000 */
[----:B------:R-:W-:Y:S02]  /*5620*/  MOV R26, R13 ;  /* 0x0000000d001a7202 */ /* 0x000fe40000000f00 */
[----:B------:R-:W-:-:S07]  /*5630*/  MOV R7, R29 ;  /* 0x0000001d00077202 */ /* 0x000fce0000000f00 */
[----:B------:R-:W-:Y:S05]  /*5640*/  WARPSYNC.COLLECTIVE R23, `(.L_x_542) ;  /* 0x0000000017087348 */ /* 0x000fea0003c00000 */
[----:B------:R0:W1:Y:S02]  /*5650*/  SHFL.DOWN P0, R29, R26, R25, R24 ;  /* 0x080000191a1d7389 */ /* 0x0000640000000018 */
[----:B01----:R-:W-:Y:S05]  /*5660*/  ENDCOLLECTIVE ;  /* 0x000000000000791b */ /* 0x003fea0003800000 */
.L_x_542:
[----:B------:R-:W-:Y:S01]  /*5670*/  FADD R7, R7, R14 ;  /* 0x0000000e07077221 */ /* 0x000fe20000000000 */
[----:B------:R-:W-:Y:S01]  /*5680*/  HFMA2 R25, -RZ, RZ, 0, 4.76837158203125e-07 ;  /* 0x00000008ff197431 */ /* 0x000fe200000001ff */
[----:B------:R-:W-:Y:S02]  /*5690*/  MOV R26, R6 ;  /* 0x00000006001a7202 */ /* 0x000fe40000000f00 */
[----:B------:R-:W-:-:S07]  /*56a0*/  MOV R8, R29 ;  /* 0x0000001d00087202 */ /* 0x000fce0000000f00 */
[----:B------:R-:W-:Y:S05]  /*56b0*/  WARPSYNC.COLLECTIVE R23, `(.L_x_543) ;  /* 0x0000000017087348 */ /* 0x000fea0003c00000 */
[----:B------:R0:W1:Y:S02]  /*56c0*/  SHFL.DOWN P0, R29, R26, R25, R24 ;  /* 0x080000191a1d7389 */ /* 0x0000640000000018 */
[----:B01----:R-:W-:Y:S05]  /*56d0*/  ENDCOLLECTIVE ;  /* 0x000000000000791b */ /* 0x003fea0003800000 */
.L_x_543:
[----:B------:R-:W-:Y:S01]  /*56e0*/  FADD R8, R8, R13 ;  /* 0x0000000d08087221 */ /* 0x000fe20000000000 */
[----:B------:R-:W-:Y:S02]  /*56f0*/  MOV R26, R7 ;  /* 0x00000007001a7202 */ /* 0x000fe40000000f00 */
[----:B------:R-:W-:-:S07]  /*5700*/  MOV R9, R29 ;  /* 0x0000001d00097202 */ /* 0x000fce0000000f00 */
[----:B------:R-:W-:Y:S05]  /*5710*/  WARPSYNC.COLLECTIVE R23, `(.L_x_544) ;  /* 0x0000000017087348 */ /* 0x000fea0003c00000 */
[----:B------:R0:W1:Y:S02]  /*5720*/  SHFL.DOWN P0, R29, R26, R25, R24 ;  /* 0x080000191a1d7389 */ /* 0x0000640000000018 */
[----:B01----:R-:W-:Y:S05]  /*5730*/  ENDCOLLECTIVE ;  /* 0x000000000000791b */ /* 0x003fea0003800000 */
.L_x_544:
[----:B------:R-:W-:Y:S01]  /*5740*/  FADD R9, R6, R9 ;  /* 0x0000000906097221 */ /* 0x000fe20000000000 */
[----:B------:R-:W-:Y:S02]  /*5750*/  MOV R26, R8 ;  /* 0x00000008001a7202 */ /* 0x000fe40000000f00 */
[----:B------:R-:W-:-:S07]  /*5760*/  MOV R16, R29 ;  /* 0x0000001d00107202 */ /* 0x000fce0000000f00 */
[----:B------:R-:W-:Y:S05]  /*5770*/  WARPSYNC.COLLECTIVE R23, `(.L_x_545) ;  /* 0x0000000017087348 */ /* 0x000fea0003c00000 */
[----:B------:R0:W1:Y:S02]  /*5780*/  SHFL.DOWN P0, R29, R26, R25, R24 ;  /* 0x080000191a1d7389 */ /* 0x0000640000000018 */
[----:B01----:R-:W-:Y:S05]  /*5790*/  ENDCOLLECTIVE ;  /* 0x000000000000791b */ /* 0x003fea0003800000 */
.L_x_545:
[----:B------:R-:W-:Y:S01]  /*57a0*/  FADD R16, R7, R16 ;  /* 0x0000001007107221 */ /* 0x000fe20000000000 */
[----:B------:R-:W-:Y:S01]  /*57b0*/  HFMA2 R25, -RZ, RZ, 0, 2.384185791015625e-07 ;  /* 0x00000004ff197431 */ /* 0x000fe200000001ff */
[----:B------:R-:W-:Y:S02]  /*57c0*/  MOV R26, R9 ;  /* 0x00000009001a7202 */ /* 0x000fe40000000f00 */
[----:B------:R-:W-:-:S07]  /*57d0*/  MOV R17, R29 ;  /* 0x0000001d00117202 */ /* 0x000fce0000000f00 */
[----:B------:R-:W-:Y:S05]  /*57e0*/  WARPSYNC.COLLECTIVE R23, `(.L_x_546) ;  /* 0x0000000017087348 */ /* 0x000fea0003c00000 */
[----:B------:R0:W1:Y:S02]  /*57f0*/  SHFL.DOWN P0, R29, R26, R25, R24 ;  /* 0x080000191a1d7389 */ /* 0x0000640000000018 */
[----:B01----:R-:W-:Y:S05]  /*5800*/  ENDCOLLECTIVE ;  /* 0x000000000000791b */ /* 0x003fea0003800000 */
.L_x_546:
[----:B------:R-:W-:Y:S01]  /*5810*/  FADD R17, R8, R17 ;  /* 0x0000001108117221 */ /* 0x000fe20000000000 */
[----:B------:R-:W-:Y:S02]  /*5820*/  MOV R26, R16 ;  /* 0x00000010001a7202 */ /* 0x000fe40000000f00 */
[----:B------:R-:W-:-:S07]  /*5830*/  MOV R18, R29 ;  /* 0x0000001d00127202 */ /* 0x000fce0000000f00 */
[----:B------:R-:W-:Y:S05]  /*5840*/  WARPSYNC.COLLECTIVE R23, `(.L_x_547) ;  /* 0x0000000017087348 */ /* 0x000fea0003c00000 */
[----:B------:R0:W1:Y:S02]  /*5850*/  SHFL.DOWN P0, R29, R26, R25, R24 ;  /* 0x080000191a1d7389 */ /* 0x0000640000000018 */
[----:B01----:R-:W-:Y:S05]  /*5860*/  ENDCOLLECTIVE ;  /* 0x000000000000791b */ /* 0x003fea0003800000 */
.L_x_547:
[----:B------:R-:W-:Y:S01]  /*5870*/  FADD R18, R9, R18 ;  /* 0x0000001209127221 */ /* 0x000fe20000000000 */
[----:B------:R-:W-:Y:S02]  /*5880*/  MOV R26, R17 ;  /* 0x00000011001a7202 */ /* 0x000fe40000000f00 */
[----:B------:R-:W-:-:S07]  /*5890*/  MOV R15, R29 ;  /* 0x0000001d000f7202 */ /* 0x000fce0000000f00 */
[----:B------:R-:W-:Y:S05]  /*58a0*/  WARPSYNC.COLLECTIVE R23, `(.L_x_548) ;  /* 0x0000000017087348 */ /* 0x000fea0003c00000 */
[----:B------:R0:W1:Y:S02]  /*58b0*/  SHFL.DOWN P0, R29, R26, R25, R24 ;  /* 0x080000191a1d7389 */ /* 0x0000640000000018 */
[----:B01----:R-:W-:Y:S05]  /*58c0*/  ENDCOLLECTIVE ;  /* 0x000000000000791b */ /* 0x003fea0003800000 */
.L_x_548:
[----:B------:R-:W-:Y:S01]  /*58d0*/  FADD R15, R16, R15 ;  /* 0x0000000f100f7221 */ /* 0x000fe20000000000 */
[----:B------:R-:W-:Y:S01]  /*58e0*/  HFMA2 R25, -RZ, RZ, 0, 1.1920928955078125e-07 ;  /* 0x00000002ff197431 */ /* 0x000fe200000001ff */
[----:B------:R-:W-:Y:S02]  /*58f0*/  MOV R26, R18 ;  /* 0x00000012001a7202 */ /* 0x000fe40000000f00 */
[----:B------:R-:W-:-:S07]  /*5900*/  MOV R14, R29 ;  /* 0x0000001d000e7202 */ /* 0x000fce0000000f00 */
[----:B------:R-:W-:Y:S05]  /*5910*/  WARPSYNC.COLLECTIVE R23, `(.L_x_549) ;  /* 0x0000000017087348 */ /* 0x000fea0003c00000 */
[----:B------:R0:W1:Y:S02]  /*5920*/  SHFL.DOWN P0, R29, R26, R25, R24 ;  /* 0x080000191a1d7389 */ /* 0x0000640000000018 */
[----:B01----:R-:W-:Y:S05]  /*5930*/  ENDCOLLECTIVE ;  /* 0x000000000000791b */ /* 0x003fea0003800000 */
.L_x_549:
[----:B------:R-:W-:Y:S01]  /*5940*/  FADD R14, R17, R14 ;  /* 0x0000000e110e7221 */ /* 0x000fe20000000000 */
[----:B------:R-:W-:Y:S02]  /*5950*/  MOV R26, R15 ;  /* 0x0000000f001a7202 */ /* 0x000fe40000000f00 */
[----:B------:R-:W-:-:S07]  /*5960*/  MOV R7, R29 ;  /* 0x0000001d00077202 */ /* 0x000fce0000000f00 */
[----:B------:R-:W-:Y:S05]  /*5970*/  WARPSYNC.COLLECTIVE R23, `(.L_x_550) ;  /* 0x0000000017087348 */ /* 0x000fea0003c00000 */
[----:B------:R0:W1:Y:S02]  /*5980*/  SHFL.DOWN P0, R29, R26, R25, R24 ;  /* 0x080000191a1d7389 */ /* 0x0000640000000018 */
[----:B01----:R-:W-:Y:S05]  /*5990*/  ENDCOLLECTIVE ;  /* 0x000000000000791b */ /* 0x003fea0003800000 */
.L_x_550:
[----:B------:R-:W-:Y:S01]  /*59a0*/  FADD R7, R18, R7 ;  /* 0x0000000712077221 */ /* 0x000fe20000000000 */
[----:B------:R-:W-:Y:S02]  /*59b0*/  MOV R26, R14 ;  /* 0x0000000e001a7202 */ /* 0x000fe40000000f00 */
[----:B------:R-:W-:-:S07]  /*59c0*/  MOV R6, R29 ;  /* 0x0000001d00067202 */ /* 0x000fce0000000f00 */
[----:B------:R-:W-:Y:S05]  /*59d0*/  WARPSYNC.COLLECTIVE R23, `(.L_x_551) ;  /* 0x0000000017087348 */ /* 0x000fea0003c00000 */
[----:B------:R0:W1:Y:S02]  /*59e0*/  SHFL.DOWN P0, R29, R26, R25, R24 ;  /* 0x080000191a1d7389 */ /* 0x0000640000000018 */
[----:B01----:R-:W-:Y:S05]  /*59f0*/  ENDCOLLECTIVE ;  /* 0x000000000000791b */ /* 0x003fea0003800000 */
.L_x_551:
[----:B------:R-:W-:Y:S01]  /*5a00*/  FADD R6, R15, R6 ;  /* 0x000000060f067221 */ /* 0x000fe20000000000 */
[----:B------:R-:W-:Y:S01]  /*5a10*/  HFMA2 R25, -RZ, RZ, 0, 5.9604644775390625e-08 ;  /* 0x00000001ff197431 */ /* 0x000fe200000001ff */
[----:B------:R-:W-:Y:S02]  /*5a20*/  MOV R26, R7 ;  /* 0x00000007001a7202 */ /* 0x000fe40000000f00 */
[----:B------:R-:W-:-:S07]  /*5a30*/  MOV R13, R29 ;  /* 0x0000001d000d7202 */ /* 0x000fce0000000f00 */
[----:B------:R-:W-:Y:S05]  /*5a40*/  WARPSYNC.COLLECTIVE R23, `(.L_x_552) ;  /* 0x0000000017087348 */ /* 0x000fea0003c00000 */
[----:B------:R0:W1:Y:S02]  /*5a50*/  SHFL.DOWN P0, R29, R26, R25, R24 ;  /* 0x080000191a1d7389 */ /* 0x0000640000000018 */
[----:B01----:R-:W-:Y:S05]  /*5a60*/  ENDCOLLECTIVE ;  /* 0x000000000000791b */ /* 0x003fea0003800000 */
.L_x_552:
[----:B------:R-:W-:Y:S01]  /*5a70*/  FADD R8, R14, R13 ;  /* 0x0000000d0e087221 */ /* 0x000fe20000000000 */
[----:B------:R-:W-:Y:S02]  /*5a80*/  MOV R26, R6 ;  /* 0x00000006001a7202 */ /* 0x000fe40000000f00 */
[----:B------:R-:W-:-:S07]  /*5a90*/  MOV R16, R29 ;  /* 0x0000001d00107202 */ /* 0x000fce0000000f00 */
[----:B------:R-:W-:Y:S05]  /*5aa0*/  WARPSYNC.COLLECTIVE R23, `(.L_x_553) ;  /* 0x0000000017087348 */ /* 0x000fea0003c00000 */
[----:B------:R0:W1:Y:S02]  /*5ab0*/  SHFL.DOWN P0, R29, R26, R25, R24 ;  /* 0x080000191a1d7389 */ /* 0x0000640000000018 */
[----:B01----:R-:W-:Y:S05]  /*5ac0*/  ENDCOLLECTIVE ;  /* 0x000000000000791b */ /* 0x003fea0003800000 */
.L_x_553:
[----:B------:R-:W-:Y:S01]  /*5ad0*/  FADD R16, R7, R16 ;  /* 0x0000001007107221 */ /* 0x000fe20000000000 */
[----:B------:R-:W-:Y:S02]  /*5ae0*/  MOV R26, R8 ;  /* 0x00000008001a7202 */ /* 0x000fe40000000f00 */
[----:B------:R-:W-:-:S07]  /*5af0*/  MOV R9, R29 ;  /* 0x0000001d00097202 */ /* 0x000fce0000000f00 */
[----:B------:R-:W-:Y:S05]  /*5b00*/  WARPSYNC.COLLECTIVE R23, `(.L_x_554) ;  /* 0x0000000017087348 */ /* 0x000fea0003c00000 */
[----:B------:R0:W1:Y:S02]  /*5b10*/  SHFL.DOWN P0, R29, R26, R25, R24 ;  /* 0x080000191a1d7389 */ /* 0x0000640000000018 */
[----:B01----:R-:W-:Y:S05]  /*5b20*/  ENDCOLLECTIVE ;  /* 0x000000000000791b */ /* 0x003fea0003800000 */
.L_x_554:
[----:B------:R-:W-:Y:S01]  /*5b30*/  FADD R13, R6, R9 ;  /* 0x00000009060d7221 */ /* 0x000fe20000000000 */
[----:B------:R-:W-:Y:S06]  /*5b40*/  BRA `(.L_x_555) ;  /* 0xffffffcc00e47947 */ /* 0x000fec000383ffff */
.L_x_479:
        /* <DEDUP_REMOVED lines=8> */
.L_x_557:
[----:B------:R-:W-:Y:S05]  /*5bd0*/  BSYNC B1 ;  /* 0x0000000000017941 */ /* 0x000fea0003800000 */
.L_x_556:
        /* <DEDUP_REMOVED lines=8> */
.L_x_558:
[----:B------:R-:W-:Y:S01]  /*5c60*/  FADD R8, R8, R11 ;  /* 0x0000000b08087221 */ /* 0x000fe20000000000 */
[----:B------:R-:W-:Y:S02]  /*5c70*/  MOV R26, R14 ;  /* 0x0000000e001a7202 */ /* 0x000fe40000000f00 */
[----:B------:R-:W-:-:S07]  /*5c80*/  MOV R7, R29 ;  /* 0x0000001d00077202 */ /* 0x000fce0000000f00 */
[----:B------:R-:W-:Y:S05]  /*5c90*/  WARPSYNC.COLLECTIVE R23, `(.L_x_559) ;  /* 0x0000000017087348 */ /* 0x000fea0003c00000 */
[----:B------:R0:W1:Y:S02]  /*5ca0*/  SHFL.DOWN P0, R29, R26, R25, R24 ;  /* 0x080000191a1d7389 */ /* 0x0000640000000018 */
[----:B01----:R-:W-:Y:S05]  /*5cb0*/  ENDCOLLECTIVE ;  /* 0x000000000000791b */ /* 0x003fea0003800000 */
.L_x_559:
[----:B------:R-:W-:Y:S01]  /*5cc0*/  FADD R7, R7, R12 ;  /* 0x0000000c07077221 */ /* 0x000fe20000000000 */
[----:B------:R-:W-:Y:S01]  /*5cd0*/  HFMA2 R25, -RZ, RZ, 0, 4.76837158203125e-07 ;  /* 0x00000008ff197431 */ /* 0x000fe200000001ff */
[----:B------:R-:W-:Y:S02]  /*5ce0*/  MOV R26, R8 ;  /* 0x00000008001a7202 */ /* 0x000fe40000000f00 */
[----:B------:R-:W-:-:S07]  /*5cf0*/  MOV R9, R29 ;  /* 0x0000001d00097202 */ /* 0x000fce0000000f00 */
[----:B------:R-:W-:Y:S05]  /*5d00*/  WARPSYNC.COLLECTIVE R23, `(.L_x_560) ;  /* 0x0000000017087348 */ /* 0x000fea0003c00000 */
[----:B------:R0:W1:Y:S02]  /*5d10*/  SHFL.DOWN P0, R29, R26, R25, R24 ;  /* 0x080000191a1d7389 */ /* 0x0000640000000018 */
[----:B01----:R-:W-:Y:S05]  /*5d20*/  ENDCOLLECTIVE ;  /* 0x000000000000791b */ /* 0x003fea0003800000 */
.L_x_560:
[----:B------:R-:W-:Y:S01]  /*5d30*/  FADD R9, R9, R14 ;  /* 0x0000000e09097221 */ /* 0x000fe20000000000 */
[----:B------:R-:W-:Y:S02]  /*5d40*/  MOV R26, R7 ;  /* 0x00000007001a7202 */ /* 0x000fe40000000f00 */
[----:B------:R-:W-:-:S07]  /*5d50*/  MOV R15, R29 ;  /* 0x0000001d000f7202 */ /* 0x000fce0000000f00 */
[----:B------:R-:W-:Y:S05]  /*5d60*/  WARPSYNC.COLLECTIVE R23, `(.L_x_561) ;  /* 0x0000000017087348 */ /* 0x000fea0003c00000 */
[----:B------:R0:W1:Y:S02]  /*5d70*/  SHFL.DOWN P0, R29, R26, R25, R24 ;  /* 0x080000191a1d7389 */ /* 0x0000640000000018 */
[----:B01----:R-:W-:Y:S05]  /*5d80*/  ENDCOLLECTIVE ;  /* 0x000000000000791b */ /* 0x003fea0003800000 */
.L_x_561:
[----:B------:R-:W-:Y:S01]  /*5d90*/  FADD R15, R8, R15 ;  /* 0x0000000f080f7221 */ /* 0x000fe20000000000 */
[----:B------:R-:W-:Y:S02]  /*5da0*/  MOV R26, R9 ;  /* 0x00000009001a7202 */ /* 0x000fe40000000f00 */
[----:B------:R-:W-:-:S07]  /*5db0*/  MOV R16, R29 ;  /* 0x0000001d00107202 */ /* 0x000fce0000000f00 */
[----:B------:R-:W-:Y:S05]  /*5dc0*/  WARPSYNC.COLLECTIVE R23, `(.L_x_562) ;  /* 0x0000000017087348 */ /* 0x000fea0003c00000 */
[----:B------:R0:W1:Y:S02]  /*5dd0*/  SHFL.DOWN P0, R29, R26, R25, R24 ;  /* 0x080000191a1d7389 */ /* 0x0000640000000018 */
[----:B01----:R-:W-:Y:S05]  /*5de0*/  ENDCOLLECTIVE ;  /* 0x000000000000791b */ /* 0x003fea0003800000 */
.L_x_562:
[----:B------:R-:W-:Y:S01]  /*5df0*/  FADD R16, R7, R16 ;  /* 0x0000001007107221 */ /* 0x000fe20000000000 */
[----:B------:R-:W-:Y:S01]  /*5e00*/  HFMA2 R25, -RZ, RZ, 0, 2.384185791015625e-07 ;  /* 0x00000004ff197431 */ /* 0x000fe200000001ff */
[----:B------:R-:W-:Y:S02]  /*5e10*/  MOV R26, R15 ;  /* 0x0000000f001a7202 */ /* 0x000fe40000000f00 */
[----:B------:R-:W-:-:S07]  /*5e20*/  MOV R18, R29 ;  /* 0x0000001d00127202 */ /* 0x000fce0000000f00 */
[----:B------:R-:W-:Y:S05]  /*5e30*/  WARPSYNC.COLLECTIVE R23, `(.L_x_563) ;  /* 0x0000000017087348 */ /* 0x000fea0003c00000 */
[----:B------:R0:W1:Y:S02]  /*5e40*/  SHFL.DOWN P0, R29, R26, R25, R24 ;  /* 0x080000191a1d7389 */ /* 0x0000640000000018 */
[----:B01----:R-:W-:Y:S05]  /*5e50*/  ENDCOLLECTIVE ;  /* 0x000000000000791b */ /* 0x003fea0003800000 */
.L_x_563:
[----:B------:R-:W-:Y:S01]  /*5e60*/  FADD R18, R9, R18 ;  /* 0x0000001209127221 */ /* 0x000fe20000000000 */
[----:B------:R-:W-:Y:S02]  /*5e70*/  MOV R26, R16 ;  /* 0x00000010001a7202 */ /* 0x000fe40000000f00 */
[----:B------:R-:W-:-:S07]  /*5e80*/  MOV R20, R29 ;  /* 0x0000001d00147202 */ /* 0x000fce0000000f00 */
[----:B------:R-:W-:Y:S05]  /*5e90*/  WARPSYNC.COLLECTIVE R23, `(.L_x_564) ;  /* 0x0000000017087348 */ /* 0x000fea0003c00000 */
[----:B------:R0:W1:Y:S02]  /*5ea0*/  SHFL.DOWN P0, R29, R26, R25, R24 ;  /* 0x080000191a1d7389 */ /* 0x0000640000000018 */
[----:B01----:R-:W-:Y:S05]  /*5eb0*/  ENDCOLLECTIVE ;  /* 0x000000000000791b */ /* 0x003fea0003800000 */
.L_x_564:
[----:B------:R-:W-:Y:S01]  /*5ec0*/  FADD R20, R15, R20 ;  /* 0x000000140f147221 */ /* 0x000fe20000000000 */
[----:B------:R-:W-:Y:S02]  /*5ed0*/  MOV R26, R18 ;  /* 0x00000012001a7202 */ /* 0x000fe40000000f00 */
[----:B------:R-:W-:-:S07]  /*5ee0*/  MOV R11, R29 ;  /* 0x0000001d000b7202 */ /* 0x000fce0000000f00 */
[----:B------:R-:W-:Y:S05]  /*5ef0*/  WARPSYNC.COLLECTIVE R23, `(.L_x_565) ;  /* 0x0000000017087348 */ /* 0x000fea0003c00000 */
[----:B------:R0:W1:Y:S02]  /*5f00*/  SHFL.DOWN P0, R29, R26, R25, R24 ;  /* 0x080000191a1d7389 */ /* 0x0000640000000018 */
[----:B01----:R-:W-:Y:S05]  /*5f10*/  ENDCOLLECTIVE ;  /* 0x000000000000791b */ /* 0x003fea0003800000 */
.L_x_565:
[----:B------:R-:W-:Y:S01]  /*5f20*/  FADD R11, R16, R11 ;  /* 0x0000000b100b7221 */ /* 0x000fe20000000000 */
[----:B------:R-:W-:Y:S01]  /*5f30*/  HFMA2 R25, -RZ, RZ, 0, 1.1920928955078125e-07 ;  /* 0x00000002ff197431 */ /* 0x000fe200000001ff */
[----:B------:R-:W-:Y:S02]  /*5f40*/  MOV R26, R20 ;  /* 0x00000014001a7202 */ /* 0x000fe40000000f00 */
[----:B------:R-:W-:-:S07]  /*5f50*/  MOV R17, R29 ;  /* 0x0000001d00117202 */ /* 0x000fce0000000f00 */
[----:B------:R-:W-:Y:S05]  /*5f60*/  WARPSYNC.COLLECTIVE R23, `(.L_x_566) ;  /* 0x0000000017087348 */ /* 0x000fea0003c00000 */
[----:B------:R0:W1:Y:S02]  /*5f70*/  SHFL.DOWN P0, R29, R26, R25, R24 ;  /* 0x080000191a1d7389 */ /* 0x0000640000000018 */
[----:B01----:R-:W-:Y:S05]  /*5f80*/  ENDCOLLECTIVE ;  /* 0x000000000000791b */ /* 0x003fea0003800000 */
.L_x_566:
[----:B------:R-:W-:Y:S01]  /*5f90*/  FADD R17, R18, R17 ;  /* 0x0000001112117221 */ /* 0x000fe20000000000 */
[----:B------:R-:W-:Y:S02]  /*5fa0*/  MOV R26, R11 ;  /* 0x0000000b001a7202 */ /* 0x000fe40000000f00 */
[----:B------:R-:W-:-:S07]  /*5fb0*/  MOV R7, R29 ;  /* 0x0000001d00077202 */ /* 0x000fce0000000f00 */
[----:B------:R-:W-:Y:S05]  /*5fc0*/  WARPSYNC.COLLECTIVE R23, `(.L_x_567) ;  /* 0x0000000017087348 */ /* 0x000fea0003c00000 */
[----:B------:R0:W1:Y:S02]  /*5fd0*/  SHFL.DOWN P0, R29, R26, R25, R24 ;  /* 0x080000191a1d7389 */ /* 0x0000640000000018 */
[----:B01----:R-:W-:Y:S05]  /*5fe0*/  ENDCOLLECTIVE ;  /* 0x000000000000791b */ /* 0x003fea0003800000 */
.L_x_567:
[----:B------:R-:W-:Y:S01]  /*5ff0*/  FADD R7, R20, R7 ;  /* 0x0000000714077221 */ /* 0x000fe20000000000 */
[----:B------:R-:W-:Y:S02]  /*6000*/  MOV R26, R17 ;  /* 0x00000011001a7202 */ /* 0x000fe40000000f00 */
[----:B------:R-:W-:-:S07]  /*6010*/  MOV R8, R29 ;  /* 0x0000001d00087202 */ /* 0x000fce0000000f00 */
[----:B------:R-:W-:Y:S05]  /*6020*/  WARPSYNC.COLLECTIVE R23, `(.L_x_568) ;  /* 0x0000000017087348 */ /* 0x000fea0003c00000 */
[----:B------:R0:W1:Y:S02]  /*6030*/  SHFL.DOWN P0, R29, R26, R25, R24 ;  /* 0x080000191a1d7389 */ /* 0x0000640000000018 */
[----:B01----:R-:W-:Y:S05]  /*6040*/  ENDCOLLECTIVE ;  /* 0x000000000000791b */ /* 0x003fea0003800000 */
.L_x_568:
[----:B------:R-:W-:Y:S01]  /*6050*/  FADD R8, R11, R8 ;  /* 0x000000080b087221 */ /* 0x000fe20000000000 */
[----:B------:R-:W-:Y:S01]  /*6060*/  HFMA2 R25, -RZ, RZ, 0, 5.9604644775390625e-08 ;  /* 0x00000001ff197431 */ /* 0x000fe200000001ff */
[----:B------:R-:W-:Y:S02]  /*6070*/  MOV R26, R7 ;  /* 0x00000007001a7202 */ /* 0x000fe40000000f00 */
[----:B------:R-:W-:-:S07]  /*6080*/  MOV R12, R29 ;  /* 0x0000001d000c7202 */ /* 0x000fce0000000f00 */
[----:B------:R-:W-:Y:S05]  /*6090*/  WARPSYNC.COLLECTIVE R23, `(.L_x_569) ;  /* 0x0000000017087348 */ /* 0x000fea0003c00000 */
[----:B------:R0:W1:Y:S02]  /*60a0*/  SHFL.DOWN P0, R29, R26, R25, R24 ;  /* 0x080000191a1d7389 */ /* 0x0000640000000018 */
[----:B01----:R-:W-:Y:S05]  /*60b0*/  ENDCOLLECTIVE ;  /* 0x000000000000791b */ /* 0x003fea0003800000 */
.L_x_569:
[----:B------:R-:W-:Y:S01]  /*60c0*/  FADD R12, R17, R12 ;  /* 0x0000000c110c7221 */ /* 0x000fe20000000000 */
[----:B------:R-:W-:Y:S02]  /*60d0*/  MOV R26, R8 ;  /* 0x00000008001a7202 */ /* 0x000fe40000000f00 */
[----:B------:R-:W-:-:S07]  /*60e0*/  MOV R14, R29 ;  /* 0x0000001d000e7202 */ /* 0x000fce0000000f00 */
[----:B------:R-:W-:Y:S05]  /*60f0*/  WARPSYNC.COLLECTIVE R23, `(.L_x_570) ;  /* 0x0000000017087348 */ /* 0x000fea0003c00000 */
[----:B------:R0:W1:Y:S02]  /*6100*/  SHFL.DOWN P0, R29, R26, R25, R24 ;  /* 0x080000191a1d7389 */ /* 0x0000640000000018 */
[----:B01----:R-:W-:Y:S05]  /*6110*/  ENDCOLLECTIVE ;  /* 0x000000000000791b */ /* 0x003fea0003800000 */
.L_x_570:
[----:B------:R-:W-:Y:S01]  /*6120*/  FADD R9, R7, R14 ;  /* 0x0000000e07097221 */ /* 0x000fe20000000000 */
[----:B------:R-:W-:Y:S02]  /*6130*/  MOV R26, R12 ;  /* 0x0000000c001a7202 */ /* 0x000fe40000000f00 */
[----:B------:R-:W-:-:S07]  /*6140*/  MOV R15, R29 ;  /* 0x0000001d000f7202 */ /* 0x000fce0000000f00 */
[----:B------:R-:W-:Y:S05]  /*6150*/  WARPSYNC.COLLECTIVE R23, `(.L_x_571) ;  /* 0x0000000017087348 */ /* 0x000fea0003c00000 */
[----:B------:R0:W1:Y:S02]  /*6160*/  SHFL.DOWN P0, R29, R26, R25, R24 ;  /* 0x080000191a1d7389 */ /* 0x0000640000000018 */
[----:B01----:R-:W-:Y:S05]  /*6170*/  ENDCOLLECTIVE ;  /* 0x000000000000791b */ /* 0x003fea0003800000 */
.L_x_571:
[----:B------:R-:W-:Y:S01]  /*6180*/  FADD R16, R8, R15 ;  /* 0x0000000f08107221 */ /* 0x000fe20000000000 */
[----:B------:R-:W-:Y:S06]  /*6190*/  BRA `(.L_x_572) ;  /* 0xffffffcc00507947 */ /* 0x000fec000383ffff */
.L_x_483:
        /* <DEDUP_REMOVED lines=8> */
.L_x_574:
[----:B------:R-:W-:Y:S05]  /*6220*/  BSYNC B1 ;  /* 0x0000000000017941 */ /* 0x000fea0003800000 */
.L_x_573:
        /* <DEDUP_REMOVED lines=8> */
.L_x_575:
[----:B------:R-:W-:Y:S01]  /*62b0*/  FADD R9, R9, R12 ;  /* 0x0000000c09097221 */ /* 0x000fe20000000000 */
[----:B------:R-:W-:Y:S02]  /*62c0*/  MOV R26, R15 ;  /* 0x0000000f001a7202 */ /* 0x000fe40000000f00 */
[----:B------:R-:W-:-:S07]  /*62d0*/  MOV R11, R29 ;  /* 0x0000001d000b7202 */ /* 0x000fce0000000f00 */
[----:B------:R-:W-:Y:S05]  /*62e0*/  WARPSYNC.COLLECTIVE R23, `(.L_x_576) ;  /* 0x0000000017087348 */ /* 0x000fea0003c00000 */
[----:B------:R0:W1:Y:S02]  /*62f0*/  SHFL.DOWN P0, R29, R26, R25, R24 ;  /* 0x080000191a1d7389 */ /* 0x0000640000000018 */
[----:B01----:R-:W-:Y:S05]  /*6300*/  ENDCOLLECTIVE ;  /* 0x000000000000791b */ /* 0x003fea0003800000 */
.L_x_576:
[----:B------:R-:W-:Y:S01]  /*6310*/  FADD R11, R11, R14 ;  /* 0x0000000e0b0b7221 */ /* 0x000fe20000000000 */
[----:B------:R-:W-:Y:S01]  /*6320*/  HFMA2 R25, -RZ, RZ, 0, 4.76837158203125e-07 ;  /* 0x00000008ff197431 */ /* 0x000fe200000001ff */
[----:B------:R-:W-:Y:S02]  /*6330*/  MOV R26, R9 ;  /* 0x00000009001a7202 */ /* 0x000fe40000000f00 */
[----:B------:R-:W-:-:S07]  /*6340*/  MOV R8, R29 ;  /* 0x0000001d00087202 */ /* 0x000fce0000000f00 */
[----:B------:R-:W-:Y:S05]  /*6350*/  WARPSYNC.COLLECTIVE R23, `(.L_x_577) ;  /* 0x0000000017087348 */ /* 0x000fea0003c00000 */
[----:B------:R0:W1:Y:S02]  /*6360*/  SHFL.DOWN P0, R29, R26, R25, R24 ;  /* 0x080000191a1d7389 */ /* 0x0000640000000018 */
[----:B01----:R-:W-:Y:S05]  /*6370*/  ENDCOLLECTIVE ;  /* 0x000000000000791b */ /* 0x003fea0003800000 */
.L_x_577:
[----:B------:R-:W-:Y:S01]  /*6380*/  FADD R8, R8, R15 ;  /* 0x0000000f08087221 */ /* 0x000fe20000000000 */
[----:B------:R-:W-:Y:S02]  /*6390*/  MOV R26, R11 ;  /* 0x0000000b001a7202 */ /* 0x000fe40000000f00 */
[----:B------:R-:W-:-:S07]  /*63a0*/  MOV R10, R29 ;  /* 0x0000001d000a7202 */ /* 0x000fce0000000f00 */
[----:B------:R-:W-:Y:S05]  /*63b0*/  WARPSYNC.COLLECTIVE R23, `(.L_x_578) ;  /* 0x0000000017087348 */ /* 0x000fea0003c00000 */
[----:B------:R0:W1:Y:S02]  /*63c0*/  SHFL.DOWN P0, R29, R26, R25, R24 ;  /* 0x080000191a1d7389 */ /* 0x0000640000000018 */
[----:B01----:R-:W-:Y:S05]  /*63d0*/  ENDCOLLECTIVE ;  /* 0x000000000000791b */ /* 0x003fea0003800000 */
.L_x_578:
[----:B------:R-:W-:Y:S01]  /*63e0*/  FADD R10, R9, R10 ;  /* 0x0000000a090a7221 */ /* 0x000fe20000000000 */
[----:B------:R-:W-:Y:S02]  /*63f0*/  MOV R26, R8 ;  /* 0x00000008001a7202 */ /* 0x000fe40000000f00 */
[----:B------:R-:W-:-:S07]  /*6400*/  MOV R16, R29 ;  /* 0x0000001d00107202 */ /* 0x000fce0000000f00 */
[----:B------:R-:W-:Y:S05]  /*6410*/  WARPSYNC.COLLECTIVE R23, `(.L_x_579) ;  /* 0x0000000017087348 */ /* 0x000fea0003c00000 */
[----:B------:R0:W1:Y:S02]  /*6420*/  SHFL.DOWN P0, R29, R26, R25, R24 ;  /* 0x080000191a1d7389 */ /* 0x0000640000000018 */
[----:B01----:R-:W-:Y:S05]  /*6430*/  ENDCOLLECTIVE ;  /* 0x000000000000791b */ /* 0x003fea0003800000 */
.L_x_579:
[----:B------:R-:W-:Y:S01]  /*6440*/  FADD R16, R11, R16 ;  /* 0x000000100b107221 */ /* 0x000fe20000000000 */
[----:B------:R-:W-:Y:S01]  /*6450*/  HFMA2 R25, -RZ, RZ, 0, 2.384185791015625e-07 ;  /* 0x00000004ff197431 */ /* 0x000fe200000001ff */
[----:B------:R-:W-:Y:S02]  /*6460*/  MOV R26, R10 ;  /* 0x0000000a001a7202 */ /* 0x000fe40000000f00 */
[----:B------:R-:W-:-:S07]  /*6470*/  MOV R17, R29 ;  /* 0x0000001d00117202 */ /* 0x000fce0000000f00 */
[----:B------:R-:W-:Y:S05]  /*6480*/  WARPSYNC.COLLECTIVE R23, `(.L_x_580) ;  /* 0x0000000017087348 */ /* 0x000fea0003c00000 */
[----:B------:R0:W1:Y:S02]  /*6490*/  SHFL.DOWN P0, R29, R26, R25, R24 ;  /* 0x080000191a1d7389 */ /* 0x0000640000000018 */
[----:B01----:R-:W-:Y:S05]  /*64a0*/  ENDCOLLECTIVE ;  /* 0x000000000000791b */ /* 0x003fea0003800000 */
.L_x_580:
[----:B------:R-:W-:Y:S01]  /*64b0*/  FADD R17, R8, R17 ;  /* 0x0000001108117221 */ /* 0x000fe20000000000 */
[----:B------:R-:W-:Y:S02]  /*64c0*/  MOV R26, R16 ;  /* 0x00000010001a7202 */ /* 0x000fe40000000f00 */
[----:B------:R-:W-:-:S07]  /*64d0*/  MOV R19, R29 ;  /* 0x0000001d00137202 */ /* 0x000fce0000000f00 */
[----:B------:R-:W-:Y:S05]  /*64e0*/  WARPSYNC.COLLECTIVE R23, `(.L_x_581) ;  /* 0x0000000017087348 */ /* 0x000fea0003c00000 */
[----:B------:R0:W1:Y:S02]  /*64f0*/  SHFL.DOWN P0, R29, R26, R25, R24 ;  /* 0x080000191a1d7389 */ /* 0x0000640000000018 */
[----:B01----:R-:W-:Y:S05]  /*6500*/  ENDCOLLECTIVE ;  /* 0x000000000000791b */ /* 0x003fea0003800000 */
.L_x_581:
[----:B------:R-:W-:Y:S01]  /*6510*/  FADD R19, R10, R19 ;  /* 0x000000130a137221 */ /* 0x000fe20000000000 */
[----:B------:R-:W-:Y:S02]  /*6520*/  MOV R26, R17 ;  /* 0x00000011001a7202 */ /* 0x000fe40000000f00 */
[----:B------:R-:W-:-:S07]  /*6530*/  MOV R21, R29 ;  /* 0x0000001d00157202 */ /* 0x000fce0000000f00 */
[----:B------:R-:W-:Y:S05]  /*6540*/  WARPSYNC.COLLECTIVE R23, `(.L_x_582) ;  /* 0x0000000017087348 */ /* 0x000fea0003c00000 */
[----:B------:R0:W1:Y:S02]  /*6550*/  SHFL.DOWN P0, R29, R26, R25, R24 ;  /* 0x080000191a1d7389 */ /* 0x0000640000000018 */
[----:B01----:R-:W-:Y:S05]  /*6560*/  ENDCOLLECTIVE ;  /* 0x000000000000791b */ /* 0x003fea0003800000 */
.L_x_582:
[----:B------:R-:W-:Y:S01]  /*6570*/  FADD R21, R16, R21 ;  /* 0x0000001510157221 */ /* 0x000fe20000000000 */
[----:B------:R-:W-:Y:S01]  /*6580*/  HFMA2 R25, -RZ, RZ, 0, 1.1920928955078125e-07 ;  /* 0x00000002ff197431 */ /* 0x000fe200000001ff */
[----:B------:R-:W-:Y:S02]  /*6590*/  MOV R26, R19 ;  /* 0x00000013001a7202 */ /* 0x000fe40000000f00 */
[----:B------:R-:W-:-:S07]  /*65a0*/  MOV R12, R29 ;  /* 0x0000001d000c7202 */ /* 0x000fce0000000f00 */
[----:B------:R-:W-:Y:S05]  /*65b0*/  WARPSYNC.COLLECTIVE R23, `(.L_x_583) ;  /* 0x0000000017087348 */ /* 0x000fea0003c00000 */
[----:B------:R0:W1:Y:S02]  /*65c0*/  SHFL.DOWN P0, R29, R26, R25, R24 ;  /* 0x080000191a1d7389 */ /* 0x0000640000000018 */
[----:B01----:R-:W-:Y:S05]  /*65d0*/  ENDCOLLECTIVE ;  /* 0x000000000000791b */ /* 0x003fea0003800000 */
.L_x_583:
[----:B------:R-:W-:Y:S01]  /*65e0*/  FADD R12, R17, R12 ;  /* 0x0000000c110c7221 */ /* 0x000fe20000000000 */
[----:B------:R-:W-:Y:S02]  /*65f0*/  MOV R26, R21 ;  /* 0x00000015001a7202 */ /* 0x000fe40000000f00 */
[----:B------:R-:W-:-:S07]  /*6600*/  MOV R14, R29 ;  /* 0x0000001d000e7202 */ /* 0x000fce0000000f00 */
[----:B------:R-:W-:Y:S05]  /*6610*/  WARPSYNC.COLLECTIVE R23, `(.L_x_584) ;  /* 0x0000000017087348 */ /* 0x000fea0003c00000 */
[----:B------:R0:W1:Y:S02]  /*6620*/  SHFL.DOWN P0, R29, R26, R25, R24 ;  /* 0x080000191a1d7389 */ /* 0x0000640000000018 */
[----:B01----:R-:W-:Y:S05]  /*6630*/  ENDCOLLECTIVE ;  /* 0x000000000000791b */ /* 0x003fea0003800000 */
.L_x_584:
[----:B------:R-:W-:Y:S01]  /*6640*/  FADD R14, R19, R14 ;  /* 0x0000000e130e7221 */ /* 0x000fe20000000000 */
[----:B------:R-:W-:Y:S02]  /*6650*/  MOV R26, R12 ;  /* 0x0000000c001a7202 */ /* 0x000fe40000000f00 */
[----:B------:R-:W-:-:S07]  /*6660*/  MOV R18, R29 ;  /* 0x0000001d00127202 */ /* 0x000fce0000000f00 */
[----:B------:R-:W-:Y:S05]  /*6670*/  WARPSYNC.COLLECTIVE R23, `(.L_x_585) ;  /* 0x0000000017087348 */ /* 0x000fea0003c00000 */
[----:B------:R0:W1:Y:S02]  /*6680*/  SHFL.DOWN P0, R29, R26, R25, R24 ;  /* 0x080000191a1d7389 */ /* 0x0000640000000018 */
[----:B01----:R-:W-:Y:S05]  /*6690*/  ENDCOLLECTIVE ;  /* 0x000000000000791b */ /* 0x003fea0003800000 */
.L_x_585:
[----:B------:R-:W-:Y:S01]  /*66a0*/  FADD R18, R21, R18 ;  /* 0x0000001215127221 */ /* 0x000fe20000000000 */
[----:B------:R-:W-:Y:S01]  /*66b0*/  HFMA2 R25, -RZ, RZ, 0, 5.9604644775390625e-08 ;  /* 0x00000001ff197431 */ /* 0x000fe200000001ff */
[----:B------:R-:W-:Y:S02]  /*66c0*/  MOV R26, R14 ;  /* 0x0000000e001a7202 */ /* 0x000fe40000000f00 */
[----:B------:R-:W-:-:S07]  /*66d0*/  MOV R9, R29 ;  /* 0x0000001d00097202 */ /* 0x000fce0000000f00 */
[----:B------:R-:W-:Y:S05]  /*66e0*/  WARPSYNC.COLLECTIVE R23, `(.L_x_586) ;  /* 0x0000000017087348 */ /* 0x000fea0003c00000 */
[----:B------:R0:W1:Y:S02]  /*66f0*/  SHFL.DOWN P0, R29, R26, R25, R24 ;  /* 0x080000191a1d7389 */ /* 0x0000640000000018 */
[----:B01----:R-:W-:Y:S05]  /*6700*/  ENDCOLLECTIVE ;  /* 0x000000000000791b */ /* 0x003fea0003800000 */
.L_x_586:
[----:B------:R-:W-:Y:S01]  /*6710*/  FADD R10, R12, R9 ;  /* 0x000000090c0a7221 */ /* 0x000fe20000000000 */
[----:B------:R-:W-:Y:S02]  /*6720*/  MOV R26, R18 ;  /* 0x00000012001a7202 */ /* 0x000fe40000000f00 */
[----:B------:R-:W-:-:S07]  /*6730*/  MOV R11, R29 ;  /* 0x0000001d000b7202 */ /* 0x000fce0000000f00 */
[----:B------:R-:W-:Y:S05]  /*6740*/  WARPSYNC.COLLECTIVE R23, `(.L_x_587) ;  /* 0x0000000017087348 */ /* 0x000fea0003c00000 */
[----:B------:R0:W1:Y:S02]  /*6750*/  SHFL.DOWN P0, R29, R26, R25, R24 ;  /* 0x080000191a1d7389 */ /* 0x0000640000000018 */
[----:B01----:R-:W-:Y:S05]  /*6760*/  ENDCOLLECTIVE ;  /* 0x000000000000791b */ /* 0x003fea0003800000 */
.L_x_587:
[----:B------:R-:W-:Y:S01]  /*6770*/  FADD R16, R14, R11 ;  /* 0x0000000b0e107221 */ /* 0x000fe20000000000 */
[----:B------:R-:W-:Y:S02]  /*6780*/  MOV R26, R10 ;  /* 0x0000000a001a7202 */ /* 0x000fe40000000f00 */
[----:B------:R-:W-:-:S07]  /*6790*/  MOV R15, R29 ;  /* 0x0000001d000f7202 */ /* 0x000fce0000000f00 */
[----:B------:R-:W-:Y:S05]  /*67a0*/  WARPSYNC.COLLECTIVE R23, `(.L_x_588) ;  /* 0x0000000017087348 */ /* 0x000fea0003c00000 */
[----:B------:R0:W1:Y:S02]  /*67b0*/  SHFL.DOWN P0, R29, R26, R25, R24 ;  /* 0x080000191a1d7389 */ /* 0x0000640000000018 */
[----:B01----:R-:W-:Y:S05]  /*67c0*/  ENDCOLLECTIVE ;  /* 0x000000000000791b */ /* 0x003fea0003800000 */
.L_x_588:
[----:B------:R-:W-:Y:S01]  /*67d0*/  FADD R20, R18, R15 ;  /* 0x0000000f12147221 */ /* 0x000fe20000000000 */
[----:B------:R-:W-:Y:S06]  /*67e0*/  BRA `(.L_x_589) ;  /* 0xffffffc800ac7947 */ /* 0x000fec000383ffff */
.L_x_490:
[----:B------:R-:W-:Y:S01]  /*67f0*/  HFMA2 R25, -RZ, RZ, 0, 9.5367431640625e-07 ;  /* 0x00000010ff197431 */ /* 0x000fe200000001ff */
[----:B------:R-:W-:Y:S01]  /*6800*/  BSSY B1, `(.L_x_590) ;  /* 0x0000007000017945 */ /* 0x000fe20003800000 */
[----:B------:R-:W-:Y:S02]  /*6810*/  MOV R26, R19 ;  /* 0x00000013001a7202 */ /* 0x000fe40000000f00 */
[----:B------:R-:W-:Y:S02]  /*6820*/  MOV R24, 0x1f ;  /* 0x0000001f00187802 */ /* 0x000fe40000000f00 */
[----:B------:R-:W-:-:S07]  /*6830*/  MOV R23, 0xffffffff ;  /* 0xffffffff00177802 */ /* 0x000fce0000000f00 */
[----:B-1----:R-:W-:Y:S05]  /*6840*/  WARPSYNC.COLLECTIVE R23, `(.L_x_591) ;  /* 0x0000000017087348 */ /* 0x002fea0003c00000 */
[----:B------:R0:W2:Y:S02]  /*6850*/  SHFL.DOWN P0, R29, R26, R25, R24 ;  /* 0x080000191a1d7389 */ /* 0x0000a40000000018 */
[----:B012---:R-:W-:Y:S05]  /*6860*/  ENDCOLLECTIVE ;  /* 0x000000000000791b */ /* 0x007fea0003800000 */
.L_x_591:
[----:B------:R-:W-:Y:S05]  /*6870*/  BSYNC B1 ;  /* 0x0000000000017941 */ /* 0x000fea0003800000 */
.L_x_590:
        /* <DEDUP_REMOVED lines=8> */
.L_x_592:
[----:B------:R-:W-:Y:S01]  /*6900*/  FADD R16, R16, R19 ;  /* 0x0000001310107221 */ /* 0x000fe20000000000 */
[----:B------:R-:W-:Y:S02]  /*6910*/  MOV R26, R12 ;  /* 0x0000000c001a7202 */ /* 0x000fe40000000f00 */
[----:B------:R-:W-:-:S07]  /*6920*/  MOV R14, R29 ;  /* 0x0000001d000e7202 */ /* 0x000fce0000000f00 */
[----:B------:R-:W-:Y:S05]  /*6930*/  WARPSYNC.COLLECTIVE R23, `(.L_x_593) ;  /* 0x0000000017087348 */ /* 0x000fea0003c00000 */
[----:B------:R0:W1:Y:S02]  /*6940*/  SHFL.DOWN P0, R29, R26, R25, R24 ;  /* 0x080000191a1d7389 */ /* 0x0000640000000018 */
[----:B01----:R-:W-:Y:S05]  /*6950*/  ENDCOLLECTIVE ;  /* 0x000000000000791b */ /* 0x003fea0003800000 */
.L_x_593:
[----:B------:R-:W-:Y:S01]  /*6960*/  FADD R15, R14, R13 ;  /* 0x0000000d0e0f7221 */ /* 0x000fe20000000000 */
[----:B------:R-:W-:Y:S02]  /*6970*/  MOV R26, R7 ;  /* 0x00000007001a7202 */ /* 0x000fe40000000f00 */
[----:B------:R-:W-:-:S07]  /*6980*/  MOV R27, R29 ;  /* 0x0000001d001b7202 */ /* 0x000fce0000000f00 */
[----:B------:R-:W-:Y:S05]  /*6990*/  WARPSYNC.COLLECTIVE R23, `(.L_x_594) ;  /* 0x0000000017087348 */ /* 0x000fea0003c00000 */
[----:B------:R0:W1:Y:S02]  /*69a0*/  SHFL.DOWN P0, R29, R26, R25, R24 ;  /* 0x080000191a1d7389 */ /* 0x0000640000000018 */
[----:B01----:R-:W-:Y:S05]  /*69b0*/  ENDCOLLECTIVE ;  /* 0x000000000000791b */ /* 0x003fea0003800000 */
.L_x_594:
[----:B------:R-:W-:Y:S01]  /*69c0*/  FADD R14, R27, R12 ;  /* 0x0000000c1b0e7221 */ /* 0x000fe20000000000 */
[----:B------:R-:W-:Y:S02]  /*69d0*/  MOV R26, R18 ;  /* 0x00000012001a7202 */ /* 0x000fe40000000f00 */
[----:B------:R-:W-:-:S07]  /*69e0*/  MOV R20, R29 ;  /* 0x0000001d00147202 */ /* 0x000fce0000000f00 */
[----:B------:R-:W-:Y:S05]  /*69f0*/  WARPSYNC.COLLECTIVE R23, `(.L_x_595) ;  /* 0x0000000017087348 */ /* 0x000fea0003c00000 */
[----:B------:R0:W1:Y:S02]  /*6a00*/  SHFL.DOWN P0, R29, R26, R25, R24 ;  /* 0x080000191a1d7389 */ /* 0x0000640000000018 */
[----:B01----:R-:W-:Y:S05]  /*6a10*/  ENDCOLLECTIVE ;  /* 0x000000000000791b */ /* 0x003fea0003800000 */
.L_x_595:
[----:B------:R-:W-:Y:S01]  /*6a20*/  FADD R13, R20, R7 ;  /* 0x00000007140d7221 */ /* 0x000fe20000000000 */
[----:B------:R-:W-:Y:S02]  /*6a30*/  MOV R26, R9 ;  /* 0x00000009001a7202 */ /* 0x000fe40000000f00 */
[----:B------:R-:W-:-:S07]  /*6a40*/  MOV R3, R29 ;  /* 0x0000001d00037202 */ /* 0x000fce0000000f00 */
[----:B------:R-:W-:Y:S05]  /*6a50*/  WARPSYNC.COLLECTIVE R23, `(.L_x_596) ;  /* 0x0000000017087348 */ /* 0x000fea0003c00000 */
[----:B------:R0:W1:Y:S02]  /*6a60*/  SHFL.DOWN P0, R29, R26, R25, R24 ;  /* 0x080000191a1d7389 */ /* 0x0000640000000018 */
[----:B01----:R-:W-:Y:S05]  /*6a70*/  ENDCOLLECTIVE ;  /* 0x000000000000791b */ /* 0x003fea0003800000 */
.L_x_596:
[----:B------:R-:W-:Y:S01]  /*6a80*/  FADD R12, R3, R18 ;  /* 0x00000012030c7221 */ /* 0x000fe20000000000 */
[----:B------:R-:W-:Y:S02]  /*6a90*/  MOV R26, R17 ;  /* 0x00000011001a7202 */ /* 0x000fe40000000f00 */
[----:B------:R-:W-:-:S07]  /*6aa0*/  MOV R10, R29 ;  /* 0x0000001d000a7202 */ /* 0x000fce0000000f00 */
[----:B------:R-:W-:Y:S05]  /*6ab0*/  WARPSYNC.COLLECTIVE R23, `(.L_x_597) ;  /* 0x0000000017087348 */ /* 0x000fea0003c00000 */
[----:B------:R0:W1:Y:S02]  /*6ac0*/  SHFL.DOWN P0, R29, R26, R25, R24 ;  /* 0x080000191a1d7389 */ /* 0x0000640000000018 */
[----:B01----:R-:W-:Y:S05]  /*6ad0*/  ENDCOLLECTIVE ;  /* 0x000000000000791b */ /* 0x003fea0003800000 */
.L_x_597:
[----:B------:R-:W-:Y:S01]  /*6ae0*/  FADD R7, R10, R9 ;  /* 0x000000090a077221 */ /* 0x000fe20000000000 */
[----:B------:R-:W-:Y:S02]  /*6af0*/  MOV R26, R8 ;  /* 0x00000008001a7202 */ /* 0x000fe40000000f00 */
[----:B------:R-:W-:-:S07]  /*6b00*/  MOV R2, R29 ;  /* 0x0000001d00027202 */ /* 0x000fce0000000f00 */
[----:B------:R-:W-:Y:S05]  /*6b10*/  WARPSYNC.COLLECTIVE R23, `(.L_x_598) ;  /* 0x0000000017087348 */ /* 0x000fea0003c00000 */
[----:B------:R0:W1:Y:S02]  /*6b20*/  SHFL.DOWN P0, R29, R26, R25, R24 ;  /* 0x080000191a1d7389 */ /* 0x0000640000000018 */
[----:B01----:R-:W-:Y:S05]  /*6b30*/  ENDCOLLECTIVE ;  /* 0x000000000000791b */ /* 0x003fea0003800000 */
.L_x_598:
[----:B------:R-:W-:Y:S01]  /*6b40*/  FADD R3, R2, R17 ;  /* 0x0000001102037221 */ /* 0x000fe20000000000 */
[----:B------:R-:W-:Y:S02]  /*6b50*/  MOV R26, R6 ;  /* 0x00000006001a7202 */ /* 0x000fe40000000f00 */
[----:B------:R-:W-:-:S07]  /*6b60*/  MOV R21, R29 ;  /* 0x0000001d00157202 */ /* 0x000fce0000000f00 */
[----:B------:R-:W-:Y:S05]  /*6b70*/  WARPSYNC.COLLECTIVE R23, `(.L_x_599) ;  /* 0x0000000017087348 */ /* 0x000fea0003c00000 */
[----:B------:R0:W1:Y:S02]  /*6b80*/  SHFL.DOWN P0, R29, R26, R25, R24 ;  /* 0x080000191a1d7389 */ /* 0x0000640000000018 */
[----:B01----:R-:W-:Y:S05]  /*6b90*/  ENDCOLLECTIVE ;  /* 0x000000000000791b */ /* 0x003fea0003800000 */
.L_x_599:
[----:B------:R-:W-:Y:S01]  /*6ba0*/  FADD R9, R21, R8 ;  /* 0x0000000815097221 */ /* 0x000fe20000000000 */
[----:B------:R-:W-:Y:S01]  /*6bb0*/  HFMA2 R25, -RZ, RZ, 0, 4.76837158203125e-07 ;  /* 0x00000008ff197431 */ /* 0x000fe200000001ff */
[----:B------:R-:W-:Y:S02]  /*6bc0*/  MOV R26, R16 ;  /* 0x00000010001a7202 */ /* 0x000fe40000000f00 */
[----:B------:R-:W-:-:S07]  /*6bd0*/  MOV R11, R29 ;  /* 0x0000001d000b7202 */ /* 0x000fce0000000f00 */
[----:B------:R-:W-:Y:S05]  /*6be0*/  WARPSYNC.COLLECTIVE R23, `(.L_x_600) ;  /* 0x0000000017087348 */ /* 0x000fea0003c00000 */
[----:B------:R0:W1:Y:S02]  /*6bf0*/  SHFL.DOWN P0, R29, R26, R25, R24 ;  /* 0x080000191a1d7389 */ /* 0x0000640000000018 */
[----:B01----:R-:W-:Y:S05]  /*6c00*/  ENDCOLLECTIVE ;  /* 0x000000000000791b */ /* 0x003fea0003800000 */
.L_x_600:
[----:B------:R-:W-:Y:S01]  /*6c10*/  FADD R6, R11, R6 ;  /* 0x000000060b067221 */ /* 0x000fe20000000000 */
[----:B------:R-:W-:Y:S02]  /*6c20*/  MOV R26, R15 ;  /* 0x0000000f001a7202 */ /* 0x000fe40000000f00 */
[----:B------:R-:W-:-:S07]  /*6c30*/  MOV R21, R29 ;  /* 0x0000001d00157202 */ /* 0x000fce0000000f00 */
[----:B------:R-:W-:Y:S05]  /*6c40*/  WARPSYNC.COLLECTIVE R23, `(.L_x_601) ;  /* 0x0000000017087348 */ /* 0x000fea0003c00000 */
[----:B------:R0:W1:Y:S02]  /*6c50*/  SHFL.DOWN P0, R29, R26, R25, R24 ;  /* 0x080000191a1d7389 */ /* 0x0000640000000018 */
[----:B01----:R-:W-:Y:S05]  /*6c60*/  ENDCOLLECTIVE ;  /* 0x000000000000791b */ /* 0x003fea0003800000 */
.L_x_601:
[----:B------:R-:W-:Y:S01]  /*6c70*/  FADD R8, R16, R21 ;  /* 0x0000001510087221 */ /* 0x000fe20000000000 */
[----:B------:R-:W-:Y:S02]  /*6c80*/  MOV R26, R14 ;  /* 0x0000000e001a7202 */ /* 0x000fe40000000f00 */
[----:B------:R-:W-:-:S07]  /*6c90*/  MOV R20, R29 ;  /* 0x0000001d00147202 */ /* 0x000fce0000000f00 */
[----:B------:R-:W-:Y:S05]  /*6ca0*/  WARPSYNC.COLLECTIVE R23, `(.L_x_602) ;  /* 0x0000000017087348 */ /* 0x000fea0003c00000 */
[----:B------:R0:W1:Y:S02]  /*6cb0*/  SHFL.DOWN P0, R29, R26, R25, R24 ;  /* 0x080000191a1d7389 */ /* 0x0000640000000018 */
[----:B01----:R-:W-:Y:S05]  /*6cc0*/  ENDCOLLECTIVE ;  /* 0x000000000000791b */ /* 0x003fea0003800000 */
.L_x_602:
[----:B------:R-:W-:Y:S01]  /*6cd0*/  FADD R20, R15, R20 ;  /* 0x000000140f147221 */ /* 0x000fe20000000000 */
[----:B------:R-:W-:Y:S02]  /*6ce0*/  MOV R26, R13 ;  /* 0x0000000d001a7202 */ /* 0x000fe40000000f00 */
[----:B------:R-:W-:-:S07]  /*6cf0*/  MOV R19, R29 ;  /* 0x0000001d00137202 */ /* 0x000fce0000000f00 */
[----:B------:R-:W-:Y:S05]  /*6d00*/  WARPSYNC.COLLECTIVE R23, `(.L_x_603) ;  /* 0x0000000017087348 */ /* 0x000fea0003c00000 */
[----:B------:R0:W1:Y:S02]  /*6d10*/  SHFL.DOWN P0, R29, R26, R25, R24 ;  /* 0x080000191a1d7389 */ /* 0x0000640000000018 */
[----:B01----:R-:W-:Y:S05]  /*6d20*/  ENDCOLLECTIVE ;  /* 0x000000000000791b */ /* 0x003fea0003800000 */
.L_x_603:
[----:B------:R-:W-:Y:S01]  /*6d30*/  FADD R19, R14, R19 ;  /* 0x000000130e137221 */ /* 0x000fe20000000000 */
[----:B------:R-:W-:Y:S02]  /*6d40*/  MOV R26, R12 ;  /* 0x0000000c001a7202 */ /* 0x000fe40000000f00 */
[----:B------:R-:W-:-:S07]  /*6d50*/  MOV R18, R29 ;  /* 0x0000001d00127202 */ /* 0x000fce0000000f00 */
[----:B------:R-:W-:Y:S05]  /*6d60*/  WARPSYNC.COLLECTIVE R23, `(.L_x_604) ;  /* 0x0000000017087348 */ /* 0x000fea0003c00000 */
[----:B------:R0:W1:Y:S02]  /*6d70*/  SHFL.DOWN P0, R29, R26, R25, R24 ;  /* 0x080000191a1d7389 */ /* 0x0000640000000018 */
[----:B01----:R-:W-:Y:S05]  /*6d80*/  ENDCOLLECTIVE ;  /* 0x000000000000791b */ /* 0x003fea0003800000 */
.L_x_604:
[----:B------:R-:W-:Y:S01]  /*6d90*/  FADD R18, R13, R18 ;  /* 0x000000120d127221 */ /* 0x000fe20000000000 */
[----:B------:R-:W-:Y:S02]  /*6da0*/  MOV R26, R7 ;  /* 0x00000007001a7202 */ /* 0x000fe40000000f00 */
[----:B------:R-:W-:-:S07]  /*6db0*/  MOV R17, R29 ;  /* 0x0000001d00117202 */ /* 0x000fce0000000f00 */
[----:B------:R-:W-:Y:S05]  /*6dc0*/  WARPSYNC.COLLECTIVE R23, `(.L_x_605) ;  /* 0x0000000017087348 */ /* 0x000fea0003c00000 */
[----:B------:R0:W1:Y:S02]  /*6dd0*/  SHFL.DOWN P0, R29, R26, R25, R24 ;  /* 0x080000191a1d7389 */ /* 0x0000640000000018 */
[----:B01----:R-:W-:Y:S05]  /*6de0*/  ENDCOLLECTIVE ;  /* 0x000000000000791b */ /* 0x003fea0003800000 */
.L_x_605:
[----:B------:R-:W-:Y:S01]  /*6df0*/  FADD R14, R12, R17 ;  /* 0x000000110c0e7221 */ /* 0x000fe20000000000 */
[----:B------:R-:W-:Y:S02]  /*6e00*/  MOV R26, R3 ;  /* 0x00000003001a7202 */ /* 0x000fe40000000f00 */
[----:B------:R-:W-:-:S07]  /*6e10*/  MOV R22, R29 ;  /* 0x0000001d00167202 */ /* 0x000fce0000000f00 */
[----:B------:R-:W-:Y:S05]  /*6e20*/  WARPSYNC.COLLECTIVE R23, `(.L_x_606) ;  /* 0x0000000017087348 */ /* 0x000fea0003c00000 */
[----:B------:R0:W1:Y:S02]  /*6e30*/  SHFL.DOWN P0, R29, R26, R25, R24 ;  /* 0x080000191a1d7389 */ /* 0x0000640000000018 */
[----:B01----:R-:W-:Y:S05]  /*6e40*/  ENDCOLLECTIVE ;  /* 0x000000000000791b */ /* 0x003fea0003800000 */
.L_x_606:
[----:B------:R-:W-:Y:S01]  /*6e50*/  FADD R12, R7, R22 ;  /* 0x00000016070c7221 */ /* 0x000fe20000000000 */
[----:B------:R-:W-:Y:S02]  /*6e60*/  MOV R26, R9 ;  /* 0x00000009001a7202 */ /* 0x000fe40000000f00 */
[----:B------:R-:W-:-:S07]  /*6e70*/  MOV R2, R29 ;  /* 0x0000001d00027202 */ /* 0x000fce0000000f00 */
[----:B------:R-:W-:Y:S05]  /*6e80*/  WARPSYNC.COLLECTIVE R23, `(.L_x_607) ;  /* 0x0000000017087348 */ /* 0x000fea0003c00000 */
[----:B------:R0:W1:Y:S02]  /*6e90*/  SHFL.DOWN P0, R29, R26, R25, R24 ;  /* 0x080000191a1d7389 */ /* 0x0000640000000018 */
[----:B01----:R-:W-:Y:S05]  /*6ea0*/  ENDCOLLECTIVE ;  /* 0x000000000000791b */ /* 0x003fea0003800000 */
.L_x_607:
[----:B------:R-:W-:Y:S01]  /*6eb0*/  FADD R2, R3, R2 ;  /* 0x0000000203027221 */ /* 0x000fe20000000000 */
[----:B------:R-:W-:Y:S02]  /*6ec0*/  MOV R26, R6 ;  /* 0x00000006001a7202 */ /* 0x000fe40000000f00 */
[----:B------:R-:W-:-:S07]  /*6ed0*/  MOV R10, R29 ;  /* 0x0000001d000a7202 */ /* 0x000fce0000000f00 */
[----:B------:R-:W-:Y:S05]  /*6ee0*/  WARPSYNC.COLLECTIVE R23, `(.L_x_608) ;  /* 0x0000000017087348 */ /* 0x000fea0003c00000 */
[----:B------:R0:W1:Y:S02]  /*6ef0*/  SHFL.DOWN P0, R29, R26, R25, R24 ;  /* 0x080000191a1d7389 */ /* 0x0000640000000018 */
[----:B01----:R-:W-:Y:S05]  /*6f00*/  ENDCOLLECTIVE ;  /* 0x000000000000791b */ /* 0x003fea0003800000 */
.L_x_608:
[----:B------:R-:W-:Y:S01]  /*6f10*/  FADD R3, R9, R10 ;  /* 0x0000000a09037221 */ /* 0x000fe20000000000 */
[----:B------:R-:W-:Y:S01]  /*6f20*/  HFMA2 R25, -RZ, RZ, 0, 2.384185791015625e-07 ;  /* 0x00000004ff197431 */ /* 0x000fe200000001ff */
[----:B------:R-:W-:Y:S02]  /*6f30*/  MOV R26, R8 ;  /* 0x00000008001a7202 */ /* 0x000fe40000000f00 */
[----:B------:R-:W-:-:S07]  /*6f40*/  MOV R11, R29 ;  /* 0x0000001d000b7202 */ /* 0x000fce0000000f00 */
[----:B------:R-:W-:Y:S05]  /*6f50*/  WARPSYNC.COLLECTIVE R23, `(.L_x_609) ;  /* 0x0000000017087348 */ /* 0x000fea0003c00000 */
[----:B------:R0:W1:Y:S02]  /*6f60*/  SHFL.DOWN P0, R29, R26, R25, R24 ;  /* 0x080000191a1d7389 */ /* 0x0000640000000018 */
[----:B01----:R-:W-:Y:S05]  /*6f70*/  ENDCOLLECTIVE ;  /* 0x000000000000791b */ /* 0x003fea0003800000 */
.L_x_609:
[----:B------:R-:W-:Y:S01]  /*6f80*/  FADD R6, R6, R11 ;  /* 0x0000000b06067221 */ /* 0x000fe20000000000 */
[----:B------:R-:W-:Y:S02]  /*6f90*/  MOV R26, R20 ;  /* 0x00000014001a7202 */ /* 0x000fe40000000f00 */
[----:B------:R-:W-:-:S07]  /*6fa0*/  MOV R7, R29 ;  /* 0x0000001d00077202 */ /* 0x000fce0000000f00 */
[----:B------:R-:W-:Y:S05]  /*6fb0*/  WARPSYNC.COLLECTIVE R23, `(.L_x_610) ;  /* 0x0000000017087348 */ /* 0x000fea0003c00000 */
[----:B------:R0:W1:Y:S02]  /*6fc0*/  SHFL.DOWN P0, R29, R26, R25, R24 ;  /* 0x080000191a1d7389 */ /* 0x0000640000000018 */
[----:B01----:R-:W-:Y:S05]  /*6fd0*/  ENDCOLLECTIVE ;  /* 0x000000000000791b */ /* 0x003fea0003800000 */
.L_x_610:
[----:B------:R-:W-:Y:S01]  /*6fe0*/  FADD R7, R8, R7 ;  /* 0x0000000708077221 */ /* 0x000fe20000000000 */
[----:B------:R-:W-:Y:S02]  /*6ff0*/  MOV R26, R19 ;  /* 0x00000013001a7202 */ /* 0x000fe40000000f00 */
[----:B------:R-:W-:-:S07]  /*7000*/  MOV R21, R29 ;  /* 0x0000001d00157202 */ /* 0x000fce0000000f00 */
[----:B------:R-:W-:Y:S05]  /*7010*/  WARPSYNC.COLLECTIVE R23, `(.L_x_611) ;  /* 0x0000000017087348 */ /* 0x000fea0003c00000 */
[----:B------:R0:W1:Y:S02]  /*7020*/  SHFL.DOWN P0, R29, R26, R25, R24 ;  /* 0x080000191a1d7389 */ /* 0x0000640000000018 */
[----:B01----:R-:W-:Y:S05]  /*7030*/  ENDCOLLECTIVE ;  /* 0x000000000000791b */ /* 0x003fea0003800000 */
.L_x_611:
[----:B------:R-:W-:Y:S01]  /*7040*/  FADD R8, R20, R21 ;  /* 0x0000001514087221 */ /* 0x000fe20000000000 */
[----:B------:R-:W-:Y:S02]  /*7050*/  MOV R26, R18 ;  /* 0x00000012001a7202 */ /* 0x000fe40000000f00 */
[----:B------:R-:W-:-:S07]  /*7060*/  MOV R16, R29 ;  /* 0x0000001d00107202 */ /* 0x000fce0000000f00 */
[----:B------:R-:W-:Y:S05]  /*7070*/  WARPSYNC.COLLECTIVE R23, `(.L_x_612) ;  /* 0x0000000017087348 */ /* 0x000fea0003c00000 */
[----:B------:R0:W1:Y:S02]  /*7080*/  SHFL.DOWN P0, R29, R26, R25, R24 ;  /* 0x080000191a1d7389 */ /* 0x0000640000000018 */
[----:B01----:R-:W-:Y:S05]  /*7090*/  ENDCOLLECTIVE ;  /* 0x000000000000791b */ /* 0x003fea0003800000 */
.L_x_612:
[----:B------:R-:W-:Y:S01]  /*70a0*/  FADD R16, R19, R16 ;  /* 0x0000001013107221 */ /* 0x000fe20000000000 */
[----:B------:R-:W-:Y:S02]  /*70b0*/  MOV R26, R14 ;  /* 0x0000000e001a7202 */ /* 0x000fe40000000f00 */
[----:B------:R-:W-:-:S07]  /*70c0*/  MOV R17, R29 ;  /* 0x0000001d00117202 */ /* 0x000fce0000000f00 */
[----:B------:R-:W-:Y:S05]  /*70d0*/  WARPSYNC.COLLECTIVE R23, `(.L_x_613) ;  /* 0x0000000017087348 */ /* 0x000fea0003c00000 */
[----:B------:R0:W1:Y:S02]  /*70e0*/  SHFL.DOWN P0, R29, R26, R25, R24 ;  /* 0x080000191a1d7389 */ /* 0x0000640000000018 */
[----:B01----:R-:W-:Y:S05]  /*70f0*/  ENDCOLLECTIVE ;  /* 0x000000000000791b */ /* 0x003fea0003800000 */
.L_x_613:
[----:B------:R-:W-:Y:S01]  /*7100*/  FADD R17, R18, R17 ;  /* 0x0000001112117221 */ /* 0x000fe20000000000 */
[----:B------:R-:W-:Y:S02]  /*7110*/  MOV R26, R12 ;  /* 0x0000000c001a7202 */ /* 0x000fe40000000f00 */
[----:B------:R-:W-:-:S07]  /*7120*/  MOV R15, R29 ;  /* 0x0000001d000f7202 */ /* 0x000fce0000000f00 */
[----:B------:R-:W-:Y:S05]  /*7130*/  WARPSYNC.COLLECTIVE R23, `(.L_x_614) ;  /* 0x0000000017087348 */ /* 0x000fea0003c00000 */
[----:B------:R0:W1:Y:S02]  /*7140*/  SHFL.DOWN P0, R29, R26, R25, R24 ;  /* 0x080000191a1d7389 */ /* 0x0000640000000018 */
[----:B01----:R-:W-:Y:S05]  /*7150*/  ENDCOLLECTIVE ;  /* 0x000000000000791b */ /* 0x003fea0003800000 */
.L_x_614:
[----:B------:R-:W-:Y:S01]  /*7160*/  FADD R18, R14, R15 ;  /* 0x0000000f0e127221 */ /* 0x000fe20000000000 */
[----:B------:R-:W-:Y:S02]  /*7170*/  MOV R26, R2 ;  /* 0x00000002001a7202 */ /* 0x000fe40000000f00 */
[----:B------:R-:W-:-:S07]  /*7180*/  MOV R13, R29 ;  /* 0x0000001d000d7202 */ /* 0x000fce0000000f00 */
[----:B------:R-:W-:Y:S05]  /*7190*/  WARPSYNC.COLLECTIVE R23, `(.L_x_615) ;  /* 0x0000000017087348 */ /* 0x000fea0003c00000 */
[----:B------:R0:W1:Y:S02]  /*71a0*/  SHFL.DOWN P0, R29, R26, R25, R24 ;  /* 0x080000191a1d7389 */ /* 0x0000640000000018 */
[----:B01----:R-:W-:Y:S05]  /*71b0*/  ENDCOLLECTIVE ;  /* 0x000000000000791b */ /* 0x003fea0003800000 */
.L_x_615:
[----:B------:R-:W-:Y:S01]  /*71c0*/  FADD R13, R12, R13 ;  /* 0x0000000d0c0d7221 */ /* 0x000fe20000000000 */
[----:B------:R-:W-:Y:S02]  /*71d0*/  MOV R26, R3 ;  /* 0x00000003001a7202 */ /* 0x000fe40000000f00 */
[----:B------:R-:W-:-:S07]  /*71e0*/  MOV R9, R29 ;  /* 0x0000001d00097202 */ /* 0x000fce0000000f00 */
[----:B------:R-:W-:Y:S05]  /*71f0*/  WARPSYNC.COLLECTIVE R23, `(.L_x_616) ;  /* 0x0000000017087348 */ /* 0x000fea0003c00000 */
[----:B------:R0:W1:Y:S02]  /*7200*/  SHFL.DOWN P0, R29, R26, R25, R24 ;  /* 0x080000191a1d7389 */ /* 0x0000640000000018 */
[----:B01----:R-:W-:Y:S05]  /*7210*/  ENDCOLLECTIVE ;  /* 0x000000000000791b */ /* 0x003fea0003800000 */
.L_x_616:
[----:B------:R-:W-:Y:S01]  /*7220*/  FADD R9, R2, R9 ;  /* 0x0000000902097221 */ /* 0x000fe20000000000 */
[----:B------:R-:W-:Y:S02]  /*7230*/  MOV R26, R6 ;  /* 0x00000006001a7202 */ /* 0x000fe40000000f00 */
[----:B------:R-:W-:-:S07]  /*7240*/  MOV R10, R29 ;  /* 0x0000001d000a7202 */ /* 0x000fce0000000f00 */
[----:B------:R-:W-:Y:S05]  /*7250*/  WARPSYNC.COLLECTIVE R23, `(.L_x_617) ;  /* 0x0000000017087348 */ /* 0x000fea0003c00000 */
[----:B------:R0:W1:Y:S02]  /*7260*/  SHFL.DOWN P0, R29, R26, R25, R24 ;  /* 0x080000191a1d7389 */ /* 0x0000640000000018 */
[----:B01----:R-:W-:Y:S05]  /*7270*/  ENDCOLLECTIVE ;  /* 0x000000000000791b */ /* 0x003fea0003800000 */
.L_x_617:
[----:B------:R-:W-:Y:S01]  /*7280*/  FADD R10, R3, R10 ;  /* 0x0000000a030a7221 */ /* 0x000fe20000000000 */
[----:B------:R-:W-:Y:S01]  /*7290*/  HFMA2 R25, -RZ, RZ, 0, 1.1920928955078125e-07 ;  /* 0x00000002ff197431 */ /* 0x000fe200000001ff */
[----:B------:R-:W-:Y:S02]  /*72a0*/  MOV R26, R7 ;  /* 0x00000007001a7202 */ /* 0x000fe40000000f00 */
[----:B------:R-:W-:-:S07]  /*72b0*/  MOV R11, R29 ;  /* 0x0000001d000b7202 */ /* 0x000fce0000000f00 */
[----:B------:R-:W-:Y:S05]  /*72c0*/  WARPSYNC.COLLECTIVE R23, `(.L_x_618) ;  /* 0x0000000017087348 */ /* 0x000fea0003c00000 */
[----:B------:R0:W1:Y:S02]  /*72d0*/  SHFL.DOWN P0, R29, R26, R25, R24 ;  /* 0x080000191a1d7389 */ /* 0x0000640000000018 */
[----:B01----:R-:W-:Y:S05]  /*72e0*/  ENDCOLLECTIVE ;  /* 0x000000000000791b */ /* 0x003fea0003800000 */
.L_x_618:
[----:B------:R-:W-:Y:S01]  /*72f0*/  FADD R11, R6, R11 ;  /* 0x0000000b060b7221 */ /* 0x000fe20000000000 */
[----:B------:R-:W-:Y:S02]  /*7300*/  MOV R26, R8 ;  /* 0x00000008001a7202 */ /* 0x000fe40000000f00 */
[----:B------:R-:W-:-:S07]  /*7310*/  MOV R14, R29 ;  /* 0x0000001d000e7202 */ /* 0x000fce0000000f00 */
[----:B------:R-:W-:Y:S05]  /*7320*/  WARPSYNC.COLLECTIVE R23, `(.L_x_619) ;  /* 0x0000000017087348 */ /* 0x000fea0003c00000 */
[----:B------:R0:W1:Y:S02]  /*7330*/  SHFL.DOWN P0, R29, R26, R25, R24 ;  /* 0x080000191a1d7389 */ /* 0x0000640000000018 */
[----:B01----:R-:W-:Y:S05]  /*7340*/  ENDCOLLECTIVE ;  /* 0x000000000000791b */ /* 0x003fea0003800000 */
.L_x_619:
[----:B------:R-:W-:Y:S01]  /*7350*/  FADD R14, R7, R14 ;  /* 0x0000000e070e7221 */ /* 0x000fe20000000000 */
[----:B------:R-:W-:Y:S02]  /*7360*/  MOV R26, R16 ;  /* 0x00000010001a7202 */ /* 0x000fe40000000f00 */
[----:B------:R-:W-:-:S07]  /*7370*/  MOV R19, R29 ;  /* 0x0000001d00137202 */ /* 0x000fce0000000f00 */
[----:B------:R-:W-:Y:S05]  /*7380*/  WARPSYNC.COLLECTIVE R23, `(.L_x_620) ;  /* 0x0000000017087348 */ /* 0x000fea0003c00000 */
[----:B------:R0:W1:Y:S02]  /*7390*/  SHFL.DOWN P0, R29, R26, R25, R24 ;  /* 0x080000191a1d7389 */ /* 0x0000640000000018 */
[----:B01----:R-:W-:Y:S05]  /*73a0*/  ENDCOLLECTIVE ;  /* 0x000000000000791b */ /* 0x003fea0003800000 */
.L_x_620:
[----:B------:R-:W-:Y:S01]  /*73b0*/  FADD R19, R8, R19 ;  /* 0x0000001308137221 */ /* 0x000fe20000000000 */
[----:B------:R-:W-:Y:S02]  /*73c0*/  MOV R26, R17 ;  /* 0x00000011001a7202 */ /* 0x000fe40000000f00 */
[----:B------:R-:W-:-:S07]  /*73d0*/  MOV R15, R29 ;  /* 0x0000001d000f7202 */ /* 0x000fce0000000f00 */
[----:B------:R-:W-:Y:S05]  /*73e0*/  WARPSYNC.COLLECTIVE R23, `(.L_x_621) ;  /* 0x0000000017087348 */ /* 0x000fea0003c00000 */
[----:B------:R0:W1:Y:S02]  /*73f0*/  SHFL.DOWN P0, R29, R26, R25, R24 ;  /* 0x080000191a1d7389 */ /* 0x0000640000000018 */
[----:B01----:R-:W-:Y:S05]  /*7400*/  ENDCOLLECTIVE ;  /* 0x000000000000791b */ /* 0x003fea0003800000 */
.L_x_621:
[----:B------:R-:W-:Y:S01]  /*7410*/  FADD R15, R16, R15 ;  /* 0x0000000f100f7221 */ /* 0x000fe20000000000 */
[----:B------:R-:W-:Y:S02]  /*7420*/  MOV R26, R18 ;  /* 0x00000012001a7202 */ /* 0x000fe40000000f00 */
[----:B------:R-:W-:-:S07]  /*7430*/  MOV R2, R29 ;  /* 0x0000001d00027202 */ /* 0x000fce0000000f00 */
[----:B------:R-:W-:Y:S05]  /*7440*/  WARPSYNC.COLLECTIVE R23, `(.L_x_622) ;  /* 0x0000000017087348 */ /* 0x000fea0003c00000 */
[----:B------:R0:W1:Y:S02]  /*7450*/  SHFL.DOWN P0, R29, R26, R25, R24 ;  /* 0x080000191a1d7389 */ /* 0x0000640000000018 */
[----:B01----:R-:W-:Y:S05]  /*7460*/  ENDCOLLECTIVE ;  /* 0x000000000000791b */ /* 0x003fea0003800000 */
.L_x_622:
[----:B------:R-:W-:Y:S01]  /*7470*/  FADD R2, R17, R2 ;  /* 0x0000000211027221 */ /* 0x000fe20000000000 */
[----:B------:R-:W-:Y:S02]  /*7480*/  MOV R26, R13 ;  /* 0x0000000d001a7202 */ /* 0x000fe40000000f00 */
[----:B------:R-:W-:-:S07]  /*7490*/  MOV R3, R29 ;  /* 0x0000001d00037202 */ /* 0x000fce0000000f00 */
[----:B------:R-:W-:Y:S05]  /*74a0*/  WARPSYNC.COLLECTIVE R23, `(.L_x_623) ;  /* 0x0000000017087348 */ /* 0x000fea0003c00000 */
[----:B------:R0:W1:Y:S02]  /*74b0*/  SHFL.DOWN P0, R29, R26, R25, R24 ;  /* 0x080000191a1d7389 */ /* 0x0000640000000018 */
[----:B01----:R-:W-:Y:S05]  /*74c0*/  ENDCOLLECTIVE ;  /* 0x000000000000791b */ /* 0x003fea0003800000 */
.L_x_623:
[----:B------:R-:W-:Y:S01]  /*74d0*/  FADD R16, R18, R3 ;  /* 0x0000000312107221 */ /* 0x000fe20000000000 */
[----:B------:R-:W-:Y:S02]  /*74e0*/  MOV R26, R9 ;  /* 0x00000009001a7202 */ /* 0x000fe40000000f00 */
[----:B------:R-:W-:-:S07]  /*74f0*/  MOV R12, R29 ;  /* 0x0000001d000c7202 */ /* 0x000fce0000000f00 */
[----:B------:R-:W-:Y:S05]  /*7500*/  WARPSYNC.COLLECTIVE R23, `(.L_x_624) ;  /* 0x0000000017087348 */ /* 0x000fea0003c00000 */
[----:B------:R0:W1:Y:S02]  /*7510*/  SHFL.DOWN P0, R29, R26, R25, R24 ;  /* 0x080000191a1d7389 */ /* 0x0000640000000018 */
[----:B01----:R-:W-:Y:S05]  /*7520*/  ENDCOLLECTIVE ;  /* 0x000000000000791b */ /* 0x003fea0003800000 */
.L_x_624:
[----:B------:R-:W-:Y:S01]  /*7530*/  FADD R12, R13, R12 ;  /* 0x0000000c0d0c7221 */ /* 0x000fe20000000000 */
[----:B------:R-:W-:Y:S02]  /*7540*/  MOV R26, R10 ;  /* 0x0000000a001a7202 */ /* 0x000fe40000000f00 */
[----:B------:R-:W-:-:S07]  /*7550*/  MOV R20, R29 ;  /* 0x0000001d00147202 */ /* 0x000fce0000000f00 */
[----:B------:R-:W-:Y:S05]  /*7560*/  WARPSYNC.COLLECTIVE R23, `(.L_x_625) ;  /* 0x0000000017087348 */ /* 0x000fea0003c00000 */
[----:B------:R0:W1:Y:S02]  /*7570*/  SHFL.DOWN P0, R29, R26, R25, R24 ;  /* 0x080000191a1d7389 */ /* 0x0000640000000018 */
[----:B01----:R-:W-:Y:S05]  /*7580*/  ENDCOLLECTIVE ;  /* 0x000000000000791b */ /* 0x003fea0003800000 */
.L_x_625:
[----:B------:R-:W-:Y:S01]  /*7590*/  FADD R20, R9, R20 ;  /* 0x0000001409147221 */ /* 0x000fe20000000000 */
[----:B------:R-:W-:Y:S02]  /*75a0*/  MOV R26, R11 ;  /* 0x0000000b001a7202 */ /* 0x000fe40000000f00 */
[----:B------:R-:W-:-:S07]  /*75b0*/  MOV R21, R29 ;  /* 0x0000001d00157202 */ /* 0x000fce0000000f00 */
[----:B------:R-:W-:Y:S05]  /*75c0*/  WARPSYNC.COLLECTIVE R23, `(.L_x_626) ;  /* 0x0000000017087348 */ /* 0x000fea0003c00000 */
[----:B------:R0:W1:Y:S02]  /*75d0*/  SHFL.DOWN P0, R29, R26, R25, R24 ;  /* 0x080000191a1d7389 */ /* 0x0000640000000018 */
[----:B01----:R-:W-:Y:S05]  /*75e0*/  ENDCOLLECTIVE ;  /* 0x000000000000791b */ /* 0x003fea0003800000 */
.L_x_626:
[----:B------:R-:W-:Y:S01]  /*75f0*/  FADD R18, R10, R21 ;  /* 0x000000150a127221 */ /* 0x000fe20000000000 */
[----:B------:R-:W-:Y:S01]  /*7600*/  HFMA2 R25, -RZ, RZ, 0, 5.9604644775390625e-08 ;  /* 0x00000001ff197431 */ /* 0x000fe200000001ff */
[----:B------:R-:W-:Y:S02]  /*7610*/  MOV R26, R14 ;  /* 0x0000000e001a7202 */ /* 0x000fe40000000f00 */
[----:B------:R-:W-:-:S07]  /*7620*/  MOV R6, R29 ;  /* 0x0000001d00067202 */ /* 0x000fce0000000f00 */
[----:B------:R-:W-:Y:S05]  /*7630*/  WARPSYNC.COLLECTIVE R23, `(.L_x_627) ;  /* 0x0000000017087348 */ /* 0x000fea0003c00000 */
[----:B------:R0:W1:Y:S02]  /*7640*/  SHFL.DOWN P0, R29, R26, R25, R24 ;  /* 0x080000191a1d7389 */ /* 0x0000640000000018 */
[----:B01----:R-:W-:Y:S05]  /*7650*/  ENDCOLLECTIVE ;  /* 0x000000000000791b */ /* 0x003fea0003800000 */
.L_x_627:
[----:B------:R-:W-:Y:S01]  /*7660*/  FADD R6, R11, R6 ;  /* 0x000000060b067221 */ /* 0x000fe20000000000 */
[----:B------:R-:W-:Y:S02]  /*7670*/  MOV R26, R19 ;  /* 0x00000013001a7202 */ /* 0x000fe40000000f00 */
[----:B------:R-:W-:-:S07]  /*7680*/  MOV R7, R29 ;  /* 0x0000001d00077202 */ /* 0x000fce0000000f00 */
[----:B------:R-:W-:Y:S05]  /*7690*/  WARPSYNC.COLLECTIVE R23, `(.L_x_628) ;  /* 0x0000000017087348 */ /* 0x000fea0003c00000 */
[----:B------:R0:W1:Y:S02]  /*76a0*/  SHFL.DOWN P0, R29, R26, R25, R24 ;  /* 0x080000191a1d7389 */ /* 0x0000640000000018 */
[----:B01----:R-:W-:Y:S05]  /*76b0*/  ENDCOLLECTIVE ;  /* 0x000000000000791b */ /* 0x003fea0003800000 */
.L_x_628:
[----:B------:R-:W-:Y:S01]  /*76c0*/  FADD R3, R14, R7 ;  /* 0x000000070e037221 */ /* 0x000fe20000000000 */
[----:B------:R-:W-:Y:S02]  /*76d0*/  MOV R26, R15 ;  /* 0x0000000f001a7202 */ /* 0x000fe40000000f00 */
[----:B------:R-:W-:-:S07]  /*76e0*/  MOV R8, R29 ;  /* 0x0000001d00087202 */ /* 0x000fce0000000f00 */
[----:B------:R-:W-:Y:S05]  /*76f0*/  WARPSYNC.COLLECTIVE R23, `(.L_x_629) ;  /* 0x0000000017087348 */ /* 0x000fea0003c00000 */
[----:B------:R0:W1:Y:S02]  /*7700*/  SHFL.DOWN P0, R29, R26, R25, R24 ;  /* 0x080000191a1d7389 */ /* 0x0000640000000018 */
[----:B01----:R-:W-:Y:S05]  /*7710*/  ENDCOLLECTIVE ;  /* 0x000000000000791b */ /* 0x003fea0003800000 */
.L_x_629:
[----:B------:R-:W-:Y:S01]  /*7720*/  FADD R17, R19, R8 ;  /* 0x0000000813117221 */ /* 0x000fe20000000000 */
[----:B------:R-:W-:Y:S02]  /*7730*/  MOV R26, R2 ;  /* 0x00000002001a7202 */ /* 0x000fe40000000f00 */
[----:B------:R-:W-:-:S07]  /*7740*/  MOV R22, R29 ;  /* 0x0000001d00167202 */ /* 0x000fce0000000f00 */
[----:B------:R-:W-:Y:S05]  /*7750*/  WARPSYNC.COLLECTIVE R23, `(.L_x_630) ;  /* 0x0000000017087348 */ /* 0x000fea0003c00000 */
[----:B------:R0:W1:Y:S02]  /*7760*/  SHFL.DOWN P0, R29, R26, R25, R24 ;  /* 0x080000191a1d7389 */ /* 0x0000640000000018 */
[----:B01----:R-:W-:Y:S05]  /*7770*/  ENDCOLLECTIVE ;  /* 0x000000000000791b */ /* 0x003fea0003800000 */
.L_x_630:
[----:B------:R-:W-:Y:S01]  /*7780*/  FADD R22, R15, R22 ;  /* 0x000000160f167221 */ /* 0x000fe20000000000 */
[----:B------:R-:W-:Y:S02]  /*7790*/  MOV R26, R16 ;  /* 0x00000010001a7202 */ /* 0x000fe40000000f00 */
[----:B------:R-:W-:-:S07]  /*77a0*/  MOV R10, R29 ;  /* 0x0000001d000a7202 */ /* 0x000fce0000000f00 */
[----:B------:R-:W-:Y:S05]  /*77b0*/  WARPSYNC.COLLECTIVE R23, `(.L_x_631) ;  /* 0x0000000017087348 */ /* 0x000fea0003c00000 */
[----:B------:R0:W1:Y:S02]  /*77c0*/  SHFL.DOWN P0, R29, R26, R25, R24 ;  /* 0x080000191a1d7389 */ /* 0x0000640000000018 */
[----:B01----:R-:W-:Y:S05]  /*77d0*/  ENDCOLLECTIVE ;  /* 0x000000000000791b */ /* 0x003fea0003800000 */
.L_x_631:
[----:B------:R-:W-:Y:S01]  /*77e0*/  FADD R15, R2, R10 ;  /* 0x0000000a020f7221 */ /* 0x000fe20000000000 */
[----:B------:R-:W-:Y:S02]  /*77f0*/  MOV R26, R12 ;  /* 0x0000000c001a7202 */ /* 0x000fe40000000f00 */
[----:B------:R-:W-:-:S07]  /*7800*/  MOV R27, R29 ;  /* 0x0000001d001b7202 */ /* 0x000fce0000000f00 */
[----:B------:R-:W-:Y:S05]  /*7810*/  WARPSYNC.COLLECTIVE R23, `(.L_x_632) ;  /* 0x0000000017087348 */ /* 0x000fea0003c00000 */
[----:B------:R0:W1:Y:S02]  /*7820*/  SHFL.DOWN P0, R29, R26, R25, R24 ;  /* 0x080000191a1d7389 */ /* 0x0000640000000018 */
[----:B01----:R-:W-:Y:S05]  /*7830*/  ENDCOLLECTIVE ;  /* 0x000000000000791b */ /* 0x003fea0003800000 */
.L_x_632:
[----:B------:R-:W-:Y:S01]  /*7840*/  FADD R27, R16, R27 ;  /* 0x0000001b101b7221 */ /* 0x000fe20000000000 */
[----:B------:R-:W-:Y:S02]  /*7850*/  MOV R26, R20 ;  /* 0x00000014001a7202 */ /* 0x000fe40000000f00 */
[----:B------:R-:W-:-:S07]  /*7860*/  MOV R21, R29 ;  /* 0x0000001d00157202 */ /* 0x000fce0000000f00 */
[----:B------:R-:W-:Y:S05]  /*7870*/  WARPSYNC.COLLECTIVE R23, `(.L_x_633) ;  /* 0x0000000017087348 */ /* 0x000fea0003c00000 */
[----:B------:R0:W1:Y:S02]  /*7880*/  SHFL.DOWN P0, R29, R26, R25, R24 ;  /* 0x080000191a1d7389 */ /* 0x0000640000000018 */
[----:B01----:R-:W-:Y:S05]  /*7890*/  ENDCOLLECTIVE ;  /* 0x000000000000791b */ /* 0x003fea0003800000 */
.L_x_633:
[----:B------:R-:W-:Y:S01]  /*78a0*/  FADD R21, R12, R21 ;  /* 0x000000150c157221 */ /* 0x000fe20000000000 */
[----:B------:R-:W-:Y:S02]  /*78b0*/  MOV R26, R18 ;  /* 0x00000012001a7202 */ /* 0x000fe40000000f00 */
[----:B------:R-:W-:-:S07]  /*78c0*/  MOV R13, R29 ;  /* 0x0000001d000d7202 */ /* 0x000fce0000000f00 */
[----:B------:R-:W-:Y:S05]  /*78d0*/  WARPSYNC.COLLECTIVE R23, `(.L_x_634) ;  /* 0x0000000017087348 */ /* 0x000fea0003c00000 */
[----:B------:R0:W1:Y:S02]  /*78e0*/  SHFL.DOWN P0, R29, R26, R25, R24 ;  /* 0x080000191a1d7389 */ /* 0x0000640000000018 */
[----:B01----:R-:W-:Y:S05]  /*78f0*/  ENDCOLLECTIVE ;  /* 0x000000000000791b */ /* 0x003fea0003800000 */
.L_x_634:
[----:B------:R-:W-:Y:S01]  /*7900*/  FADD R2, R20, R13 ;  /* 0x0000000d14027221 */ /* 0x000fe20000000000 */
[----:B------:R-:W-:Y:S02]  /*7910*/  MOV R26, R6 ;  /* 0x00000006001a7202 */ /* 0x000fe40000000f00 */
[----:B------:R-:W-:-:S07]  /*7920*/  MOV R9, R29 ;  /* 0x0000001d00097202 */ /* 0x000fce0000000f00 */
[----:B------:R-:W-:Y:S05]  /*7930*/  WARPSYNC.COLLECTIVE R23, `(.L_x_635) ;  /* 0x0000000017087348 */ /* 0x000fea0003c00000 */
[----:B------:R0:W1:Y:S02]  /*7940*/  SHFL.DOWN P0, R29, R26, R25, R24 ;  /* 0x080000191a1d7389 */ /* 0x0000640000000018 */
[----:B01----:R-:W-:Y:S05]  /*7950*/  ENDCOLLECTIVE ;  /* 0x000000000000791b */ /* 0x003fea0003800000 */
.L_x_635:
[----:B------:R-:W-:Y:S01]  /*7960*/  FADD R16, R18, R9 ;  /* 0x0000000912107221 */ /* 0x000fe20000000000 */
[----:B------:R-:W-:Y:S06]  /*7970*/  BRA `(.L_x_636) ;  /* 0xffffffc000b47947 */ /* 0x000fec000383ffff */
.L_x_496:
[----:B------:R-:W-:Y:S01]  /*7980*/  HFMA2 R25, -RZ, RZ, 0, 9.5367431640625e-07 ;  /* 0x00000010ff197431 */ /* 0x000fe200000001ff */
[----:B------:R-:W-:Y:S01]  /*7990*/  BSSY B1, `(.L_x_637) ;  /* 0x0000006000017945 */ /* 0x000fe20003800000 */
[----:B------:R-:W-:Y:S02]  /*79a0*/  MOV R24, 0x1f ;  /* 0x0000001f00187802 */ /* 0x000fe40000000f00 */
[----:B------:R-:W-:-:S07]  /*79b0*/  MOV R23, 0xffffffff ;  /* 0xffffffff00177802 */ /* 0x000fce0000000f00 */
[----:B------:R-:W-:Y:S05]  /*79c0*/  WARPSYNC.COLLECTIVE R23, `(.L_x_638) ;  /* 0x0000000017087348 */ /* 0x000fea0003c00000 */
[----:B------:R0:W1:Y:S02]  /*79d0*/  SHFL.DOWN P0, R29, R26, R25, R24 ;  /* 0x080000191a1d7389 */ /* 0x0000640000000018 */
[----:B01----:R-:W-:Y:S05]  /*79e0*/  ENDCOLLECTIVE ;  /* 0x000000000000791b */ /* 0x003fea0003800000 */
.L_x_638:
[----:B------:R-:W-:Y:S05]  /*79f0*/  BSYNC B1 ;  /* 0x0000000000017941 */ /* 0x000fea0003800000 */
.L_x_637:
[----:B------:R-:W-:Y:S01]  /*7a00*/  MOV R3, R29 ;  /* 0x0000001d00037202 */ /* 0x000fe20000000f00 */
[----:B------:R-:W-:Y:S01]  /*7a10*/  HFMA2 R25, -RZ, RZ, 0, 9.5367431640625e-07 ;  /* 0x00000010ff197431 */ /* 0x000fe200000001ff */
[----:B------:R-:W-:Y:S02]  /*7a20*/  MOV R24, 0x1f ;  /* 0x0000001f00187802 */ /* 0x000fe40000000f00 */
[----:B------:R-:W-:Y:S01]  /*7a30*/  MOV R23, 0xffffffff ;  /* 0xffffffff00177802 */ /* 0x000fe20000000f00 */
[----:B------:R-:W-:Y:S01]  /*7a40*/  FADD R2, R3, R26 ;  /* 0x0000001a03027221 */ /* 0x000fe20000000000 */
[----:B------:R-:W-:-:S07]  /*7a50*/  MOV R26, R22 ;  /* 0x00000016001a7202 */ /* 0x000fce0000000f00 */
[----:B------:R-:W-:Y:S05]  /*7a60*/  WARPSYNC.COLLECTIVE R23, `(.L_x_639) ;  /* 0x0000000017087348 */ /* 0x000fea0003c00000 */
[----:B------:R0:W1:Y:S02]  /*7a70*/  SHFL.DOWN P0, R29, R26, R25, R24 ;  /* 0x080000191a1d7389 */ /* 0x0000640000000018 */
[----:B01----:R-:W-:Y:S05]  /*7a80*/  ENDCOLLECTIVE ;  /* 0x000000000000791b */ /* 0x003fea0003800000 */
.L_x_639:
[----:B------:R-:W-:Y:S02]  /*7a90*/  MOV R26, R15 ;  /* 0x0000000f001a7202 */ /* 0x000fe40000000f00 */
[----:B------:R-:W-:-:S07]  /*7aa0*/  MOV R27, R29 ;  /* 0x0000001d001b7202 */ /* 0x000fce0000000f00 */
[----:B------:R-:W-:Y:S05]  /*7ab0*/  WARPSYNC.COLLECTIVE R23, `(.L_x_640) ;  /* 0x0000000017087348 */ /* 0x000fea0003c00000 */
[----:B------:R0:W1:Y:S02]  /*7ac0*/  SHFL.DOWN P0, R29, R26, R25, R24 ;  /* 0x080000191a1d7389 */ /* 0x0000640000000018 */
[----:B01----:R-:W-:Y:S05]  /*7ad0*/  ENDCOLLECTIVE ;  /* 0x000000000000791b */ /* 0x003fea0003800000 */
.L_x_640:
[----:B------:R-:W-:Y:S01]  /*7ae0*/  FADD R3, R27, R22 ;  /* 0x000000161b037221 */ /* 0x000fe20000000000 */
[----:B------:R-:W-:Y:S02]  /*7af0*/  MOV R26, R16 ;  /* 0x00000010001a7202 */ /* 0x000fe40000000f00 */
[----:B------:R-:W-:-:S07]  /*7b00*/  MOV R28, R29 ;  /* 0x0000001d001c7202 */ /* 0x000fce0000000f00 */
[----:B------:R-:W-:Y:S05]  /*7b10*/  WARPSYNC.COLLECTIVE R23, `(.L_x_641) ;  /* 0x0000000017087348 */ /* 0x000fea0003c00000 */
[----:B------:R0:W1:Y:S02]  /*7b20*/  SHFL.DOWN P0, R29, R26, R25, R24 ;  /* 0x080000191a1d7389 */ /* 0x0000640000000018 */
[----:B01----:R-:W-:Y:S05]  /*7b30*/  ENDCOLLECTIVE ;  /* 0x000000000000791b */ /* 0x003fea0003800000 */
.L_x_641:
[----:B------:R-:W-:Y:S01]  /*7b40*/  FADD R27, R28, R15 ;  /* 0x0000000f1c1b7221 */ /* 0x000fe20000000000 */
[----:B------:R-:W-:Y:S01]  /*7b50*/  MOV R26, R17 ;  /* 0x00000011001a7202 */ /* 0x000fe20000000f00 */
[----:B------:R-:W-:-:S07]  /*7b60*/  FADD R28, R29, R16 ;  /* 0x000000101d1c7221 */ /* 0x000fce0000000000 */
[----:B------:R-:W-:Y:S05]  /*7b70*/  WARPSYNC.COLLECTIVE R23, `(.L_x_642) ;  /* 0x0000000017087348 */ /* 0x000fea0003c00000 */
[----:B------:R0:W1:Y:S02]  /*7b80*/  SHFL.DOWN P0, R29, R26, R25, R24 ;  /* 0x080000191a1d7389 */ /* 0x0000640000000018 */
[----:B01----:R-:W-:Y:S05]  /*7b90*/  ENDCOLLECTIVE ;  /* 0x000000000000791b */ /* 0x003fea0003800000 */
.L_x_642:
[----:B------:R-:W-:Y:S02]  /*7ba0*/  MOV R26, R18 ;  /* 0x00000012001a7202 */ /* 0x000fe40000000f00 */
[----:B------:R-:W-:-:S07]  /*7bb0*/  MOV R15, R29 ;  /* 0x0000001d000f7202 */ /* 0x000fce0000000f00 */
[----:B------:R-:W-:Y:S05]  /*7bc0*/  WARPSYNC.COLLECTIVE R23, `(.L_x_643) ;  /* 0x0000000017087348 */ /* 0x000fea0003c00000 */
[----:B------:R0:W1:Y:S02]  /*7bd0*/  SHFL.DOWN P0, R29, R26, R25, R24 ;  /* 0x080000191a1d7389 */ /* 0x0000640000000018 */
[----:B01----:R-:W-:Y:S05]  /*7be0*/  ENDCOLLECTIVE ;  /* 0x000000000000791b */ /* 0x003fea0003800000 */
.L_x_643:
[----:B------:R-:W-:Y:S01]  /*7bf0*/  FADD R15, R15, R17 ;  /* 0x000000110f0f7221 */ /* 0x000fe20000000000 */
[----:B------:R-:W-:Y:S02]  /*7c00*/  MOV R26, R19 ;  /* 0x00000013001a7202 */ /* 0x000fe40000000f00 */
[----:B------:R-:W-:-:S05]  /*7c10*/  MOV R25, R29 ;  /* 0x0000001d00197202 */ /* 0x000fca0000000f00 */
[----:B------:R-:W-:Y:S01]  /*7c20*/  FADD R16, R25, R18 ;  /* 0x0000001219107221 */ /* 0x000fe20000000000 */
[----:B------:R-:W-:-:S07]  /*7c30*/  HFMA2 R25, -RZ, RZ, 0, 9.5367431640625e-07 ;  /* 0x00000010ff197431 */ /* 0x000fce00000001ff */
[----:B------:R-:W-:Y:S05]  /*7c40*/  WARPSYNC.COLLECTIVE R23, `(.L_x_644) ;  /* 0x0000000017087348 */ /* 0x000fea0003c00000 */
[----:B------:R0:W1:Y:S02]  /*7c50*/  SHFL.DOWN P0, R29, R26, R25, R24 ;  /* 0x080000191a1d7389 */ /* 0x0000640000000018 */
[----:B01----:R-:W-:Y:S05]  /*7c60*/  ENDCOLLECTIVE ;  /* 0x000000000000791b */ /* 0x003fea0003800000 */
.L_x_644:
[----:B------:R-:W-:Y:S02]  /*7c70*/  MOV R26, R20 ;  /* 0x00000014001a7202 */ /* 0x000fe40000000f00 */
[----:B------:R-:W-:-:S07]  /*7c80*/  MOV R22, R29 ;  /* 0x0000001d00167202 */ /* 0x000fce0000000f00 */
[----:B------:R-:W-:Y:S05]  /*7c90*/  WARPSYNC.COLLECTIVE R23, `(.L_x_645) ;  /* 0x0000000017087348 */ /* 0x000fea0003c00000 */
[----:B------:R0:W1:Y:S02]  /*7ca0*/  SHFL.DOWN P0, R29, R26, R25, R24 ;  /* 0x080000191a1d7389 */ /* 0x0000640000000018 */
[----:B01----:R-:W-:Y:S05]  /*7cb0*/  ENDCOLLECTIVE ;  /* 0x000000000000791b */ /* 0x003fea0003800000 */
.L_x_645:
[----:B------:R-:W-:Y:S01]  /*7cc0*/  FADD R22, R22, R19 ;  /* 0x0000001316167221 */ /* 0x000fe20000000000 */
[----:B------:R-:W-:Y:S02]  /*7cd0*/  MOV R26, R21 ;  /* 0x00000015001a7202 */ /* 0x000fe40000000f00 */
[----:B------:R-:W-:-:S05]  /*7ce0*/  MOV R23, R29 ;  /* 0x0000001d00177202 */ /* 0x000fca0000000f00 */
[----:B------:R-:W-:Y:S01]  /*7cf0*/  FADD R20, R23, R20 ;  /* 0x0000001417147221 */ /* 0x000fe20000000000 */
[----:B------:R-:W-:-:S07]  /*7d00*/  MOV R23, 0xffffffff ;  /* 0xffffffff00177802 */ /* 0x000fce0000000f00 */
[----:B------:R-:W-:Y:S05]  /*7d10*/  WARPSYNC.COLLECTIVE R23, `(.L_x_646) ;  /* 0x0000000017087348 */ /* 0x000fea0003c00000 */
[----:B------:R0:W1:Y:S02]  /*7d20*/  SHFL.DOWN P0, R29, R26, R25, R24 ;  /* 0x080000191a1d7389 */ /* 0x0000640000000018 */
[----:B01----:R-:W-:Y:S05]  /*7d30*/  ENDCOLLECTIVE ;  /* 0x000000000000791b */ /* 0x003fea0003800000 */
.L_x_646:
[----:B------:R-:W-:Y:S01]  /*7d40*/  HFMA2 R25, -RZ, RZ, 0, 4.76837158203125e-07 ;  /* 0x00000008ff197431 */ /* 0x000fe200000001ff */
[----:B------:R-:W-:Y:S01]  /*7d50*/  MOV R26, R2 ;  /* 0x00000002001a7202 */ /* 0x000fe20000000f00 */
[----:B------:R-:W-:-:S07]  /*7d60*/  FADD R17, R29, R21 ;  /* 0x000000151d117221 */ /* 0x000fce0000000000 */
[----:B------:R-:W-:Y:S05]  /*7d70*/  WARPSYNC.COLLECTIVE R23, `(.L_x_647) ;  /* 0x0000000017087348 */ /* 0x000fea0003c00000 */
[----:B------:R0:W1:Y:S02]  /*7d80*/  SHFL.DOWN P0, R29, R26, R25, R24 ;  /* 0x080000191a1d7389 */ /* 0x0000640000000018 */
[----:B01----:R-:W-:Y:S05]  /*7d90*/  ENDCOLLECTIVE ;  /* 0x000000000000791b */ /* 0x003fea0003800000 */
.L_x_647:
[----:B------:R-:W-:Y:S02]  /*7da0*/  MOV R26, R3 ;  /* 0x00000003001a7202 */ /* 0x000fe40000000f00 */
[----:B------:R-:W-:-:S07]  /*7db0*/  MOV R19, R29 ;  /* 0x0000001d00137202 */ /* 0x000fce0000000f00 */
[----:B------:R-:W-:Y:S05]  /*7dc0*/  WARPSYNC.COLLECTIVE R23, `(.L_x_648) ;  /* 0x0000000017087348 */ /* 0x000fea0003c00000 */
[----:B------:R0:W1:Y:S02]  /*7dd0*/  SHFL.DOWN P0, R29, R26, R25, R24 ;  /* 0x080000191a1d7389 */ /* 0x0000640000000018 */
[----:B01----:R-:W-:Y:S05]  /*7de0*/  ENDCOLLECTIVE ;  /* 0x000000000000791b */ /* 0x003fea0003800000 */
.L_x_648:
[----:B------:R-:W-:Y:S01]  /*7df0*/  FADD R18, R2, R19 ;  /* 0x0000001302127221 */ /* 0x000fe20000000000 */
[----:B------:R-:W-:-:S05]  /*7e00*/  MOV R26, R29 ;  /* 0x0000001d001a7202 */ /* 0x000fca0000000f00 */
[----:B------:R-:W-:Y:S01]  /*7e10*/  FADD R19, R3, R26 ;  /* 0x0000001a03137221 */ /* 0x000fe20000000000 */
[----:B------:R-:W-:-:S07]  /*7e20*/  MOV R26, R27 ;  /* 0x0000001b001a7202 */ /* 0x000fce0000000f00 */
[----:B------:R-:W-:Y:S05]  /*7e30*/  WARPSYNC.COLLECTIVE R23, `(.L_x_649) ;  /* 0x0000000017087348 */ /* 0x000fea0003c00000 */
[----:B------:R0:W1:Y:S02]  /*7e40*/  SHFL.DOWN P0, R29, R26, R25, R24 ;  /* 0x080000191a1d7389 */ /* 0x0000640000000018 */
[----:B01----:R-:W-:Y:S05]  /*7e50*/  ENDCOLLECTIVE ;  /* 0x000000000000791b */ /* 0x003fea0003800000 */
.L_x_649:
[----:B------:R-:W-:Y:S02]  /*7e60*/  MOV R26, R28 ;  /* 0x0000001c001a7202 */ /* 0x000fe40000000f00 */
[----:B------:R-:W-:-:S05]  /*7e70*/  MOV R24, R29 ;  /* 0x0000001d00187202 */ /* 0x000fca0000000f00 */
[----:B------:R-:W-:Y:S01]  /*7e80*/  FADD R21, R27, R24 ;  /* 0x000000181b157221 */ /* 0x000fe20000000000 */
[----:B------:R-:W-:-:S07]  /*7e90*/  HFMA2 R24, -RZ, RZ, 0, 1.847743988037109375e-06 ;  /* 0x0000001fff187431 */ /* 0x000fce00000001ff */
[----:B------:R-:W-:Y:S05]  /*7ea0*/  WARPSYNC.COLLECTIVE R23, `(.L_x_650) ;  /* 0x0000000017087348 */ /* 0x000fea0003c00000 */
[----:B------:R0:W1:Y:S02]  /*7eb0*/  SHFL.DOWN P0, R29, R26, R25, R24 ;  /* 0x080000191a1d7389 */ /* 0x0000640000000018 */
[----:B01----:R-:W-:Y:S05]  /*7ec0*/  ENDCOLLECTIVE ;  /* 0x000000000000791b */ /* 0x003fea0003800000 */
.L_x_650:
[----:B------:R-:W-:Y:S02]  /*7ed0*/  MOV R26, R15 ;  /* 0x0000000f001a7202 */ /* 0x000fe40000000f00 */
[----:B------:R-:W-:-:S05]  /*7ee0*/  MOV R23, R29 ;  /* 0x0000001d00177202 */ /* 0x000fca0000000f00 */
[----:B------:R-:W-:Y:S01]  /*7ef0*/  FADD R28, R28, R23 ;  /* 0x000000171c1c7221 */ /* 0x000fe20000000000 */
[----:B------:R-:W-:-:S07]  /*7f00*/  MOV R23, 0xffffffff ;  /* 0xffffffff00177802 */ /* 0x000fce0000000f00 */
[----:B------:R-:W-:Y:S05]  /*7f10*/  WARPSYNC.COLLECTIVE R23, `(.L_x_651) ;  /* 0x0000000017087348 */ /* 0x000fea0003c00000 */
[----:B------:R0:W1:Y:S02]  /*7f20*/  SHFL.DOWN P0, R29, R26, R25, R24 ;  /* 0x080000191a1d7389 */ /* 0x0000640000000018 */
[----:B01----:R-:W-:Y:S05]  /*7f30*/  ENDCOLLECTIVE ;  /* 0x000000000000791b */ /* 0x003fea0003800000 */
.L_x_651:
[----:B------:R-:W-:Y:S01]  /*7f40*/  MOV R26, R16 ;  /* 0x00000010001a7202 */ /* 0x000fe20000000f00 */
[----:B------:R-:W-:-:S07]  /*7f50*/  FADD R2, R15, R29 ;  /* 0x0000001d0f027221 */ /* 0x000fce0000000000 */
[----:B------:R-:W-:Y:S05]  /*7f60*/  WARPSYNC.COLLECTIVE R23, `(.L_x_652) ;  /* 0x0000000017087348 */ /* 0x000fea0003c00000 */
[----:B------:R0:W1:Y:S02]  /*7f70*/  SHFL.DOWN P0, R29, R26, R25, R24 ;  /* 0x080000191a1d7389 */ /* 0x0000640000000018 */
[----:B01----:R-:W-:Y:S05]  /*7f80*/  ENDCOLLECTIVE ;  /* 0x000000000000791b */ /* 0x003fea0003800000 */
.L_x_652:
[----:B------:R-:W-:Y:S02]  /*7f90*/  MOV R26, R22 ;  /* 0x00000016001a7202 */ /* 0x000fe40000000f00 */
[----:B------:R-:W-:-:S07]  /*7fa0*/  MOV R3, R29 ;  /* 0x0000001d00037202 */ /* 0x000fce0000000f00 */
[----:B------:R-:W-:Y:S05]  /*7fb0*/  WARPSYNC.COLLECTIVE R23, `(.L_x_653) ;  /* 0x0000000017087348 */ /* 0x000fea0003c00000 */
[----:B------:R0:W1:Y:S02]  /*7fc0*/  SHFL.DOWN P0, R29, R26, R25, R24 ;  /* 0x080000191a1d7389 */ /* 0x0000640000000018 */
[----:B01----:R-:W-:Y:S05]  /*7fd0*/  ENDCOLLECTIVE ;  /* 0x000000000000791b */ /* 0x003fea0003800000 */
.L_x_653:
        /* <DEDUP_REMOVED lines=8> */
.L_x_654:
[----:B------:R-:W-:Y:S02]  /*8060*/  MOV R26, R17 ;  /* 0x00000011001a7202 */ /* 0x000fe40000000f00 */
[----:B------:R-:W-:-:S07]  /*8070*/  MOV R27, R29 ;  /* 0x0000001d001b7202 */ /* 0x000fce0000000f00 */
[----:B------:R-:W-:Y:S05]  /*8080*/  WARPSYNC.COLLECTIVE R23, `(.L_x_655) ;  /* 0x0000000017087348 */ /* 0x000fea0003c00000 */
[----:B------:R0:W1:Y:S02]  /*8090*/  SHFL.DOWN P0, R29, R26, R25, R24 ;  /* 0x080000191a1d7389 */ /* 0x0000640000000018 */
[----:B01----:R-:W-:Y:S05]  /*80a0*/  ENDCOLLECTIVE ;  /* 0x000000000000791b */ /* 0x003fea0003800000 */
.L_x_655:
[----:B------:R-:W-:Y:S01]  /*80b0*/  FADD R27, R20, R27 ;  /* 0x0000001b141b7221 */ /* 0x000fe20000000000 */
[----:B------:R-:W-:Y:S01]  /*80c0*/  HFMA2 R25, -RZ, RZ, 0, 2.384185791015625e-07 ;  /* 0x00000004ff197431 */ /* 0x000fe200000001ff */
[----:B------:R-:W-:Y:S02]  /*80d0*/  MOV R26, R18 ;  /* 0x00000012001a7202 */ /* 0x000fe40000000f00 */
[----:B------:R-:W-:-:S05]  /*80e0*/  MOV R24, R29 ;  /* 0x0000001d00187202 */ /* 0x000fca0000000f00 */
[----:B------:R-:W-:Y:S01]  /*80f0*/  FADD R16, R17, R24 ;  /* 0x0000001811107221 */ /* 0x000fe20000000000 */
[----:B------:R-:W-:-:S07]  /*8100*/  MOV R24, 0x1f ;  /* 0x0000001f00187802 */ /* 0x000fce0000000f00 */
[----:B------:R-:W-:Y:S05]  /*8110*/  WARPSYNC.COLLECTIVE R23, `(.L_x_656) ;  /* 0x0000000017087348 */ /* 0x000fea0003c00000 */
[----:B------:R0:W1:Y:S02]  /*8120*/  SHFL.DOWN P0, R29, R26, R25, R24 ;  /* 0x080000191a1d7389 */ /* 0x0000640000000018 */
[----:B01----:R-:W-:Y:S05]  /*8130*/  ENDCOLLECTIVE ;  /* 0x000000000000791b */ /* 0x003fea0003800000 */
.L_x_656:
[----:B------:R-:W-:Y:S01]  /*8140*/  MOV R26, R19 ;  /* 0x00000013001a7202 */ /* 0x000fe20000000f00 */
[----:B------:R-:W-:-:S07]  /*8150*/  FADD R22, R18, R29 ;  /* 0x0000001d12167221 */ /* 0x000fce0000000000 */
[----:B------:R-:W-:Y:S05]  /*8160*/  WARPSYNC.COLLECTIVE R23, `(.L_x_657) ;  /* 0x0000000017087348 */ /* 0x000fea0003c00000 */
[----:B------:R0:W1:Y:S02]  /*8170*/  SHFL.DOWN P0, R29, R26, R25, R24 ;  /* 0x080000191a1d7389 */ /* 0x0000640000000018 */
[----:B01----:R-:W-:Y:S05]  /*8180*/  ENDCOLLECTIVE ;  /* 0x000000000000791b */ /* 0x003fea0003800000 */
.L_x_657:
[----:B------:R-:W-:-:S05]  /*8190*/  MOV R26, R29 ;  /* 0x0000001d001a7202 */ /* 0x000fca0000000f00 */
[----:B------:R-:W-:Y:S01]  /*81a0*/  FADD R17, R19, R26 ;  /* 0x0000001a13117221 */ /* 0x000fe20000000000 */
[----:B------:R-:W-:-:S07]  /*81b0*/  MOV R26, R21 ;  /* 0x00000015001a7202 */ /* 0x000fce0000000f00 */
[----:B------:R-:W-:Y:S05]  /*81c0*/  WARPSYNC.COLLECTIVE R23, `(.L_x_658) ;  /* 0x0000000017087348 */ /* 0x000fea0003c00000 */
[----:B------:R0:W1:Y:S02]  /*81d0*/  SHFL.DOWN P0, R29, R26, R25, R24 ;  /* 0x080000191a1d7389 */ /* 0x0000640000000018 */
[----:B01----:R-:W-:Y:S05]  /*81e0*/  ENDCOLLECTIVE ;  /* 0x000000000000791b */ /* 0x003fea0003800000 */
.L_x_658:
[----:B------:R-:W-:Y:S02]  /*81f0*/  MOV R26, R28 ;  /* 0x0000001c001a7202 */ /* 0x000fe40000000f00 */
[----:B------:R-:W-:-:S07]  /*8200*/  MOV R20, R29 ;  /* 0x0000001d00147202 */ /* 0x000fce0000000f00 */
[----:B------:R-:W-:Y:S05]  /*8210*/  WARPSYNC.COLLECTIVE R23, `(.L_x_659) ;  /* 0x0000000017087348 */ /* 0x000fea0003c00000 */
[----:B------:R0:W1:Y:S02]  /*8220*/  SHFL.DOWN P0, R29, R26, R25, R24 ;  /* 0x080000191a1d7389 */ /* 0x0000640000000018 */
[----:B01----:R-:W-:Y:S05]  /*8230*/  ENDCOLLECTIVE ;  /* 0x000000000000791b */ /* 0x003fea0003800000 */
.L_x_659:
[----:B------:R-:W-:Y:S01]  /*8240*/  FADD R18, R21, R20 ;  /* 0x0000001415127221 */ /* 0x000fe20000000000 */
[----:B------:R-:W-:Y:S02]  /*8250*/  MOV R26, R2 ;  /* 0x00000002001a7202 */ /* 0x000fe40000000f00 */
[----:B------:R-:W-:-:S05]  /*8260*/  MOV R25, R29 ;  /* 0x0000001d00197202 */ /* 0x000fca0000000f00 */
[----:B------:R-:W-:Y:S01]  /*8270*/  FADD R20, R28, R25 ;  /* 0x000000191c147221 */ /* 0x000fe20000000000 */
[----:B------:R-:W-:-:S07]  /*8280*/  HFMA2 R25, -RZ, RZ, 0, 2.384185791015625e-07 ;  /* 0x00000004ff197431 */ /* 0x000fce00000001ff */
[----:B------:R-:W-:Y:S05]  /*8290*/  WARPSYNC.COLLECTIVE R23, `(.L_x_660) ;  /* 0x0000000017087348 */ /* 0x000fea0003c00000 */
[----:B------:R0:W1:Y:S02]  /*82a0*/  SHFL.DOWN P0, R29, R26, R25, R24 ;  /* 0x080000191a1d7389 */ /* 0x0000640000000018 */
[----:B01----:R-:W-:Y:S05]  /*82b0*/  ENDCOLLECTIVE ;  /* 0x000000000000791b */ /* 0x003fea0003800000 */
.L_x_660:
[----:B------:R-:W-:Y:S02]  /*82c0*/  MOV R26, R3 ;  /* 0x00000003001a7202 */ /* 0x000fe40000000f00 */
[----:B------:R-:W-:-:S05]  /*82d0*/  MOV R23, R29 ;  /* 0x0000001d00177202 */ /* 0x000fca0000000f00 */
[----:B------:R-:W-:Y:S01]  /*82e0*/  FADD R19, R2, R23 ;  /* 0x0000001702137221 */ /* 0x000fe20000000000 */
[----:B------:R-:W-:-:S07]  /*82f0*/  MOV R23, 0xffffffff ;  /* 0xffffffff00177802 */ /* 0x000fce0000000f00 */
[----:B------:R-:W-:Y:S05]  /*8300*/  WARPSYNC.COLLECTIVE R23, `(.L_x_661) ;  /* 0x0000000017087348 */ /* 0x000fea0003c00000 */
[----:B------:R0:W1:Y:S02]  /*8310*/  SHFL.DOWN P0, R29, R26, R25, R24 ;  /* 0x080000191a1d7389 */ /* 0x0000640000000018 */
[----:B01----:R-:W-:Y:S05]  /*8320*/  ENDCOLLECTIVE ;  /* 0x000000000000791b */ /* 0x003fea0003800000 */
.L_x_661:
[----:B------:R-:W-:Y:S01]  /*8330*/  MOV R26, R15 ;  /* 0x0000000f001a7202 */ /* 0x000fe20000000f00 */
[----:B------:R-:W-:-:S07]  /*8340*/  FADD R21, R3, R29 ;  /* 0x0000001d03157221 */ /* 0x000fce0000000000 */
[----:B------:R-:W-:Y:S05]  /*8350*/  WARPSYNC.COLLECTIVE R23, `(.L_x_662) ;  /* 0x0000000017087348 */ /* 0x000fea0003c00000 */
[----:B------:R0:W1:Y:S02]  /*8360*/  SHFL.DOWN P0, R29, R26, R25, R24 ;  /* 0x080000191a1d7389 */ /* 0x0000640000000018 */
[----:B01----:R-:W-:Y:S05]  /*8370*/  ENDCOLLECTIVE ;  /* 0x000000000000791b */ /* 0x003fea0003800000 */
.L_x_662:
[----:B------:R-:W-:Y:S02]  /*8380*/  MOV R26, R27 ;  /* 0x0000001b001a7202 */ /* 0x000fe40000000f00 */
[----:B------:R-:W-:-:S05]  /*8390*/  MOV R24, R29 ;  /* 0x0000001d00187202 */ /* 0x000fca0000000f00 */
[----:B------:R-:W-:Y:S01]  /*83a0*/  FADD R2, R15, R24 ;  /* 0x000000180f027221 */ /* 0x000fe20000000000 */
[----:B------:R-:W-:-:S07]  /*83b0*/  HFMA2 R24, -RZ, RZ, 0, 1.847743988037109375e-06 ;  /* 0x0000001fff187431 */ /* 0x000fce00000001ff */
[----:B------:R-:W-:Y:S05]  /*83c0*/  WARPSYNC.COLLECTIVE R23, `(.L_x_663) ;  /* 0x0000000017087348 */ /* 0x000fea0003c00000 */
[----:B------:R0:W1:Y:S02]  /*83d0*/  SHFL.DOWN P0, R29, R26, R25, R24 ;  /* 0x080000191a1d7389 */ /* 0x0000640000000018 */
[----:B01----:R-:W-:Y:S05]  /*83e0*/  ENDCOLLECTIVE ;  /* 0x000000000000791b */ /* 0x003fea0003800000 */
.L_x_663:
[----:B------:R-:W-:Y:S02]  /*83f0*/  MOV R26, R16 ;  /* 0x00000010001a7202 */ /* 0x000fe40000000f00 */
[----:B------:R-:W-:-:S07]  /*8400*/  MOV R3, R29 ;  /* 0x0000001d00037202 */ /* 0x000fce0000000f00 */
[----:B------:R-:W-:Y:S05]  /*8410*/  WARPSYNC.COLLECTIVE R23, `(.L_x_664) ;  /* 0x0000000017087348 */ /* 0x000fea0003c00000 */
[----:B------:R0:W1:Y:S02]  /*8420*/  SHFL.DOWN P0, R29, R26, R25, R24 ;  /* 0x080000191a1d7389 */ /* 0x0000640000000018 */
[----:B01----:R-:W-:Y:S05]  /*8430*/  ENDCOLLECTIVE ;  /* 0x000000000000791b */ /* 0x003fea0003800000 */
.L_x_664:
[----:B------:R-:W-:Y:S01]  /*8440*/  FADD R3, R27, R3 ;  /* 0x000000031b037221 */ /* 0x000fe20000000000 */
[----:B------:R-:W-:Y:S01]  /*8450*/  HFMA2 R25, -RZ, RZ, 0, 1.1920928955078125e-07 ;  /* 0x00000002ff197431 */ /* 0x000fe200000001ff */
[----:B------:R-:W-:Y:S02]  /*8460*/  MOV R26, R22 ;  /* 0x00000016001a7202 */ /* 0x000fe40000000f00 */
[----:B------:R-:W-:-:S05]  /*8470*/  MOV R23, R29 ;  /* 0x0000001d00177202 */ /* 0x000fca0000000f00 */
[----:B------:R-:W-:Y:S01]  /*8480*/  FADD R15, R16, R23 ;  /* 0x00000017100f7221 */ /* 0x000fe20000000000 */
[----:B------:R-:W-:-:S07]  /*8490*/  MOV R23, 0xffffffff ;  /* 0xffffffff00177802 */ /* 0x000fce0000000f00 */
[----:B------:R-:W-:Y:S05]  /*84a0*/  WARPSYNC.COLLECTIVE R23, `(.L_x_665) ;  /* 0x0000000017087348 */ /* 0x000fea0003c00000 */
[----:B------:R0:W1:Y:S02]  /*84b0*/  SHFL.DOWN P0, R29, R26, R25, R24 ;  /* 0x080000191a1d7389 */ /* 0x0000640000000018 */
[----:B01----:R-:W-:Y:S05]  /*84c0*/  ENDCOLLECTIVE ;  /* 0x000000000000791b */ /* 0x003fea0003800000 */
.L_x_665:
[----:B------:R-:W-:Y:S02]  /*84d0*/  MOV R26, R17 ;  /* 0x00000011001a7202 */ /* 0x000fe40000000f00 */
[----:B------:R-:W-:-:S07]  /*84e0*/  MOV R28, R29 ;  /* 0x0000001d001c7202 */ /* 0x000fce0000000f00 */
[----:B------:R-:W-:Y:S05]  /*84f0*/  WARPSYNC.COLLECTIVE R23, `(.L_x_666) ;  /* 0x0000000017087348 */ /* 0x000fea0003c00000 */
[----:B------:R0:W1:Y:S02]  /*8500*/  SHFL.DOWN P0, R29, R26, R25, R24 ;  /* 0x080000191a1d7389 */ /* 0x0000640000000018 */
[----:B01----:R-:W-:Y:S05]  /*8510*/  ENDCOLLECTIVE ;  /* 0x000000000000791b */ /* 0x003fea0003800000 */
.L_x_666:
[----:B------:R-:W-:Y:S01]  /*8520*/  FADD R28, R22, R28 ;  /* 0x0000001c161c7221 */ /* 0x000fe20000000000 */
[----:B------:R-:W-:-:S05]  /*8530*/  MOV R26, R29 ;  /* 0x0000001d001a7202 */ /* 0x000fca0000000f00 */
[----:B------:R-:W-:Y:S01]  /*8540*/  FADD R17, R17, R26 ;  /* 0x0000001a11117221 */ /* 0x000fe20000000000 */
[----:B------:R-:W-:-:S07]  /*8550*/  MOV R26, R18 ;  /* 0x00000012001a7202 */ /* 0x000fce0000000f00 */
[----:B------:R-:W-:Y:S05]  /*8560*/  WARPSYNC.COLLECTIVE R23, `(.L_x_667) ;  /* 0x0000000017087348 */ /* 0x000fea0003c00000 */
[----:B------:R0:W1:Y:S02]  /*8570*/  SHFL.DOWN P0, R29, R26, R25, R24 ;  /* 0x080000191a1d7389 */ /* 0x0000640000000018 */
[----:B01----:R-:W-:Y:S05]  /*8580*/  ENDCOLLECTIVE ;  /* 0x000000000000791b */ /* 0x003fea0003800000 */
.L_x_667:
[----:B------:R-:W-:Y:S01]  /*8590*/  MOV R26, R20 ;  /* 0x00000014001a7202 */ /* 0x000fe20000000f00 */
[----:B------:R-:W-:-:S07]  /*85a0*/  FADD R16, R18, R29 ;  /* 0x0000001d12107221 */ /* 0x000fce0000000000 */
[----:B------:R-:W-:Y:S05]  /*85b0*/  WARPSYNC.COLLECTIVE R23, `(.L_x_668) ;  /* 0x0000000017087348 */ /* 0x000fea0003c00000 */
[----:B------:R0:W1:Y:S02]  /*85c0*/  SHFL.DOWN P0, R29, R26, R25, R24 ;  /* 0x080000191a1d7389 */ /* 0x0000640000000018 */
[----:B01----:R-:W-:Y:S05]  /*85d0*/  ENDCOLLECTIVE ;  /* 0x000000000000791b */ /* 0x003fea0003800000 */
.L_x_668:
[----:B------:R-:W-:Y:S02]  /*85e0*/  MOV R26, R19 ;  /* 0x00000013001a7202 */ /* 0x000fe40000000f00 */
[----:B------:R-:W-:-:S07]  /*85f0*/  MOV R22, R29 ;  /* 0x0000001d00167202 */ /* 0x000fce0000000f00 */
[----:B------:R-:W-:Y:S05]  /*8600*/  WARPSYNC.COLLECTIVE R23, `(.L_x_669) ;  /* 0x0000000017087348 */ /* 0x000fea0003c00000 */
[----:B------:R0:W1:Y:S02]  /*8610*/  SHFL.DOWN P0, R29, R26, R25, R24 ;  /* 0x080000191a1d7389 */ /* 0x0000640000000018 */
[----:B01----:R-:W-:Y:S05]  /*8620*/  ENDCOLLECTIVE ;  /* 0x000000000000791b */ /* 0x003fea0003800000 */
.L_x_669:
[----:B------:R-:W-:Y:S01]  /*8630*/  FADD R18, R20, R22 ;  /* 0x0000001614127221 */ /* 0x000fe20000000000 */
[----:B------:R-:W-:Y:S02]  /*8640*/  MOV R26, R21 ;  /* 0x00000015001a7202 */ /* 0x000fe40000000f00 */
[----:B------:R-:W-:-:S05]  /*8650*/  MOV R24, R29 ;  /* 0x0000001d00187202 */ /* 0x000fca0000000f00 */
[----:B------:R-:W-:Y:S01]  /*8660*/  FADD R22, R19, R24 ;  /* 0x0000001813167221 */ /* 0x000fe20000000000 */
[----:B------:R-:W-:-:S07]  /*8670*/  HFMA2 R24, -RZ, RZ, 0, 1.847743988037109375e-06 ;  /* 0x0000001fff187431 */ /* 0x000fce00000001ff */
[----:B------:R-:W-:Y:S05]  /*8680*/  WARPSYNC.COLLECTIVE R23, `(.L_x_670) ;  /* 0x0000000017087348 */ /* 0x000fea0003c00000 */
[----:B------:R0:W1:Y:S02]  /*8690*/  SHFL.DOWN P0, R29, R26, R25, R24 ;  /* 0x080000191a1d7389 */ /* 0x0000640000000018 */
[----:B01----:R-:W-:Y:S05]  /*86a0*/  ENDCOLLECTIVE ;  /* 0x000000000000791b */ /* 0x003fea0003800000 */
.L_x_670:
[----:B------:R-:W-:Y:S02]  /*86b0*/  MOV R26, R2 ;  /* 0x00000002001a7202 */ /* 0x000fe40000000f00 */
[----:B------:R-:W-:-:S07]  /*86c0*/  MOV R27, R29 ;  /* 0x0000001d001b7202 */ /* 0x000fce0000000f00 */
[----:B------:R-:W-:Y:S05]  /*86d0*/  WARPSYNC.COLLECTIVE R23, `(.L_x_671) ;  /* 0x0000000017087348 */ /* 0x000fea0003c00000 */
[----:B------:R0:W1:Y:S02]  /*86e0*/  SHFL.DOWN P0, R29, R26, R25, R24 ;  /* 0x080000191a1d7389 */ /* 0x0000640000000018 */
[----:B01----:R-:W-:Y:S05]  /*86f0*/  ENDCOLLECTIVE ;  /* 0x000000000000791b */ /* 0x003fea0003800000 */
.L_x_671:
        /* <DEDUP_REMOVED lines=8> */
.L_x_672:
[----:B------:R-:W-:Y:S01]  /*8780*/  MOV R26, R15 ;  /* 0x0000000f001a7202 */ /* 0x000fe20000000f00 */
[----:B------:R-:W-:-:S07]  /*8790*/  FADD R20, R3, R29 ;  /* 0x0000001d03147221 */ /* 0x000fce0000000000 */
[----:B------:R-:W-:Y:S05]  /*87a0*/  WARPSYNC.COLLECTIVE R23, `(.L_x_673) ;  /* 0x0000000017087348 */ /* 0x000fea0003c00000 */
[----:B------:R0:W1:Y:S02]  /*87b0*/  SHFL.DOWN P0, R29, R26, R25, R24 ;  /* 0x080000191a1d7389 */ /* 0x0000640000000018 */
[----:B01----:R-:W-:Y:S05]  /*87c0*/  ENDCOLLECTIVE ;  /* 0x000000000000791b */ /* 0x003fea0003800000 */
.L_x_673:
[----:B------:R-:W-:Y:S01]  /*87d0*/  HFMA2 R25, -RZ, RZ, 0, 5.9604644775390625e-08 ;  /* 0x00000001ff197431 */ /* 0x000fe200000001ff */
[----:B------:R-:W-:Y:S02]  /*87e0*/  MOV R26, R28 ;  /* 0x0000001c001a7202 */ /* 0x000fe40000000f00 */
[----:B------:R-:W-:-:S07]  /*87f0*/  MOV R19, R29 ;  /* 0x0000001d00137202 */ /* 0x000fce0000000f00 */
[----:B------:R-:W-:Y:S05]  /*8800*/  WARPSYNC.COLLECTIVE R23, `(.L_x_674) ;  /* 0x0000000017087348 */ /* 0x000fea0003c00000 */
[----:B------:R0:W1:Y:S02]  /*8810*/  SHFL.DOWN P0, R29, R26, R25, R24 ;  /* 0x080000191a1d7389 */ /* 0x0000640000000018 */
[----:B01----:R-:W-:Y:S05]  /*8820*/  ENDCOLLECTIVE ;  /* 0x000000000000791b */ /* 0x003fea0003800000 */
.L_x_674:
[----:B------:R-:W-:Y:S01]  /*8830*/  FADD R3, R15, R19 ;  /* 0x000000130f037221 */ /* 0x000fe20000000000 */
[----:B------:R-:W-:Y:S02]  /*8840*/  MOV R26, R17 ;  /* 0x00000011001a7202 */ /* 0x000fe40000000f00 */
[----:B------:R-:W-:-:S05]  /*8850*/  MOV R25, R29 ;  /* 0x0000001d00197202 */ /* 0x000fca0000000f00 */
[----:B------:R-:W-:Y:S01]  /*8860*/  FADD R19, R28, R25 ;  /* 0x000000191c137221 */ /* 0x000fe20000000000 */
[----:B------:R-:W-:-:S07]  /*8870*/  HFMA2 R25, -RZ, RZ, 0, 5.9604644775390625e-08 ;  /* 0x00000001ff197431 */ /* 0x000fce00000001ff */
[----:B------:R-:W-:Y:S05]  /*8880*/  WARPSYNC.COLLECTIVE R23, `(.L_x_675) ;  /* 0x0000000017087348 */ /* 0x000fea0003c00000 */
[----:B------:R0:W1:Y:S02]  /*8890*/  SHFL.DOWN P0, R29, R26, R25, R24 ;  /* 0x080000191a1d7389 */ /* 0x0000640000000018 */
[----:B01----:R-:W-:Y:S05]  /*88a0*/  ENDCOLLECTIVE ;  /* 0x000000000000791b */ /* 0x003fea0003800000 */
.L_x_675:
[----:B------:R-:W-:Y:S02]  /*88b0*/  MOV R26, R16 ;  /* 0x00000010001a7202 */ /* 0x000fe40000000f00 */
[----:B------:R-:W-:-:S07]  /*88c0*/  MOV R21, R29 ;  /* 0x0000001d00157202 */ /* 0x000fce0000000f00 */
[----:B------:R-:W-:Y:S05]  /*88d0*/  WARPSYNC.COLLECTIVE R23, `(.L_x_676) ;  /* 0x0000000017087348 */ /* 0x000fea0003c00000 */
[----:B------:R0:W1:Y:S02]  /*88e0*/  SHFL.DOWN P0, R29, R26, R25, R24 ;  /* 0x080000191a1d7389 */ /* 0x0000640000000018 */
[----:B01----:R-:W-:Y:S05]  /*88f0*/  ENDCOLLECTIVE ;  /* 0x000000000000791b */ /* 0x003fea0003800000 */
.L_x_676:
        /* <DEDUP_REMOVED lines=8> */
.L_x_677:
[----:B------:R-:W-:Y:S01]  /*8980*/  MOV R26, R22 ;  /* 0x00000016001a7202 */ /* 0x000fe20000000f00 */
[----:B------:R-:W-:-:S07]  /*8990*/  FADD R16, R18, R29 ;  /* 0x0000001d12107221 */ /* 0x000fce0000000000 */
[----:B------:R-:W-:Y:S05]  /*89a0*/  WARPSYNC.COLLECTIVE R23, `(.L_x_678) ;  /* 0x0000000017087348 */ /* 0x000fea0003c00000 */
[----:B------:R0:W1:Y:S02]  /*89b0*/  SHFL.DOWN P0, R29, R26, R25, R24 ;  /* 0x080000191a1d7389 */ /* 0x0000640000000018 */
[----:B01----:R-:W-:Y:S05]  /*89c0*/  ENDCOLLECTIVE ;  /* 0x000000000000791b */ /* 0x003fea0003800000 */
.L_x_678:
[----:B------:R-:W-:Y:S02]  /*89d0*/  MOV R26, R27 ;  /* 0x0000001b001a7202 */ /* 0x000fe40000000f00 */
[----:B------:R-:W-:-:S07]  /*89e0*/  MOV R17, R29 ;  /* 0x0000001d00117202 */ /* 0x000fce0000000f00 */
[----:B------:R-:W-:Y:S05]  /*89f0*/  WARPSYNC.COLLECTIVE R23, `(.L_x_679) ;  /* 0x0000000017087348 */ /* 0x000fea0003c00000 */
[----:B------:R0:W1:Y:S02]  /*8a00*/  SHFL.DOWN P0, R29, R26, R25, R24 ;  /* 0x080000191a1d7389 */ /* 0x0000640000000018 */
[----:B01----:R-:W-:Y:S05]  /*8a10*/  ENDCOLLECTIVE ;  /* 0x000000000000791b */ /* 0x003fea0003800000 */
.L_x_679:
        /* <DEDUP_REMOVED lines=8> */
.L_x_680:
[----:B------:R-:W-:Y:S02]  /*8aa0*/  MOV R26, R20 ;  /* 0x00000014001a7202 */ /* 0x000fe40000000f00 */
[----:B------:R-:W-:-:S07]  /*8ab0*/  MOV R28, R29 ;  /* 0x0000001d001c7202 */ /* 0x000fce0000000f00 */
[----:B------:R-:W-:Y:S05]  /*8ac0*/  WARPSYNC.COLLECTIVE R23, `(.L_x_681) ;  /* 0x0000000017087348 */ /* 0x000fea0003c00000 */
[----:B------:R0:W1:Y:S02]  /*8ad0*/  SHFL.DOWN P0, R29, R26, R25, R24 ;  /* 0x080000191a1d7389 */ /* 0x0000640000000018 */
[----:B01----:R-:W-:Y:S05]  /*8ae0*/  ENDCOLLECTIVE ;  /* 0x000000000000791b */ /* 0x003fea0003800000 */
.L_x_681:
        /* <DEDUP_REMOVED lines=8> */
.L_x_682:
[----:B------:R-:W-:Y:S05]  /*8b70*/  BRA `(.L_x_683) ;  /* 0xffffffb8009c7947 */ /* 0x000fea000383ffff */
.L_x_684:
        /* <DEDUP_REMOVED lines=16> */
.L_x_688:


//--------------------- .nv.shared._Z39fused_tensor_prods_example_wtsback_kerniiiiiPKfS0_S0_S0_S0_S0_S0_S0_S0_S0_S0_S0_S0_S0_S0_PfS1_S1_S1_S1_S1_S1_S1_S1_ --------------------------
	.section	.nv.shared._Z39fused_tensor_prods_example_wtsback_kerniiiiiPKfS0_S0_S0_S0_S0_S0_S0_S0_S0_S0_S0_S0_S0_S0_PfS1_S1_S1_S1_S1_S1_S1_S1_,"aw",@nobits
	.sectionflags	@""
	.align	16
	.zero		1024


//--------------------- .nv.shared.reserved.0     --------------------------
	.section	.nv.shared.reserved.0,"aw",@nobits
	.weak		__nv_reservedSMEM_offset_0_alias
	.size		__nv_reservedSMEM_offset_0_alias, 0, 64
	.other		__nv_reservedSMEM_offset_0_alias,@"STO_CUDA_RESERVED_SHARED STV_DEFAULT"
__nv_reservedSMEM_offset_0_alias:
	.zero		0
	.zero		64


//--------------------- .nv.shared._Z40fused_tensor_prods_example_backleft_kerniiiiiPKfS0_S0_S0_S0_S0_S0_S0_S0_S0_S0_S0_S0_S0_S0_PfS1_S1_S1_S1_S1_S1_S1_S1_ --------------------------
	.section	.nv.shared._Z40fused_tensor_prods_example_backleft_kerniiiiiPKfS0_S0_S0_S0_S0_S0_S0_S0_S0_S0_S0_S0_S0_S0_PfS1_S1_S1_S1_S1_S1_S1_S1_,"aw",@nobits
	.sectionflags	@""
	.align	16
	.zero		1024


//--------------------- .nv.shared._Z40fused_tensor_prods_example_backward_kerniiiiiiiiiiPKfS0_S0_S0_S0_S0_S0_S0_S0_S0_S0_S0_S0_S0_S0_S0_S0_S0_S0_S0_S0_PfS1_S1_ --------------------------
	.section	.nv.shared._Z40fused_tensor_prods_example_backward_kerniiiiiiiiiiPKfS0_S0_S0_S0_S0_S0_S0_S0_S0_S0_S0_S0_S0_S0_S0_S0_S0_S0_S0_S0_PfS1_S1_,"aw",@nobits
	.sectionflags	@""
	.align	16
	.zero		1024


//--------------------- .nv.shared._Z31fused_tensor_prods_example_kerniiiiiiiiiiPKfS0_S0_S0_S0_S0_S0_S0_S0_S0_S0_S0_S0_S0_S0_S0_S0_S0_S0_S0_S0_PfS1_S1_ --------------------------
	.section	.nv.shared._Z31fused_tensor_prods_example_kerniiiiiiiiiiPKfS0_S0_S0_S0_S0_S0_S0_S0_S0_S0_S0_S0_S0_S0_S0_S0_S0_S0_S0_S0_PfS1_S1_,"aw",@nobits
	.sectionflags	@""
	.align	16
	.zero		1024


//--------------------- .nv.constant0._Z39fused_tensor_prods_example_wtsback_kerniiiiiPKfS0_S0_S0_S0_S0_S0_S0_S0_S0_S0_S0_S0_S0_S0_PfS1_S1_S1_S1_S1_S1_S1_S1_ --------------------------
	.section	.nv.constant0._Z39fused_tensor_prods_example_wtsback_kerniiiiiPKfS0_S0_S0_S0_S0_S0_S0_S0_S0_S0_S0_S0_S0_S0_PfS1_S1_S1_S1_S1_S1_S1_S1_,"a",@progbits
	.sectionflags	@""
	.align	4
.nv.constant0._Z39fused_tensor_prods_example_wtsback_kerniiiiiPKfS0_S0_S0_S0_S0_S0_S0_S0_S0_S0_S0_S0_S0_S0_PfS1_S1_S1_S1_S1_S1_S1_S1_:
	.zero		1112


//--------------------- .nv.constant0._Z40fused_tensor_prods_example_backleft_kerniiiiiPKfS0_S0_S0_S0_S0_S0_S0_S0_S0_S0_S0_S0_S0_S0_PfS1_S1_S1_S1_S1_S1_S1_S1_ --------------------------
	.section	.nv.constant0._Z40fused_tensor_prods_example_backleft_kerniiiiiPKfS0_S0_S0_S0_S0_S0_S0_S0_S0_S0_S0_S0_S0_S0_PfS1_S1_S1_S1_S1_S1_S1_S1_,"a",@progbits
	.sectionflags	@""
	.align	4
.nv.constant0._Z40fused_tensor_prods_example_backleft_kerniiiiiPKfS0_S0_S0_S0_S0_S0_S0_S0_S0_S0_S0_S0_S0_S0_PfS1_S1_S1_S1_S1_S1_S1_S1_:
	.zero		1112


//--------------------- .nv.constant0._Z40fused_tensor_prods_example_backward_kerniiiiiiiiiiPKfS0_S0_S0_S0_S0_S0_S0_S0_S0_S0_S0_S0_S0_S0_S0_S0_S0_S0_S0_S0_PfS1_S1_ --------------------------
	.section	.nv.constant0._Z40fused_tensor_prods_example_backward_kerniiiiiiiiiiPKfS0_S0_S0_S0_S0_S0_S0_S0_S0_S0_S0_S0_S0_S0_S0_S0_S0_S0_S0_S0_PfS1_S1_,"a",@progbits
	.sectionflags	@""
	.align	4
.nv.constant0._Z40fused_tensor_prods_example_backward_kerniiiiiiiiiiPKfS0_S0_S0_S0_S0_S0_S0_S0_S0_S0_S0_S0_S0_S0_S0_S0_S0_S0_S0_S0_PfS1_S1_:
	.zero		1128


//--------------------- .nv.constant0._Z31fused_tensor_prods_example_kerniiiiiiiiiiPKfS0_S0_S0_S0_S0_S0_S0_S0_S0_S0_S0_S0_S0_S0_S0_S0_S0_S0_S0_S0_PfS1_S1_ --------------------------
	.section	.nv.constant0._Z31fused_tensor_prods_example_kerniiiiiiiiiiPKfS0_S0_S0_S0_S0_S0_S0_S0_S0_S0_S0_S0_S0_S0_S0_S0_S0_S0_S0_S0_PfS1_S1_,"a",@progbits
	.sectionflags	@""
	.align	4
.nv.constant0._Z31fused_tensor_prods_example_kerniiiiiiiiiiPKfS0_S0_S0_S0_S0_S0_S0_S0_S0_S0_S0_S0_S0_S0_S0_S0_S0_S0_S0_S0_PfS1_S1_:
	.zero		1128


//--------------------- SYMBOLS --------------------------

	.type		.nv.reservedSmem.offset0,@object
	.size		.nv.reservedSmem.offset0,0x4
	.type		.nv.reservedSmem.cap,@object
	.size		.nv.reservedSmem.cap,0x4
